def matmul_kernel(
    a_ptr,
    b_ptr,
    c_ptr,
    M,
    N,
    K,
    stride_am,
    stride_ak,
    stride_bk,
    stride_bn,
    stride_cm,
    stride_cn,
    BLOCK_M: tl.constexpr,
    BLOCK_N: tl.constexpr,
    BLOCK_K: tl.constexpr,
    GROUP_M: tl.constexpr,
):
    pid = tl.program_id(axis=0)
    num_pid_m = tl.cdiv(M, BLOCK_M)
    num_pid_n = tl.cdiv(N, BLOCK_N)
    num_pid_in_group = GROUP_M * num_pid_n
    group_id = pid // num_pid_in_group
    first_pid_m = group_id * GROUP_M
    group_size_m = min(num_pid_m - first_pid_m, GROUP_M)
    pid_m = first_pid_m + ((pid % num_pid_in_group) % group_size_m)
    pid_n = (pid % num_pid_in_group) // group_size_m

    offs_am = (pid_m * BLOCK_M + tl.arange(0, BLOCK_M)) % M
    offs_bn = (pid_n * BLOCK_N + tl.arange(0, BLOCK_N)) % N
    offs_k = tl.arange(0, BLOCK_K)
    a_ptrs = a_ptr + offs_am[:, None] * stride_am + offs_k[None, :] * stride_ak
    b_ptrs = b_ptr + offs_k[:, None] * stride_bk + offs_bn[None, :] * stride_bn

    acc = tl.zeros((BLOCK_M, BLOCK_N), dtype=tl.float32)
    for kk in range(0, tl.cdiv(K, BLOCK_K)):
        a = tl.load(a_ptrs, mask=offs_k[None, :] < K - kk * BLOCK_K, other=0.0)
        b = tl.load(b_ptrs, mask=offs_k[:, None] < K - kk * BLOCK_K, other=0.0)
        acc = tl.dot(a, b, acc)
        a_ptrs += BLOCK_K * stride_ak
        b_ptrs += BLOCK_K * stride_bk

    c = acc.to(c_ptr.dtype.element_ty)
    offs_cm = pid_m * BLOCK_M + tl.arange(0, BLOCK_M)
    offs_cn = pid_n * BLOCK_N + tl.arange(0, BLOCK_N)
    c_ptrs = c_ptr + offs_cm[:, None] * stride_cm + offs_cn[None, :] * stride_cn
    mask = (offs_cm[:, None] < M) & (offs_cn[None, :] < N)
    tl.store(c_ptrs, c, mask=mask)

# config = {"BLOCK_K": 64, "BLOCK_M": 256, "BLOCK_N": 256, "GROUP_M": 8, "arch": "sm_100", "dtype": "fp32", "num_ctas": 1, "num_stages": 3, "num_warps": 16}
# arch = sm_100


// ===== COMPILED SASS (sm_100a) =====

	.target	sm_100a

	.elftype	@"ET_EXEC"


//--------------------- .note.nv.tkinfo           --------------------------
	.section	.note.nv.tkinfo,"",@"SHT_NOTE"
	.sectionflags	@"SHF_NOTE_NV_TKINFO"
	.tkinfo
        /*0018*/ 	.word	0x00000081
        /*0030*/ 	.string	""
        /*0030*/ 	.string	"ptxas-blackwell"
        /*0030*/ 	.string	"Cuda compilation tools, release 12.9, V12.9.86"
        /*0030*/ 	.string	"Build cuda_12.9.r12.9/compiler.36037853_0"
        /*0030*/ 	.string	"-v  -suppress-debug-info  -lineinfo  -arch sm_100a "



//--------------------- .note.nv.cuver            --------------------------
	.section	.note.nv.cuver,"",@"SHT_NOTE"
	.sectionflags	@"SHF_NOTE_NV_CUVER"
        /*0018*/ 	.short	0x0001
        /*001a*/ 	.short	0x0064
        /*001c*/ 	.short	0x0001
        /*001e*/ 	.short	0x0000
        /*0020*/ 	.short	0x0001
        /*0022*/ 	.short	0x0000


//--------------------- .nv.info                  --------------------------
	.section	.nv.info,"",@"SHT_CUDA_INFO"
	.align	4


	//----- nvinfo : EIATTR_REGCOUNT
	.align		4
        /*0000*/ 	.byte	0x04, 0x2f
        /*0002*/ 	.short	(.L_1 - .L_0)
	.align		4
.L_0:
        /*0004*/ 	.word	index@(matmul_kernel)
        /*0008*/ 	.word	0x00000020


	//----- nvinfo : EIATTR_FRAME_SIZE
	.align		4
.L_1:
        /*000c*/ 	.byte	0x04, 0x11
        /*000e*/ 	.short	(.L_3 - .L_2)
	.align		4
.L_2:
        /*0010*/ 	.word	index@(matmul_kernel)
        /*0014*/ 	.word	0x00001778


	//----- nvinfo : EIATTR_MIN_STACK_SIZE
	.align		4
.L_3:
        /*0018*/ 	.byte	0x04, 0x12
        /*001a*/ 	.short	(.L_5 - .L_4)
	.align		4
.L_4:
        /*001c*/ 	.word	index@(matmul_kernel)
        /*0020*/ 	.word	0x00001778
.L_5:


//--------------------- .nv.info.matmul_kernel    --------------------------
	.section	.nv.info.matmul_kernel,"",@"SHT_CUDA_INFO"
	.sectionflags	@""
	.align	4


	//----- nvinfo : EIATTR_CUDA_API_VERSION
	.align		4
        /*0000*/ 	.byte	0x04, 0x37
        /*0002*/ 	.short	(.L_7 - .L_6)
.L_6:
        /*0004*/ 	.word	0x00000081


	//----- nvinfo : EIATTR_KPARAM_INFO
	.align		4
.L_7:
        /*0008*/ 	.byte	0x04, 0x17
        /*000a*/ 	.short	(.L_9 - .L_8)
.L_8:
        /*000c*/ 	.word	0x00000000
        /*0010*/ 	.short	0x000d
        /*0012*/ 	.short	0x0048
        /*0014*/ 	.byte	0x00, 0xf4, 0x21, 0x00


	//----- nvinfo : EIATTR_KPARAM_INFO
	.align		4
.L_9:
        /*0018*/ 	.byte	0x04, 0x17
        /*001a*/ 	.short	(.L_11 - .L_10)
.L_10:
        /*001c*/ 	.word	0x00000000
        /*0020*/ 	.short	0x000c
        /*0022*/ 	.short	0x0040
        /*0024*/ 	.byte	0x00, 0xf4, 0x21, 0x00


	//----- nvinfo : EIATTR_KPARAM_INFO
	.align		4
.L_11:
        /*0028*/ 	.byte	0x04, 0x17
        /*002a*/ 	.short	(.L_13 - .L_12)
.L_12:
        /*002c*/ 	.word	0x00000000
        /*0030*/ 	.short	0x000b
        /*0032*/ 	.short	0x0038
        /*0034*/ 	.byte	0x00, 0xf0, 0x11, 0x00


	//----- nvinfo : EIATTR_KPARAM_INFO
	.align		4
.L_13:
        /*0038*/ 	.byte	0x04, 0x17
        /*003a*/ 	.short	(.L_15 - .L_14)
.L_14:
        /*003c*/ 	.word	0x00000000
        /*0040*/ 	.short	0x000a
        /*0042*/ 	.short	0x0034
        /*0044*/ 	.byte	0x00, 0xf0, 0x11, 0x00


	//----- nvinfo : EIATTR_KPARAM_INFO
	.align		4
.L_15:
        /*0048*/ 	.byte	0x04, 0x17
        /*004a*/ 	.short	(.L_17 - .L_16)
.L_16:
        /*004c*/ 	.word	0x00000000
        /*0050*/ 	.short	0x0009
        /*0052*/ 	.short	0x0030
        /*0054*/ 	.byte	0x00, 0xf0, 0x11, 0x00


	//----- nvinfo : EIATTR_KPARAM_INFO
	.align		4
.L_17:
        /*0058*/ 	.byte	0x04, 0x17
        /*005a*/ 	.short	(.L_19 - .L_18)
.L_18:
        /*005c*/ 	.word	0x00000000
        /*0060*/ 	.short	0x0008
        /*0062*/ 	.short	0x002c
        /*0064*/ 	.byte	0x00, 0xf0, 0x11, 0x00


	//----- nvinfo : EIATTR_KPARAM_INFO
	.align		4
.L_19:
        /*0068*/ 	.byte	0x04, 0x17
        /*006a*/ 	.short	(.L_21 - .L_20)
.L_20:
        /*006c*/ 	.word	0x00000000
        /*0070*/ 	.short	0x0007
        /*0072*/ 	.short	0x0028
        /*0074*/ 	.byte	0x00, 0xf0, 0x11, 0x00


	//----- nvinfo : EIATTR_KPARAM_INFO
	.align		4
.L_21:
        /*0078*/ 	.byte	0x04, 0x17
        /*007a*/ 	.short	(.L_23 - .L_22)
.L_22:
        /*007c*/ 	.word	0x00000000
        /*0080*/ 	.short	0x0006
        /*0082*/ 	.short	0x0024
        /*0084*/ 	.byte	0x00, 0xf0, 0x11, 0x00


	//----- nvinfo : EIATTR_KPARAM_INFO
	.align		4
.L_23:
        /*0088*/ 	.byte	0x04, 0x17
        /*008a*/ 	.short	(.L_25 - .L_24)
.L_24:
        /*008c*/ 	.word	0x00000000
        /*0090*/ 	.short	0x0005
        /*0092*/ 	.short	0x0020
        /*0094*/ 	.byte	0x00, 0xf0, 0x11, 0x00


	//----- nvinfo : EIATTR_KPARAM_INFO
	.align		4
.L_25:
        /*0098*/ 	.byte	0x04, 0x17
        /*009a*/ 	.short	(.L_27 - .L_26)
.L_26:
        /*009c*/ 	.word	0x00000000
        /*00a0*/ 	.short	0x0004
        /*00a2*/ 	.short	0x001c
        /*00a4*/ 	.byte	0x00, 0xf0, 0x11, 0x00


	//----- nvinfo : EIATTR_KPARAM_INFO
	.align		4
.L_27:
        /*00a8*/ 	.byte	0x04, 0x17
        /*00aa*/ 	.short	(.L_29 - .L_28)
.L_28:
        /*00ac*/ 	.word	0x00000000
        /*00b0*/ 	.short	0x0003
        /*00b2*/ 	.short	0x0018
        /*00b4*/ 	.byte	0x00, 0xf0, 0x11, 0x00


	//----- nvinfo : EIATTR_KPARAM_INFO
	.align		4
.L_29:
        /*00b8*/ 	.byte	0x04, 0x17
        /*00ba*/ 	.short	(.L_31 - .L_30)
.L_30:
        /*00bc*/ 	.word	0x00000000
        /*00c0*/ 	.short	0x0002
        /*00c2*/ 	.short	0x0010
        /*00c4*/ 	.byte	0x00, 0xf4, 0x21, 0x00


	//----- nvinfo : EIATTR_KPARAM_INFO
	.align		4
.L_31:
        /*00c8*/ 	.byte	0x04, 0x17
        /*00ca*/ 	.short	(.L_33 - .L_32)
.L_32:
        /*00cc*/ 	.word	0x00000000
        /*00d0*/ 	.short	0x0001
        /*00d2*/ 	.short	0x0008
        /*00d4*/ 	.byte	0x00, 0xf4, 0x21, 0x00


	//----- nvinfo : EIATTR_KPARAM_INFO
	.align		4
.L_33:
        /*00d8*/ 	.byte	0x04, 0x17
        /*00da*/ 	.short	(.L_35 - .L_34)
.L_34:
        /*00dc*/ 	.word	0x00000000
        /*00e0*/ 	.short	0x0000
        /*00e2*/ 	.short	0x0000
        /*00e4*/ 	.byte	0x00, 0xf4, 0x21, 0x00


	//----- nvinfo : EIATTR_SPARSE_MMA_MASK
	.align		4
.L_35:
        /*00e8*/ 	.byte	0x03, 0x50
        /*00ea*/ 	.short	0x0000


	//----- nvinfo : EIATTR_MAXREG_COUNT
	.align		4
        /*00ec*/ 	.byte	0x03, 0x1b
        /*00ee*/ 	.short	0x0080


	//----- nvinfo : EIATTR_NUM_BARRIERS
	.align		4
        /*00f0*/ 	.byte	0x02, 0x4c
        /*00f2*/ 	.byte	0x01
	.zero		1


	//----- nvinfo : EIATTR_ANNOTATIONS
	.align		4
        /*00f4*/ 	.byte	0x04, 0x55
        /*00f6*/ 	.short	(.L_37 - .L_36)


	//   ....[0]....
.L_36:
        /*00f8*/ 	.word	0x00000001
        /*00fc*/ 	.byte	0x90, 0x00, 0x00, 0x00, 0x01, 0x00, 0x00, 0x00, 0xa0, 0x06, 0x00, 0x00, 0x01, 0x00, 0x00, 0x00
        /* <DEDUP_REMOVED lines=2168> */
        /*888c*/ 	.byte	0x40, 0x19, 0x02, 0x00, 0x01, 0x00, 0x00, 0x00, 0x70, 0x19, 0x02, 0x00


	//----- nvinfo : EIATTR_VRC_CTA_INIT_COUNT
	.align		4
.L_37:
        /*8898*/ 	.byte	0x02, 0x4a
	.zero		1
	.zero		1


	//----- nvinfo : EIATTR_EXIT_INSTR_OFFSETS
	.align		4
        /*889c*/ 	.byte	0x04, 0x1c
        /*889e*/ 	.short	(.L_39 - .L_38)


	//   ....[0]....
.L_38:
        /*88a0*/ 	.word	0x00021c40


	//   ....[1]....
        /*88a4*/ 	.word	0x00021c60


	//----- nvinfo : EIATTR_REQNTID
	.align		4
.L_39:
        /*88a8*/ 	.byte	0x04, 0x10
        /*88aa*/ 	.short	(.L_41 - .L_40)
.L_40:
        /*88ac*/ 	.word	0x00000200
        /*88b0*/ 	.word	0x00000001
        /*88b4*/ 	.word	0x00000001


	//----- nvinfo : EIATTR_CBANK_PARAM_SIZE
	.align		4
.L_41:
        /*88b8*/ 	.byte	0x03, 0x19
        /*88ba*/ 	.short	0x0050


	//----- nvinfo : EIATTR_PARAM_CBANK
	.align		4
        /*88bc*/ 	.byte	0x04, 0x0a
        /*88be*/ 	.short	(.L_43 - .L_42)
	.align		4
.L_42:
        /*88c0*/ 	.word	index@(.nv.constant0.matmul_kernel)
        /*88c4*/ 	.short	0x0380
        /*88c6*/ 	.short	0x0050


	//----- nvinfo : EIATTR_SW_WAR
	.align		4
.L_43:
        /*88c8*/ 	.byte	0x04, 0x36
        /*88ca*/ 	.short	(.L_45 - .L_44)
.L_44:
        /*88cc*/ 	.word	0x00000008
.L_45:


//--------------------- .nv.compat                --------------------------
	.section	.nv.compat,"",@"SHT_CUDA_COMPAT_INFO"
	.align	4
        /*0000*/ 	.byte	0x02, 0x02, 0x01, 0x00, 0x02, 0x05, 0x05, 0x00, 0x02, 0x03, 0x00, 0x00, 0x02, 0x06, 0x01, 0x00


//--------------------- .nv.callgraph             --------------------------
	.section	.nv.callgraph,"",@"SHT_CUDA_CALLGRAPH"
	.align	4
	.sectionentsize	8
	.align		4
        /*0000*/ 	.word	0x00000000
	.align		4
        /*0004*/ 	.word	0xffffffff
	.align		4
        /*0008*/ 	.word	0x00000000
	.align		4
        /*000c*/ 	.word	0xfffffffe
	.align		4
        /*0010*/ 	.word	0x00000000
	.align		4
        /*0014*/ 	.word	0xfffffffd
	.align		4
        /*0018*/ 	.word	0x00000000
	.align		4
        /*001c*/ 	.word	0xfffffffc


//--------------------- .text.matmul_kernel       --------------------------
	.section	.text.matmul_kernel,"ax",@progbits
	.align	128
        .global         matmul_kernel
        .type           matmul_kernel,@function
        .size           matmul_kernel,(.L_x_4 - matmul_kernel)
        .other          matmul_kernel,@"STO_CUDA_ENTRY STV_DEFAULT"
matmul_kernel:
.text.matmul_kernel:
[----:B------:R-:W1:Y:S08]  /*0000*/  LDC R1, c[0x0][0x37c] ;  /* 0x0000df00ff017b82 */ /* 0x000e700000000800 */
[----:B------:R-:W2:Y:S01]  /*0010*/  LDC.64 R2, c[0x0][0x398] ;  /* 0x0000e600ff027b82 */ /* 0x000ea20000000a00 */
[----:B-1----:R-:W-:Y:S01]  /*0020*/  VIADD R1, R1, 0xffffe888 ;  /* 0xffffe88801017836 */ /* 0x002fe20000000000 */
[----:B------:R-:W1:Y:S01]  /*0030*/  S2R R15, SR_TID.X ;  /* 0x00000000000f7919 */ /* 0x000e620000002100 */
[----:B------:R-:W3:Y:S01]  /*0040*/  LDCU.128 UR8, c[0x0][0x3a0] ;  /* 0x00007400ff0877ac */ /* 0x000ee20008000c00 */
[----:B------:R-:W4:Y:S01]  /*0050*/  LDCU.128 UR16, c[0x0][0x380] ;  /* 0x00007000ff1077ac */ /* 0x000f220008000c00 */
[----:B------:R-:W5:Y:S01]  /*0060*/  LDCU UR6, c[0x0][0x3b0] ;  /* 0x00007600ff0677ac */ /* 0x000f620008000800 */
[----:B---3--:R-:W-:Y:S01]  /*0070*/  UIADD3 UR5, UPT, UPT, UR8, 0x3f, URZ ;  /* 0x0000003f08057890 */ /* 0x008fe2000fffe0ff */
[----:B--2---:R-:W-:Y:S01]  /*0080*/  IMAD.MOV.U32 R11, RZ, RZ, R3 ;  /* 0x000000ffff0b7224 */ /* 0x004fe200078e0003 */
[----:B------:R2:W-:Y:S01]  /*0090*/  STL.64 [R1+0x598], R2 ;  /* 0x0005980201007387 */ /* 0x0005e20000100a00 */
[----:B------:R-:W-:Y:S01]  /*00a0*/  IMAD.MOV.U32 R12, RZ, RZ, R2 ;  /* 0x000000ffff0c7224 */ /* 0x000fe200078e0002 */
[----:B------:R-:W-:Y:S01]  /*00b0*/  UISETP.GT.AND UP0, UPT, UR5, 0x3f, UPT ;  /* 0x0000003f0500788c */ /* 0x000fe2000bf04270 */
[----:B------:R-:W-:-:S03]  /*00c0*/  VIADD R0, R11, 0xff ;  /* 0x000000ff0b007836 */ /* 0x000fc60000000000 */
[----:B------:R-:W-:Y:S01]  /*00d0*/  USEL UR4, URZ, 0x4, !UP0 ;  /* 0x00000004ff047887 */ /* 0x000fe2000c000000 */
[----:B-1----:R-:W-:Y:S02]  /*00e0*/  LOP3.LUT R26, R15, 0xff, RZ, 0xc0, !PT ;  /* 0x000000ff0f1a7812 */ /* 0x002fe400078ec0ff */
[----:B------:R-:W-:Y:S02]  /*00f0*/  SHF.R.U32.HI R14, RZ, 0x8, R15 ;  /* 0x00000008ff0e7819 */ /* 0x000fe4000001160f */
[----:B--2---:R-:W-:Y:S02]  /*0100*/  SHF.R.S32.HI R3, RZ, 0x1f, R0 ;  /* 0x0000001fff037819 */ /* 0x004fe40000011400 */
[----:B------:R-:W-:Y:S01]  /*0110*/  SGXT.U32 R17, R14, 0x1 ;  /* 0x000000010e11781a */ /* 0x000fe20000000000 */
[----:B------:R-:W-:Y:S01]  /*0120*/  IMAD.SHL.U32 R14, R26, 0x4, RZ ;  /* 0x000000041a0e7824 */ /* 0x000fe200078e00ff */
[----:B------:R-:W-:-:S04]  /*0130*/  LEA.HI R3, R3, R0, RZ, 0x8 ;  /* 0x0000000003037211 */ /* 0x000fc800078f40ff */
[----:B------:R-:W-:-:S05]  /*0140*/  SHF.R.S32.HI R3, RZ, 0x8, R3 ;  /* 0x00000008ff037819 */ /* 0x000fca0000011403 */
[----:B------:R-:W-:Y:S02]  /*0150*/  IMAD.SHL.U32 R8, R3, 0x8, RZ ;  /* 0x0000000803087824 */ /* 0x000fe400078e00ff */
[----:B------:R-:W1:Y:S03]  /*0160*/  S2R R3, SR_CTAID.X ;  /* 0x0000000000037919 */ /* 0x000e660000002500 */
[-C--:B------:R-:W-:Y:S02]  /*0170*/  IABS R7, R8.reuse ;  /* 0x0000000800077213 */ /* 0x080fe40000000000 */
[----:B------:R-:W-:Y:S02]  /*0180*/  IABS R10, R8 ;  /* 0x00000008000a7213 */ /* 0x000fe40000000000 */
[----:B------:R-:W2:Y:S08]  /*0190*/  I2F.RP R0, R7 ;  /* 0x0000000700007306 */ /* 0x000eb00000209400 */
[----:B--2---:R-:W2:Y:S01]  /*01a0*/  MUFU.RCP R0, R0 ;  /* 0x0000000000007308 */ /* 0x004ea20000001000 */
[----:B-1----:R-:W-:Y:S01]  /*01b0*/  IABS R6, R3 ;  /* 0x0000000300067213 */ /* 0x002fe20000000000 */
[----:B--2---:R-:W-:-:S02]  /*01c0*/  VIADD R4, R0, 0xffffffe ;  /* 0x0ffffffe00047836 */ /* 0x004fc40000000000 */
[----:B------:R-:W-:-:S04]  /*01d0*/  IMAD.MOV R0, RZ, RZ, -R10 ;  /* 0x000000ffff007224 */ /* 0x000fc800078e0a0a */
[----:B------:R1:W2:Y:S02]  /*01e0*/  F2I.FTZ.U32.TRUNC.NTZ R5, R4 ;  /* 0x0000000400057305 */ /* 0x0002a4000021f000 */
[----:B-1----:R-:W-:Y:S02]  /*01f0*/  IMAD.MOV.U32 R4, RZ, RZ, RZ ;  /* 0x000000ffff047224 */ /* 0x002fe400078e00ff */
[----:B--2---:R-:W-:-:S04]  /*0200*/  IMAD.MOV R2, RZ, RZ, -R5 ;  /* 0x000000ffff027224 */ /* 0x004fc800078e0a05 */
[----:B------:R-:W-:Y:S02]  /*0210*/  IMAD R9, R2, R7, RZ ;  /* 0x0000000702097224 */ /* 0x000fe400078e02ff */
[----:B------:R-:W-:Y:S02]  /*0220*/  IMAD.MOV.U32 R2, RZ, RZ, R6 ;  /* 0x000000ffff027224 */ /* 0x000fe400078e0006 */
[----:B------:R-:W-:-:S06]  /*0230*/  IMAD.HI.U32 R5, R5, R9, R4 ;  /* 0x0000000905057227 */ /* 0x000fcc00078e0004 */
[----:B------:R-:W-:-:S04]  /*0240*/  IMAD.HI.U32 R5, R5, R2, RZ ;  /* 0x0000000205057227 */ /* 0x000fc800078e00ff */
[----:B------:R-:W-:Y:S01]  /*0250*/  IMAD R0, R5, R0, R2 ;  /* 0x0000000005007224 */ /* 0x000fe200078e0202 */
[----:B------:R-:W-:-:S04]  /*0260*/  IABS R2, R11 ;  /* 0x0000000b00027213 */ /* 0x000fc80000000000 */
[----:B------:R-:W-:Y:S01]  /*0270*/  ISETP.GT.U32.AND P1, PT, R7, R0, PT ;  /* 0x000000000700720c */ /* 0x000fe20003f24070 */
[----:B------:R-:W1:-:S12]  /*0280*/  I2F.RP R11, R2 ;  /* 0x00000002000b7306 */ /* 0x000e580000209400 */
[----:B------:R-:W-:Y:S02]  /*0290*/  @!P1 IMAD.IADD R0, R0, 0x1, -R7 ;  /* 0x0000000100009824 */ /* 0x000fe400078e0a07 */
[----:B------:R-:W-:Y:S01]  /*02a0*/  @!P1 VIADD R5, R5, 0x1 ;  /* 0x0000000105059836 */ /* 0x000fe20000000000 */
[----:B------:R-:W-:Y:S01]  /*02b0*/  ISETP.NE.AND P1, PT, R8, RZ, PT ;  /* 0x000000ff0800720c */ /* 0x000fe20003f25270 */
[----:B-1----:R-:W1:Y:S01]  /*02c0*/  MUFU.RCP R11, R11 ;  /* 0x0000000b000b7308 */ /* 0x002e620000001000 */
[----:B------:R-:W-:Y:S02]  /*02d0*/  ISETP.GE.U32.AND P0, PT, R0, R7, PT ;  /* 0x000000070000720c */ /* 0x000fe40003f06070 */
[----:B------:R-:W-:-:S04]  /*02e0*/  LOP3.LUT R0, R3, R8, RZ, 0x3c, !PT ;  /* 0x0000000803007212 */ /* 0x000fc800078e3cff */
[----:B------:R-:W-:Y:S01]  /*02f0*/  ISETP.GE.AND P2, PT, R0, RZ, PT ;  /* 0x000000ff0000720c */ /* 0x000fe20003f46270 */
[----:B------:R-:W-:-:S06]  /*0300*/  VIADD R0, R12, 0xff ;  /* 0x000000ff0c007836 */ /* 0x000fcc0000000000 */
[----:B------:R-:W-:Y:S02]  /*0310*/  @P0 VIADD R5, R5, 0x1 ;  /* 0x0000000105050836 */ /* 0x000fe40000000000 */
[----:B-1----:R-:W-:Y:S02]  /*0320*/  VIADD R11, R11, 0xffffffe ;  /* 0x0ffffffe0b0b7836 */ /* 0x002fe40000000000 */
[----:B------:R-:W-:Y:S01]  /*0330*/  IMAD.MOV.U32 R4, RZ, RZ, R5 ;  /* 0x000000ffff047224 */ /* 0x000fe200078e0005 */
[----:B------:R-:W-:-:S03]  /*0340*/  SHF.R.S32.HI R5, RZ, 0x1f, R0 ;  /* 0x0000001fff057819 */ /* 0x000fc60000011400 */
[----:B------:R-:W-:Y:S01]  /*0350*/  @!P2 IMAD.MOV R4, RZ, RZ, -R4 ;  /* 0x000000ffff04a224 */ /* 0x000fe200078e0a04 */
[----:B------:R-:W-:Y:S02]  /*0360*/  @!P1 LOP3.LUT R4, RZ, R8, RZ, 0x33, !PT ;  /* 0x00000008ff049212 */ /* 0x000fe400078e33ff */
[----:B------:R-:W-:-:S03]  /*0370*/  LEA.HI R5, R5, R0, RZ, 0x8 ;  /* 0x0000000005057211 */ /* 0x000fc600078f40ff */
[----:B------:R-:W-:Y:S02]  /*0380*/  IMAD.SHL.U32 R6, R4, 0x8, RZ ;  /* 0x0000000804067824 */ /* 0x000fe400078e00ff */
[----:B------:R-:W-:-:S03]  /*0390*/  IMAD.MOV R4, RZ, RZ, -R4 ;  /* 0x000000ffff047224 */ /* 0x000fc600078e0a04 */
[----:B------:R-:W-:Y:S01]  /*03a0*/  LEA.HI.SX32 R5, R5, -R6, 0x18 ;  /* 0x8000000605057211 */ /* 0x000fe200078fc2ff */
[----:B------:R-:W-:Y:S02]  /*03b0*/  IMAD R8, R8, R4, R3 ;  /* 0x0000000408087224 */ /* 0x000fe400078e0203 */
[----:B------:R-:W-:Y:S01]  /*03c0*/  IMAD.MOV.U32 R4, RZ, RZ, RZ ;  /* 0x000000ffff047224 */ /* 0x000fe200078e00ff */
[----:B------:R-:W-:-:S04]  /*03d0*/  VIMNMX R7, PT, PT, R5, 0x8, PT ;  /* 0x0000000805077848 */ /* 0x000fc80003fe0100 */
[-C--:B------:R-:W-:Y:S02]  /*03e0*/  IABS R0, R7.reuse ;  /* 0x0000000700007213 */ /* 0x080fe40000000000 */
[----:B------:R-:W-:Y:S02]  /*03f0*/  IABS R10, R7 ;  /* 0x00000007000a7213 */ /* 0x000fe40000000000 */
[----:B------:R-:W1:Y:S08]  /*0400*/  I2F.RP R9, R0 ;  /* 0x0000000000097306 */ /* 0x000e700000209400 */
[----:B-1----:R-:W1:Y:S02]  /*0410*/  MUFU.RCP R9, R9 ;  /* 0x0000000900097308 */ /* 0x002e640000001000 */
[----:B-1----:R-:W-:Y:S01]  /*0420*/  VIADD R5, R9, 0xffffffe ;  /* 0x0ffffffe09057836 */ /* 0x002fe20000000000 */
[----:B------:R-:W-:-:S05]  /*0430*/  IABS R9, R8 ;  /* 0x0000000800097213 */ /* 0x000fca0000000000 */
[----:B------:R-:W1:Y:S02]  /*0440*/  F2I.FTZ.U32.TRUNC.NTZ R5, R5 ;  /* 0x0000000500057305 */ /* 0x000e64000021f000 */
[----:B-1----:R-:W-:-:S04]  /*0450*/  IMAD.MOV R13, RZ, RZ, -R5 ;  /* 0x000000ffff0d7224 */ /* 0x002fc800078e0a05 */
[----:B------:R-:W-:-:S04]  /*0460*/  IMAD R3, R13, R0, RZ ;  /* 0x000000000d037224 */ /* 0x000fc800078e02ff */
[----:B------:R-:W-:Y:S02]  /*0470*/  IMAD.HI.U32 R4, R5, R3, R4 ;  /* 0x0000000305047227 */ /* 0x000fe400078e0004 */
[----:B------:R-:W1:Y:S02]  /*0480*/  F2I.FTZ.U32.TRUNC.NTZ R5, R11 ;  /* 0x0000000b00057305 */ /* 0x000e64000021f000 */
[----:B------:R-:W-:Y:S02]  /*0490*/  IMAD.MOV R3, RZ, RZ, -R10 ;  /* 0x000000ffff037224 */ /* 0x000fe400078e0a0a */
[----:B------:R-:W-:-:S04]  /*04a0*/  IMAD.HI.U32 R10, R4, R9, RZ ;  /* 0x00000009040a7227 */ /* 0x000fc800078e00ff */
[----:B------:R-:W-:Y:S01]  /*04b0*/  IMAD R9, R10, R3, R9 ;  /* 0x000000030a097224 */ /* 0x000fe200078e0209 */
[----:B------:R-:W-:Y:S02]  /*04c0*/  IABS R3, R12 ;  /* 0x0000000c00037213 */ /* 0x000fe40000000000 */
[----:B------:R-:W-:Y:S02]  /*04d0*/  SHF.R.U32.HI R12, RZ, 0x6, R15 ;  /* 0x00000006ff0c7819 */ /* 0x000fe4000001160f */
[----:B------:R-:W-:Y:S01]  /*04e0*/  ISETP.GT.U32.AND P1, PT, R0, R9, PT ;  /* 0x000000090000720c */ /* 0x000fe20003f24070 */
[----:B------:R-:W2:Y:S01]  /*04f0*/  I2F.RP R4, R3 ;  /* 0x0000000300047306 */ /* 0x000ea20000209400 */
[----:B-1----:R-:W-:-:S04]  /*0500*/  IMAD.MOV R13, RZ, RZ, -R5 ;  /* 0x000000ffff0d7224 */ /* 0x002fc800078e0a05 */
[----:B------:R-:W-:Y:S01]  /*0510*/  IMAD R11, R13, R2, RZ ;  /* 0x000000020d0b7224 */ /* 0x000fe200078e02ff */
[----:B------:R-:W-:-:S04]  /*0520*/  SHF.R.S32.HI R13, RZ, 0x8, R15 ;  /* 0x00000008ff0d7819 */ /* 0x000fc8000001140f */
[----:B------:R-:W-:Y:S02]  /*0530*/  SGXT R13, R13, 0x1 ;  /* 0x000000010d0d781a */ /* 0x000fe40000000200 */
[----:B------:R-:W-:Y:S02]  /*0540*/  @!P1 IMAD.IADD R9, R9, 0x1, -R0 ;  /* 0x0000000109099824 */ /* 0x000fe400078e0a00 */
[----:B------:R-:W-:Y:S01]  /*0550*/  @!P1 VIADD R10, R10, 0x1 ;  /* 0x000000010a0a9836 */ /* 0x000fe20000000000 */
[----:B------:R-:W-:Y:S02]  /*0560*/  ISETP.NE.AND P1, PT, R7, RZ, PT ;  /* 0x000000ff0700720c */ /* 0x000fe40003f25270 */
[----:B------:R-:W-:Y:S02]  /*0570*/  ISETP.GE.U32.AND P0, PT, R9, R0, PT ;  /* 0x000000000900720c */ /* 0x000fe40003f06070 */
[----:B------:R-:W-:Y:S01]  /*0580*/  LOP3.LUT R0, R8, R7, RZ, 0x3c, !PT ;  /* 0x0000000708007212 */ /* 0x000fe200078e3cff */
[----:B--2---:R1:W2:Y:S01]  /*0590*/  MUFU.RCP R9, R4 ;  /* 0x0000000400097308 */ /* 0x0042a20000001000 */
[----:B------:R-:W-:-:S02]  /*05a0*/  LOP3.LUT R13, R14, 0x420, R13, 0x78, !PT ;  /* 0x000004200e0d7812 */ /* 0x000fc400078e780d */
[----:B------:R-:W-:Y:S02]  /*05b0*/  ISETP.GE.AND P2, PT, R0, RZ, PT ;  /* 0x000000ff0000720c */ /* 0x000fe40003f46270 */
[----:B------:R-:W-:Y:S01]  /*05c0*/  LOP3.LUT R0, R15, 0x1ff, RZ, 0xc0, !PT ;  /* 0x000001ff0f007812 */ /* 0x000fe200078ec0ff */
[----:B-1----:R-:W-:-:S04]  /*05d0*/  IMAD.MOV.U32 R4, RZ, RZ, RZ ;  /* 0x000000ffff047224 */ /* 0x002fc800078e00ff */
[----:B------:R-:W-:Y:S01]  /*05e0*/  @P0 VIADD R10, R10, 0x1 ;  /* 0x000000010a0a0836 */ /* 0x000fe20000000000 */
[----:B------:R-:W-:Y:S01]  /*05f0*/  ISETP.GE.AND P0, PT, R17, UR8, PT ;  /* 0x0000000811007c0c */ /* 0x000fe2000bf06270 */
[----:B------:R-:W-:Y:S01]  /*0600*/  IMAD.HI.U32 R5, R5, R11, R4 ;  /* 0x0000000b05057227 */ /* 0x000fe200078e0004 */
[----:B------:R-:W-:Y:S02]  /*0610*/  LOP3.LUT R11, R15, 0x1c0, RZ, 0xc0, !PT ;  /* 0x000001c00f0b7812 */ /* 0x000fe400078ec0ff */
[----:B------:R-:W-:Y:S01]  /*0620*/  SGXT.U32 R4, R12, 0x3 ;  /* 0x000000030c04781a */ /* 0x000fe20000000000 */
[----:B------:R-:W-:Y:S01]  /*0630*/  @!P2 IMAD.MOV R10, RZ, RZ, -R10 ;  /* 0x000000ffff0aa224 */ /* 0x000fe200078e0a0a */
[----:B------:R-:W-:Y:S01]  /*0640*/  @!P1 LOP3.LUT R10, RZ, R7, RZ, 0x33, !PT ;  /* 0x00000007ff0a9212 */ /* 0x000fe200078e33ff */
[----:B--2---:R-:W-:Y:S01]  /*0650*/  VIADD R9, R9, 0xffffffe ;  /* 0x0ffffffe09097836 */ /* 0x004fe20000000000 */
[----:B------:R-:W-:-:S03]  /*0660*/  SHF.R.U32.HI R16, RZ, 0x2, R11 ;  /* 0x00000002ff107819 */ /* 0x000fc6000001160b */
[----:B------:R-:W-:Y:S02]  /*0670*/  IMAD.SHL.U32 R15, R10, 0x100, RZ ;  /* 0x000001000a0f7824 */ /* 0x000fe400078e00ff */
[----:B------:R-:W1:Y:S01]  /*0680*/  F2I.FTZ.U32.TRUNC.NTZ R9, R9 ;  /* 0x0000000900097305 */ /* 0x000e62000021f000 */
[----:B------:R-:W-:Y:S02]  /*0690*/  IMAD.MOV R10, RZ, RZ, -R10 ;  /* 0x000000ffff0a7224 */ /* 0x000fe400078e0a0a */
[----:B------:R2:W-:Y:S01]  /*06a0*/  STL [R1+0x3d0], R15 ;  /* 0x0003d00f01007387 */ /* 0x0005e20000100800 */
[----:B------:R-:W-:-:S03]  /*06b0*/  LOP3.LUT R4, R15, R4, RZ, 0xfc, !PT ;  /* 0x000000040f047212 */ /* 0x000fc600078efcff */
[----:B------:R3:W-:Y:S01]  /*06c0*/  STL [R1+0x4dc], R13 ;  /* 0x0004dc0d01007387 */ /* 0x0007e20000100800 */
[----:B------:R-:W-:Y:S01]  /*06d0*/  IABS R12, R4 ;  /* 0x00000004000c7213 */ /* 0x000fe20000000000 */
[----:B--2---:R-:W-:Y:S02]  /*06e0*/  IMAD.SHL.U32 R15, R0, 0x4, RZ ;  /* 0x00000004000f7824 */ /* 0x004fe400078e00ff */
[----:B------:R-:W-:Y:S02]  /*06f0*/  IMAD.U32 R0, RZ, RZ, UR4 ;  /* 0x00000004ff007e24 */ /* 0x000fe4000f8e00ff */
[----:B---3--:R-:W-:Y:S01]  /*0700*/  IMAD.HI.U32 R13, R5, R12, RZ ;  /* 0x0000000c050d7227 */ /* 0x008fe200078e00ff */
[----:B------:R-:W-:Y:S02]  /*0710*/  LOP3.LUT R11, R15, R16, RZ, 0x3c, !PT ;  /* 0x000000100f0b7212 */ /* 0x000fe400078e3cff */
[----:B------:R-:W-:Y:S01]  /*0720*/  STL [R1+0x8a0], R0 ;  /* 0x0008a00001007387 */ /* 0x000fe20000100800 */
[----:B------:R-:W-:Y:S01]  /*0730*/  IMAD.MOV R15, RZ, RZ, -R13 ;  /* 0x000000ffff0f7224 */ /* 0x000fe200078e0a0d */
[----:B------:R-:W-:Y:S01]  /*0740*/  SEL R14, R0, RZ, !P0 ;  /* 0x000000ff000e7207 */ /* 0x000fe20004000000 */
[----:B-1----:R-:W-:Y:S01]  /*0750*/  IMAD.MOV R16, RZ, RZ, -R9 ;  /* 0x000000ffff107224 */ /* 0x002fe200078e0a09 */
[----:B------:R1:W-:Y:S01]  /*0760*/  STL [R1+0x590], R11 ;  /* 0x0005900b01007387 */ /* 0x0003e20000100800 */
[----:B------:R-:W-:Y:S01]  /*0770*/  IMAD R13, R7, R10, R8 ;  /* 0x0000000a070d7224 */ /* 0x000fe200078e0208 */
[----:B------:R-:W-:Y:S01]  /*0780*/  ISETP.NE.U32.AND P3, PT, R14, RZ, PT ;  /* 0x000000ff0e00720c */ /* 0x000fe20003f65070 */
[----:B------:R-:W-:Y:S01]  /*0790*/  IMAD R7, R2, R15, R12 ;  /* 0x0000000f02077224 */ /* 0x000fe200078e020c */
[C---:B------:R-:W-:Y:S01]  /*07a0*/  LOP3.LUT R14, R4.reuse, 0x8, RZ, 0xfc, !PT ;  /* 0x00000008040e7812 */ /* 0x040fe200078efcff */
[----:B------:R-:W-:Y:S01]  /*07b0*/  IMAD.MOV.U32 R10, RZ, RZ, R16 ;  /* 0x000000ffff0a7224 */ /* 0x000fe200078e0010 */
[----:B------:R-:W-:-:S02]  /*07c0*/  LOP3.LUT R12, R4, 0x10, RZ, 0xfc, !PT ;  /* 0x00000010040c7812 */ /* 0x000fc400078efcff */
[----:B------:R-:W-:Y:S01]  /*07d0*/  ISETP.GT.U32.AND P0, PT, R2, R7, PT ;  /* 0x000000070200720c */ /* 0x000fe20003f04070 */
[----:B------:R-:W-:Y:S01]  /*07e0*/  IMAD R17, R10, R3, RZ ;  /* 0x000000030a117224 */ /* 0x000fe200078e02ff */
[----:B-1----:R-:W-:Y:S02]  /*07f0*/  LOP3.LUT R11, R4, 0xf8, RZ, 0xfc, !PT ;  /* 0x000000f8040b7812 */ /* 0x002fe400078efcff */
[----:B------:R-:W-:Y:S02]  /*0800*/  IABS R15, R14 ;  /* 0x0000000e000f7213 */ /* 0x000fe40000000000 */
[----:B------:R-:W-:Y:S02]  /*0810*/  IABS R24, R11 ;  /* 0x0000000b00187213 */ /* 0x000fe40000000000 */
[----:B------:R-:W-:Y:S02]  /*0820*/  IABS R20, R12 ;  /* 0x0000000c00147213 */ /* 0x000fe40000000000 */
[----:B------:R-:W-:Y:S01]  /*0830*/  ISETP.GE.AND P2, PT, R14, RZ, PT ;  /* 0x000000ff0e00720c */ /* 0x000fe20003f46270 */
[----:B------:R-:W-:-:S04]  /*0840*/  IMAD.HI.U32 R8, R5, R24, RZ ;  /* 0x0000001805087227 */ /* 0x000fc800078e00ff */
[----:B------:R-:W-:Y:S02]  /*0850*/  IMAD.MOV R19, RZ, RZ, -R8 ;  /* 0x000000ffff137224 */ /* 0x000fe400078e0a08 */
[----:B------:R-:W-:Y:S02]  /*0860*/  IMAD.MOV.U32 R8, RZ, RZ, RZ ;  /* 0x000000ffff087224 */ /* 0x000fe400078e00ff */
[----:B------:R-:W-:Y:S02]  /*0870*/  IMAD R24, R2, R19, R24 ;  /* 0x0000001302187224 */ /* 0x000fe400078e0218 */
[----:B------:R-:W-:-:S03]  /*0880*/  IMAD.HI.U32 R0, R9, R17, R8 ;  /* 0x0000001109007227 */ /* 0x000fc600078e0008 */
[----:B------:R-:W-:Y:S01]  /*0890*/  ISETP.GT.U32.AND P1, PT, R2, R24, PT ;  /* 0x000000180200720c */ /* 0x000fe20003f24070 */
[----:B------:R-:W-:Y:S01]  /*08a0*/  IMAD.HI.U32 R9, R5, R15, RZ ;  /* 0x0000000f05097227 */ /* 0x000fe200078e00ff */
[----:B------:R1:W-:Y:S03]  /*08b0*/  STL [R1+0x2c], R0 ;  /* 0x00002c0001007387 */ /* 0x0003e60000100800 */
[----:B------:R-:W-:Y:S02]  /*08c0*/  IMAD.MOV R9, RZ, RZ, -R9 ;  /* 0x000000ffff097224 */ /* 0x000fe400078e0a09 */
[----:B------:R-:W-:Y:S01]  /*08d0*/  @!P0 IMAD.IADD R7, R7, 0x1, -R2 ;  /* 0x0000000107078824 */ /* 0x000fe200078e0a02 */
[----:B------:R-:W-:Y:S01]  /*08e0*/  ISETP.GE.AND P0, PT, R12, RZ, PT ;  /* 0x000000ff0c00720c */ /* 0x000fe20003f06270 */
[----:B------:R-:W-:Y:S01]  /*08f0*/  IMAD R15, R2, R9, R15 ;  /* 0x00000009020f7224 */ /* 0x000fe200078e020f */
[----:B------:R-:W-:Y:S01]  /*0900*/  LOP3.LUT R12, R4, 0x28, RZ, 0xfc, !PT ;  /* 0x00000028040c7812 */ /* 0x000fe200078efcff */
[----:B------:R-:W-:Y:S01]  /*0910*/  IMAD.HI.U32 R10, R5, R20, RZ ;  /* 0x00000014050a7227 */ /* 0x000fe200078e00ff */
[----:B------:R-:W-:-:S02]  /*0920*/  ISETP.GT.U32.AND P5, PT, R2, R7, PT ;  /* 0x000000070200720c */ /* 0x000fc40003fa4070 */
[----:B------:R-:W-:Y:S01]  /*0930*/  ISETP.GT.U32.AND P6, PT, R2, R15, PT ;  /* 0x0000000f0200720c */ /* 0x000fe20003fc4070 */
[----:B------:R-:W-:Y:S01]  /*0940*/  IMAD.IADD R8, R6, 0x1, R13 ;  /* 0x0000000106087824 */ /* 0x000fe200078e020d */
[C---:B------:R-:W-:Y:S01]  /*0950*/  LOP3.LUT R6, R4.reuse, 0x20, RZ, 0xfc, !PT ;  /* 0x0000002004067812 */ /* 0x040fe200078efcff */
[----:B------:R-:W-:Y:S01]  /*0960*/  IMAD.MOV R13, RZ, RZ, -R10 ;  /* 0x000000ffff0d7224 */ /* 0x000fe200078e0a0a */
[----:B------:R-:W-:Y:S01]  /*0970*/  LOP3.LUT R10, R4, 0x18, RZ, 0xfc, !PT ;  /* 0x00000018040a7812 */ /* 0x000fe200078efcff */
[----:B------:R-:W-:Y:S01]  /*0980*/  @!P1 IMAD.IADD R24, R24, 0x1, -R2 ;  /* 0x0000000118189824 */ /* 0x000fe200078e0a02 */
[----:B------:R-:W-:Y:S01]  /*0990*/  IABS R18, R6 ;  /* 0x0000000600127213 */ /* 0x000fe20000000000 */
[----:B------:R-:W-:Y:S01]  /*09a0*/  IMAD R20, R2, R13, R20 ;  /* 0x0000000d02147224 */ /* 0x000fe200078e0214 */
[----:B------:R-:W-:Y:S01]  /*09b0*/  IABS R19, R10 ;  /* 0x0000000a00137213 */ /* 0x000fe20000000000 */
[----:B------:R-:W-:Y:S01]  /*09c0*/  IMAD R29, R8, 0x100, R26 ;  /* 0x00000100081d7824 */ /* 0x000fe200078e021a */
[C---:B------:R-:W-:Y:S01]  /*09d0*/  ISETP.GT.U32.AND P4, PT, R2.reuse, R24, PT ;  /* 0x000000180200720c */ /* 0x040fe20003f84070 */
[--C-:B------:R-:W-:Y:S01]  /*09e0*/  @!P5 IMAD.IADD R7, R7, 0x1, -R2.reuse ;  /* 0x000000010707d824 */ /* 0x100fe200078e0a02 */
[----:B------:R-:W-:Y:S01]  /*09f0*/  ISETP.GT.U32.AND P1, PT, R2, R20, PT ;  /* 0x000000140200720c */ /* 0x000fe20003f24070 */
[----:B------:R-:W-:Y:S01]  /*0a00*/  @!P6 IMAD.IADD R15, R15, 0x1, -R2 ;  /* 0x000000010f0fe824 */ /* 0x000fe200078e0a02 */
[----:B------:R-:W-:Y:S01]  /*0a10*/  ISETP.GE.AND P5, PT, R11, RZ, PT ;  /* 0x000000ff0b00720c */ /* 0x000fe20003fa6270 */
[----:B------:R-:W-:Y:S01]  /*0a20*/  IMAD.HI.U32 R11, R5, R19, RZ ;  /* 0x00000013050b7227 */ /* 0x000fe200078e00ff */
[----:B------:R-:W-:-:S02]  /*0a30*/  ISETP.GE.AND P6, PT, R4, RZ, PT ;  /* 0x000000ff0400720c */ /* 0x000fc40003fc6270 */
[----:B------:R-:W-:Y:S01]  /*0a40*/  IABS R17, R12 ;  /* 0x0000000c00117213 */ /* 0x000fe20000000000 */
[----:B------:R-:W-:-:S04]  /*0a50*/  IMAD.HI.U32 R13, R5, R18, RZ ;  /* 0x00000012050d7227 */ /* 0x000fc800078e00ff */
[----:B------:R-:W-:Y:S02]  /*0a60*/  IMAD.MOV R14, RZ, RZ, -R11 ;  /* 0x000000ffff0e7224 */ /* 0x000fe400078e0a0b */
[----:B------:R-:W-:Y:S01]  /*0a70*/  IMAD.MOV R11, RZ, RZ, -R13 ;  /* 0x000000ffff0b7224 */ /* 0x000fe200078e0a0d */
[----:B------:R-:W-:Y:S01]  /*0a80*/  LOP3.LUT R13, R4, 0x30, RZ, 0xfc, !PT ;  /* 0x00000030040d7812 */ /* 0x000fe200078efcff */
[----:B------:R-:W-:Y:S01]  /*0a90*/  @!P1 IMAD.IADD R20, R20, 0x1, -R2 ;  /* 0x0000000114149824 */ /* 0x000fe200078e0a02 */
[C---:B------:R-:W-:Y:S01]  /*0aa0*/  ISETP.GT.U32.AND P1, PT, R2.reuse, R15, PT ;  /* 0x0000000f0200720c */ /* 0x040fe20003f24070 */
[----:B------:R-:W-:Y:S01]  /*0ab0*/  IMAD R18, R2, R11, R18 ;  /* 0x0000000b02127224 */ /* 0x000fe200078e0212 */
[----:B------:R-:W-:Y:S01]  /*0ac0*/  IABS R11, R13 ;  /* 0x0000000d000b7213 */ /* 0x000fe20000000000 */
[----:B-1----:R-:W-:Y:S02]  /*0ad0*/  IMAD.MOV.U32 R0, RZ, RZ, R7 ;  /* 0x000000ffff007224 */ /* 0x002fe400078e0007 */
[----:B------:R-:W-:Y:S01]  /*0ae0*/  @!P4 IMAD.IADD R24, R24, 0x1, -R2 ;  /* 0x000000011818c824 */ /* 0x000fe200078e0a02 */
[C---:B------:R-:W-:Y:S01]  /*0af0*/  ISETP.GT.U32.AND P4, PT, R2.reuse, R20, PT ;  /* 0x000000140200720c */ /* 0x040fe20003f84070 */
[----:B------:R-:W-:Y:S01]  /*0b00*/  IMAD R19, R2, R14, R19 ;  /* 0x0000000e02137224 */ /* 0x000fe200078e0213 */
[----:B------:R-:W-:Y:S01]  /*0b10*/  LOP3.LUT R14, R4, 0x40, RZ, 0xfc, !PT ;  /* 0x00000040040e7812 */ /* 0x000fe200078efcff */
[----:B------:R-:W-:Y:S01]  /*0b20*/  @!P6 IMAD.MOV R0, RZ, RZ, -R0 ;  /* 0x000000ffff00e224 */ /* 0x000fe200078e0a00 */
[----:B------:R-:W-:Y:S01]  /*0b30*/  ISETP.GT.U32.AND P6, PT, R2, R18, PT ;  /* 0x000000120200720c */ /* 0x000fe20003fc4070 */
[----:B------:R-:W-:Y:S01]  /*0b40*/  IMAD.HI.U32 R9, R5, R17, RZ ;  /* 0x0000001105097227 */ /* 0x000fe200078e00ff */
[----:B------:R-:W-:-:S03]  /*0b50*/  IABS R21, R14 ;  /* 0x0000000e00157213 */ /* 0x000fc60000000000 */
[----:B------:R-:W-:Y:S01]  /*0b60*/  @!P5 IMAD.MOV R24, RZ, RZ, -R24 ;  /* 0x000000ffff18d224 */ /* 0x000fe200078e0a18 */
[C---:B------:R-:W-:Y:S01]  /*0b70*/  ISETP.GT.U32.AND P5, PT, R2.reuse, R19, PT ;  /* 0x000000130200720c */ /* 0x040fe20003fa4070 */
[----:B------:R-:W-:Y:S02]  /*0b80*/  IMAD.MOV R9, RZ, RZ, -R9 ;  /* 0x000000ffff097224 */ /* 0x000fe400078e0a09 */
[--C-:B------:R-:W-:Y:S01]  /*0b90*/  @!P1 IMAD.IADD R15, R15, 0x1, -R2.reuse ;  /* 0x000000010f0f9824 */ /* 0x100fe200078e0a02 */
[----:B------:R-:W-:Y:S01]  /*0ba0*/  STL [R1+0x870], R24 ;  /* 0x0008701801007387 */ /* 0x000fe20000100800 */
[----:B------:R-:W-:Y:S01]  /*0bb0*/  IMAD R17, R2, R9, R17 ;  /* 0x0000000902117224 */ /* 0x000fe200078e0211 */
[----:B------:R-:W-:Y:S01]  /*0bc0*/  LOP3.LUT R9, R4, 0x38, RZ, 0xfc, !PT ;  /* 0x0000003804097812 */ /* 0x000fe200078efcff */
[--C-:B------:R-:W-:Y:S01]  /*0bd0*/  @!P4 IMAD.IADD R20, R20, 0x1, -R2.reuse ;  /* 0x000000011414c824 */ /* 0x100fe200078e0a02 */
[----:B------:R1:W-:Y:S01]  /*0be0*/  STL [R1+0x38], R0 ;  /* 0x0000380001007387 */ /* 0x0003e20000100800 */
[----:B------:R-:W-:Y:S01]  /*0bf0*/  ISETP.GE.AND P1, PT, R10, RZ, PT ;  /* 0x000000ff0a00720c */ /* 0x000fe20003f26270 */
[----:B------:R-:W-:Y:S01]  /*0c00*/  @!P6 IMAD.IADD R18, R18, 0x1, -R2 ;  /* 0x000000011212e824 */ /* 0x000fe200078e0a02 */
[----:B------:R-:W-:Y:S01]  /*0c10*/  ISETP.GT.U32.AND P4, PT, R2, R17, PT ;  /* 0x000000110200720c */ /* 0x000fe20003f84070 */
[----:B------:R-:W-:Y:S01]  /*0c20*/  IMAD.HI.U32 R7, R5, R11, RZ ;  /* 0x0000000b05077227 */ /* 0x000fe200078e00ff */
[----:B------:R-:W-:-:S03]  /*0c30*/  IABS R10, R9 ;  /* 0x00000009000a7213 */ /* 0x000fc60000000000 */
[----:B------:R-:W-:Y:S01]  /*0c40*/  @!P5 IMAD.IADD R19, R19, 0x1, -R2 ;  /* 0x000000011313d824 */ /* 0x000fe200078e0a02 */
[----:B------:R-:W-:Y:S01]  /*0c50*/  ISETP.GE.AND P5, PT, R6, RZ, PT ;  /* 0x000000ff0600720c */ /* 0x000fe20003fa6270 */
[----:B-1----:R-:W-:Y:S02]  /*0c60*/  IMAD.MOV.U32 R0, RZ, RZ, R15 ;  /* 0x000000ffff007224 */ /* 0x002fe400078e000f */
[----:B------:R-:W-:Y:S01]  /*0c70*/  IMAD.HI.U32 R6, R5, R10, RZ ;  /* 0x0000000a05067227 */ /* 0x000fe200078e00ff */
[----:B------:R-:W-:-:S03]  /*0c80*/  ISETP.GT.U32.AND P6, PT, R2, R19, PT ;  /* 0x000000130200720c */ /* 0x000fc60003fc4070 */
[----:B------:R-:W-:Y:S01]  /*0c90*/  @!P2 IMAD.MOV R0, RZ, RZ, -R0 ;  /* 0x000000ffff00a224 */ /* 0x000fe200078e0a00 */
[C---:B------:R-:W-:Y:S01]  /*0ca0*/  ISETP.GT.U32.AND P2, PT, R2.reuse, R18, PT ;  /* 0x000000120200720c */ /* 0x040fe20003f44070 */
[----:B------:R-:W-:Y:S02]  /*0cb0*/  IMAD.MOV R6, RZ, RZ, -R6 ;  /* 0x000000ffff067224 */ /* 0x000fe400078e0a06 */
[----:B------:R-:W-:Y:S01]  /*0cc0*/  IMAD.MOV R7, RZ, RZ, -R7 ;  /* 0x000000ffff077224 */ /* 0x000fe200078e0a07 */
[----:B------:R1:W-:Y:S01]  /*0cd0*/  STL [R1+0x34], R0 ;  /* 0x0000340001007387 */ /* 0x0003e20000100800 */
[----:B------:R-:W-:Y:S02]  /*0ce0*/  @!P4 IMAD.IADD R17, R17, 0x1, -R2 ;  /* 0x000000011111c824 */ /* 0x000fe400078e0a02 */
[----:B------:R-:W-:Y:S01]  /*0cf0*/  IMAD R10, R2, R6, R10 ;  /* 0x00000006020a7224 */ /* 0x000fe200078e020a */
[----:B------:R-:W-:Y:S01]  /*0d00*/  LOP3.LUT R6, R4, 0x50, RZ, 0xfc, !PT ;  /* 0x0000005004067812 */ /* 0x000fe200078efcff */
[C---:B------:R-:W-:Y:S01]  /*0d10*/  IMAD R11, R2.reuse, R7, R11 ;  /* 0x00000007020b7224 */ /* 0x040fe200078e020b */
[----:B------:R-:W-:Y:S01]  /*0d20*/  ISETP.GT.U32.AND P4, PT, R2, R17, PT ;  /* 0x000000110200720c */ /* 0x000fe20003f84070 */
[--C-:B------:R-:W-:Y:S01]  /*0d30*/  @!P6 IMAD.IADD R19, R19, 0x1, -R2.reuse ;  /* 0x000000011313e824 */ /* 0x100fe200078e0a02 */
[----:B------:R-:W-:Y:S01]  /*0d40*/  LOP3.LUT R7, R4, 0x48, RZ, 0xfc, !PT ;  /* 0x0000004804077812 */ /* 0x000fe200078efcff */
[----:B------:R-:W-:Y:S01]  /*0d50*/  @!P2 IMAD.IADD R18, R18, 0x1, -R2 ;  /* 0x000000011212a824 */ /* 0x000fe200078e0a02 */
[C---:B------:R-:W-:Y:S01]  /*0d60*/  ISETP.GT.U32.AND P2, PT, R2.reuse, R10, PT ;  /* 0x0000000a0200720c */ /* 0x040fe20003f44070 */
[----:B-1----:R-:W-:Y:S01]  /*0d70*/  IMAD.MOV.U32 R0, RZ, RZ, R20 ;  /* 0x000000ffff007224 */ /* 0x002fe200078e0014 */
[----:B------:R-:W-:Y:S01]  /*0d80*/  ISETP.GT.U32.AND P6, PT, R2, R11, PT ;  /* 0x0000000b0200720c */ /* 0x000fe20003fc4070 */
[----:B------:R-:W-:Y:S01]  /*0d90*/  IMAD.HI.U32 R22, R5, R21, RZ ;  /* 0x0000001505167227 */ /* 0x000fe200078e00ff */
[----:B------:R-:W-:-:S03]  /*0da0*/  IABS R15, R7 ;  /* 0x00000007000f7213 */ /* 0x000fc60000000000 */
[----:B------:R-:W-:Y:S02]  /*0db0*/  @!P0 IMAD.MOV R0, RZ, RZ, -R0 ;  /* 0x000000ffff008224 */ /* 0x000fe400078e0a00 */
[----:B------:R-:W-:Y:S01]  /*0dc0*/  @!P4 IMAD.IADD R17, R17, 0x1, -R2 ;  /* 0x000000011111c824 */ /* 0x000fe200078e0a02 */
[----:B------:R-:W-:Y:S01]  /*0dd0*/  ISETP.GE.AND P4, PT, R12, RZ, PT ;  /* 0x000000ff0c00720c */ /* 0x000fe20003f86270 */
[----:B------:R-:W-:Y:S01]  /*0de0*/  IMAD.MOV R22, RZ, RZ, -R22 ;  /* 0x000000ffff167224 */ /* 0x000fe200078e0a16 */
[----:B------:R-:W-:Y:S01]  /*0df0*/  IABS R12, R6 ;  /* 0x00000006000c7213 */ /* 0x000fe20000000000 */
[--C-:B------:R-:W-:Y:S01]  /*0e00*/  @!P2 IMAD.IADD R10, R10, 0x1, -R2.reuse ;  /* 0x000000010a0aa824 */ /* 0x100fe200078e0a02 */
[----:B------:R1:W-:Y:S01]  /*0e10*/  STL [R1+0x30], R0 ;  /* 0x0000300001007387 */ /* 0x0003e20000100800 */
[----:B------:R-:W-:Y:S01]  /*0e20*/  @!P6 IMAD.IADD R11, R11, 0x1, -R2 ;  /* 0x000000010b0be824 */ /* 0x000fe200078e0a02 */
[----:B------:R-:W-:Y:S01]  /*0e30*/  ISETP.GE.AND P6, PT, R13, RZ, PT ;  /* 0x000000ff0d00720c */ /* 0x000fe20003fc6270 */
[----:B------:R-:W-:Y:S01]  /*0e40*/  IMAD.HI.U32 R16, R5, R15, RZ ;  /* 0x0000000f05107227 */ /* 0x000fe200078e00ff */
[----:B------:R-:W-:-:S02]  /*0e50*/  ISETP.GT.U32.AND P0, PT, R2, R10, PT ;  /* 0x0000000a0200720c */ /* 0x000fc40003f04070 */
[C---:B------:R-:W-:Y:S01]  /*0e60*/  ISETP.GT.U32.AND P2, PT, R2.reuse, R11, PT ;  /* 0x0000000b0200720c */ /* 0x040fe20003f44070 */
[----:B------:R-:W-:Y:S01]  /*0e70*/  IMAD R13, R2, R22, R21 ;  /* 0x00000016020d7224 */ /* 0x000fe200078e0215 */
[----:B------:R-:W-:Y:S01]  /*0e80*/  LOP3.LUT R22, R4, 0x98, RZ, 0xfc, !PT ;  /* 0x0000009804167812 */ /* 0x000fe200078efcff */
[----:B------:R-:W-:Y:S02]  /*0e90*/  IMAD.MOV R16, RZ, RZ, -R16 ;  /* 0x000000ffff107224 */ /* 0x000fe400078e0a10 */
[----:B-1----:R-:W-:Y:S02]  /*0ea0*/  IMAD.MOV.U32 R0, RZ, RZ, R17 ;  /* 0x000000ffff007224 */ /* 0x002fe400078e0011 */
[----:B------:R-:W-:Y:S01]  /*0eb0*/  @!P5 IMAD.MOV R18, RZ, RZ, -R18 ;  /* 0x000000ffff12d224 */ /* 0x000fe200078e0a12 */
[----:B------:R-:W-:Y:S01]  /*0ec0*/  ISETP.GE.AND P5, PT, R9, RZ, PT ;  /* 0x000000ff0900720c */ /* 0x000fe20003fa6270 */
[----:B------:R-:W-:Y:S01]  /*0ed0*/  @!P1 IMAD.MOV R19, RZ, RZ, -R19 ;  /* 0x000000ffff139224 */ /* 0x000fe200078e0a13 */
[----:B------:R-:W-:Y:S01]  /*0ee0*/  ISETP.GT.U32.AND P1, PT, R2, R13, PT ;  /* 0x0000000d0200720c */ /* 0x000fe20003f24070 */
[----:B------:R-:W-:Y:S01]  /*0ef0*/  @!P4 IMAD.MOV R0, RZ, RZ, -R0 ;  /* 0x000000ffff00c224 */ /* 0x000fe200078e0a00 */
[----:B------:R-:W-:Y:S01]  /*0f00*/  ISETP.GE.AND P4, PT, R14, RZ, PT ;  /* 0x000000ff0e00720c */ /* 0x000fe20003f86270 */
[----:B------:R-:W-:Y:S01]  /*0f10*/  IMAD.HI.U32 R17, R5, R12, RZ ;  /* 0x0000000c05117227 */ /* 0x000fe200078e00ff */
[----:B------:R-:W-:Y:S01]  /*0f20*/  STL [R1+0x28], R19 ;  /* 0x0000281301007387 */ /* 0x000fe20000100800 */
[----:B------:R-:W-:-:S02]  /*0f30*/  LOP3.LUT R9, R4, 0x58, RZ, 0xfc, !PT ;  /* 0x0000005804097812 */ /* 0x000fc400078efcff */
[----:B------:R-:W-:Y:S01]  /*0f40*/  IMAD R14, R2, R16, R15 ;  /* 0x00000010020e7224 */ /* 0x000fe200078e020f */
[----:B------:R1:W-:Y:S01]  /*0f50*/  STL [R1+0x24], R18 ;  /* 0x0000241201007387 */ /* 0x0003e20000100800 */
[----:B------:R-:W-:Y:S01]  /*0f60*/  IMAD.MOV R17, RZ, RZ, -R17 ;  /* 0x000000ffff117224 */ /* 0x000fe200078e0a11 */
[----:B------:R-:W-:Y:S01]  /*0f70*/  IABS R15, R9 ;  /* 0x00000009000f7213 */ /* 0x000fe20000000000 */
[--C-:B------:R-:W-:Y:S01]  /*0f80*/  @!P0 IMAD.IADD R10, R10, 0x1, -R2.reuse ;  /* 0x000000010a0a8824 */ /* 0x100fe200078e0a02 */
[----:B------:R2:W-:Y:S01]  /*0f90*/  STL [R1+0x20], R0 ;  /* 0x0000200001007387 */ /* 0x0005e20000100800 */
[----:B------:R-:W-:Y:S01]  /*0fa0*/  @!P2 IMAD.IADD R11, R11, 0x1, -R2 ;  /* 0x000000010b0ba824 */ /* 0x000fe200078e0a02 */
[----:B------:R-:W-:Y:S01]  /*0fb0*/  ISETP.GE.AND P2, PT, R7, RZ, PT ;  /* 0x000000ff0700720c */ /* 0x000fe20003f46270 */
[C---:B------:R-:W-:Y:S01]  /*0fc0*/  IMAD R7, R2.reuse, R17, R12 ;  /* 0x0000001102077224 */ /* 0x040fe200078e020c */
[----:B------:R-:W-:Y:S01]  /*0fd0*/  ISETP.GT.U32.AND P0, PT, R2, R14, PT ;  /* 0x0000000e0200720c */ /* 0x000fe20003f04070 */
[----:B------:R-:W-:Y:S01]  /*0fe0*/  @!P1 IMAD.IADD R13, R13, 0x1, -R2 ;  /* 0x000000010d0d9824 */ /* 0x000fe200078e0a02 */
[----:B------:R-:W-:Y:S01]  /*0ff0*/  LOP3.LUT R16, R4, 0x70, RZ, 0xfc, !PT ;  /* 0x0000007004107812 */ /* 0x000fe200078efcff */
[----:B-1----:R-:W-:-:S02]  /*1000*/  IMAD.MOV.U32 R18, RZ, RZ, R11 ;  /* 0x000000ffff127224 */ /* 0x002fc400078e000b */
[----:B------:R-:W-:Y:S01]  /*1010*/  IMAD.MOV.U32 R11, RZ, RZ, R15 ;  /* 0x000000ffff0b7224 */ /* 0x000fe200078e000f */
[----:B------:R-:W-:Y:S01]  /*1020*/  ISETP.GT.U32.AND P1, PT, R2, R13, PT ;  /* 0x0000000d0200720c */ /* 0x000fe20003f24070 */
[----:B--2---:R-:W-:Y:S01]  /*1030*/  IMAD.MOV.U32 R0, RZ, RZ, R10 ;  /* 0x000000ffff007224 */ /* 0x004fe200078e000a */
[----:B------:R-:W-:Y:S01]  /*1040*/  LOP3.LUT R10, R4, 0x60, RZ, 0xfc, !PT ;  /* 0x00000060040a7812 */ /* 0x000fe200078efcff */
[----:B------:R-:W-:Y:S01]  /*1050*/  @!P6 IMAD.MOV R18, RZ, RZ, -R18 ;  /* 0x000000ffff12e224 */ /* 0x000fe200078e0a12 */
[----:B------:R-:W-:Y:S01]  /*1060*/  ISETP.GE.AND P6, PT, R6, RZ, PT ;  /* 0x000000ff0600720c */ /* 0x000fe20003fc6270 */
[----:B------:R-:W-:Y:S01]  /*1070*/  @!P5 IMAD.MOV R0, RZ, RZ, -R0 ;  /* 0x000000ffff00d224 */ /* 0x000fe200078e0a00 */
[----:B------:R-:W-:Y:S01]  /*1080*/  ISETP.GT.U32.AND P5, PT, R2, R7, PT ;  /* 0x000000070200720c */ /* 0x000fe20003fa4070 */
[--C-:B------:R-:W-:Y:S01]  /*1090*/  @!P0 IMAD.IADD R14, R14, 0x1, -R2.reuse ;  /* 0x000000010e0e8824 */ /* 0x100fe200078e0a02 */
[----:B------:R-:W-:Y:S01]  /*10a0*/  LOP3.LUT R6, R4, 0x68, RZ, 0xfc, !PT ;  /* 0x0000006804067812 */ /* 0x000fe200078efcff */
[----:B------:R-:W-:Y:S01]  /*10b0*/  IMAD.HI.U32 R15, R5, R11, RZ ;  /* 0x0000000b050f7227 */ /* 0x000fe200078e00ff */
[----:B------:R-:W-:Y:S01]  /*10c0*/  IABS R12, R10 ;  /* 0x0000000a000c7213 */ /* 0x000fe20000000000 */
[----:B------:R-:W-:Y:S01]  /*10d0*/  STL [R1+0x1c], R18 ;  /* 0x00001c1201007387 */ /* 0x000fe20000100800 */
[----:B------:R-:W-:Y:S01]  /*10e0*/  ISETP.GT.U32.AND P0, PT, R2, R14, PT ;  /* 0x0000000e0200720c */ /* 0x000fe20003f04070 */
[--C-:B------:R-:W-:Y:S01]  /*10f0*/  @!P1 IMAD.IADD R13, R13, 0x1, -R2.reuse ;  /* 0x000000010d0d9824 */ /* 0x100fe200078e0a02 */
[----:B------:R-:W-:Y:S01]  /*1100*/  ISETP.GE.AND P1, PT, R9, RZ, PT ;  /* 0x000000ff0900720c */ /* 0x000fe20003f26270 */
[----:B------:R-:W-:Y:S01]  /*1110*/  IMAD.MOV R15, RZ, RZ, -R15 ;  /* 0x000000ffff0f7224 */ /* 0x000fe200078e0a0f */
[----:B------:R-:W-:Y:S01]  /*1120*/  IABS R9, R6 ;  /* 0x0000000600097213 */ /* 0x000fe20000000000 */
[----:B------:R1:W-:Y:S02]  /*1130*/  STL [R1+0x18], R0 ;  /* 0x0000180001007387 */ /* 0x0003e40000100800 */
[----:B------:R-:W-:-:S02]  /*1140*/  @!P5 IMAD.IADD R7, R7, 0x1, -R2 ;  /* 0x000000010707d824 */ /* 0x000fc400078e0a02 */
[C---:B------:R-:W-:Y:S02]  /*1150*/  IMAD R11, R2.reuse, R15, R11 ;  /* 0x0000000f020b7224 */ /* 0x040fe400078e020b */
[----:B------:R-:W-:Y:S01]  /*1160*/  IMAD.HI.U32 R15, R5, R12, RZ ;  /* 0x0000000c050f7227 */ /* 0x000fe200078e00ff */
[----:B------:R-:W-:-:S03]  /*1170*/  ISETP.GT.U32.AND P5, PT, R2, R7, PT ;  /* 0x000000070200720c */ /* 0x000fc60003fa4070 */
[----:B-1----:R-:W-:Y:S01]  /*1180*/  IMAD.MOV.U32 R0, RZ, RZ, R13 ;  /* 0x000000ffff007224 */ /* 0x002fe200078e000d */
[----:B------:R-:W-:Y:S01]  /*1190*/  IABS R13, R16 ;  /* 0x00000010000d7213 */ /* 0x000fe20000000000 */
[----:B------:R-:W-:Y:S01]  /*11a0*/  @!P0 IMAD.IADD R14, R14, 0x1, -R2 ;  /* 0x000000010e0e8824 */ /* 0x000fe200078e0a02 */
[----:B------:R-:W-:Y:S01]  /*11b0*/  ISETP.GE.AND P0, PT, R10, RZ, PT ;  /* 0x000000ff0a00720c */ /* 0x000fe20003f06270 */
[----:B------:R-:W-:-:S04]  /*11c0*/  IMAD.HI.U32 R10, R5, R9, RZ ;  /* 0x00000009050a7227 */ /* 0x000fc800078e00ff */
[----:B------:R-:W-:Y:S01]  /*11d0*/  @!P4 IMAD.MOV R0, RZ, RZ, -R0 ;  /* 0x000000ffff00c224 */ /* 0x000fe200078e0a00 */
[----:B------:R-:W-:Y:S01]  /*11e0*/  ISETP.GT.U32.AND P4, PT, R2, R11, PT ;  /* 0x0000000b0200720c */ /* 0x000fe20003f84070 */
[----:B------:R-:W-:Y:S02]  /*11f0*/  IMAD.MOV R15, RZ, RZ, -R15 ;  /* 0x000000ffff0f7224 */ /* 0x000fe400078e0a0f */
[----:B------:R-:W-:Y:S01]  /*1200*/  IMAD.MOV R10, RZ, RZ, -R10 ;  /* 0x000000ffff0a7224 */ /* 0x000fe200078e0a0a */
[----:B------:R1:W-:Y:S01]  /*1210*/  STL [R1+0x14], R0 ;  /* 0x0000140001007387 */ /* 0x0003e20000100800 */
[----:B------:R-:W-:Y:S01]  /*1220*/  @!P5 IMAD.IADD R7, R7, 0x1, -R2 ;  /* 0x000000010707d824 */ /* 0x000fe200078e0a02 */
[----:B------:R-:W-:Y:S01]  /*1230*/  ISETP.GE.AND P5, PT, R6, RZ, PT ;  /* 0x000000ff0600720c */ /* 0x000fe20003fa6270 */
[----:B------:R-:W-:Y:S01]  /*1240*/  IMAD R12, R2, R15, R12 ;  /* 0x0000000f020c7224 */ /* 0x000fe200078e020c */
[----:B------:R-:W-:Y:S01]  /*1250*/  LOP3.LUT R15, R4, 0x78, RZ, 0xfc, !PT ;  /* 0x00000078040f7812 */ /* 0x000fe200078efcff */
[----:B------:R-:W-:Y:S01]  /*1260*/  IMAD R9, R2, R10, R9 ;  /* 0x0000000a02097224 */ /* 0x000fe200078e0209 */
[----:B------:R-:W-:Y:S01]  /*1270*/  LOP3.LUT R10, R4, 0x80, RZ, 0xfc, !PT ;  /* 0x00000080040a7812 */ /* 0x000fe200078efcff */
[----:B------:R-:W-:-:S02]  /*1280*/  IMAD.MOV.U32 R24, RZ, RZ, R7 ;  /* 0x000000ffff187224 */ /* 0x000fc400078e0007 */
[----:B------:R-:W-:Y:S01]  /*1290*/  @!P4 IMAD.IADD R11, R11, 0x1, -R2 ;  /* 0x000000010b0bc824 */ /* 0x000fe200078e0a02 */
[----:B------:R-:W-:Y:S01]  /*12a0*/  IABS R25, R10 ;  /* 0x0000000a00197213 */ /* 0x000fe20000000000 */
[----:B-1----:R-:W-:Y:S01]  /*12b0*/  IMAD.MOV.U32 R0, RZ, RZ, R14 ;  /* 0x000000ffff007224 */ /* 0x002fe200078e000e */
[----:B------:R-:W-:Y:S01]  /*12c0*/  IABS R14, R15 ;  /* 0x0000000f000e7213 */ /* 0x000fe20000000000 */
[----:B------:R-:W-:Y:S01]  /*12d0*/  @!P6 IMAD.MOV R24, RZ, RZ, -R24 ;  /* 0x000000ffff18e224 */ /* 0x000fe200078e0a18 */
[C---:B------:R-:W-:Y:S01]  /*12e0*/  ISETP.GT.U32.AND P6, PT, R2.reuse, R9, PT ;  /* 0x000000090200720c */ /* 0x040fe20003fc4070 */
[----:B------:R-:W-:Y:S01]  /*12f0*/  @!P2 IMAD.MOV R0, RZ, RZ, -R0 ;  /* 0x000000ffff00a224 */ /* 0x000fe200078e0a00 */
[C---:B------:R-:W-:Y:S01]  /*1300*/  ISETP.GT.U32.AND P2, PT, R2.reuse, R12, PT ;  /* 0x0000000c0200720c */ /* 0x040fe20003f44070 */
[----:B------:R-:W-:Y:S01]  /*1310*/  IMAD.HI.U32 R6, R5, R13, RZ ;  /* 0x0000000d05067227 */ /* 0x000fe200078e00ff */
[----:B------:R-:W-:Y:S02]  /*1320*/  ISETP.GT.U32.AND P4, PT, R2, R11, PT ;  /* 0x0000000b0200720c */ /* 0x000fe40003f84070 */
[----:B------:R1:W-:Y:S01]  /*1330*/  STL [R1+0x10], R0 ;  /* 0x0000100001007387 */ /* 0x0003e20000100800 */
[----:B------:R-:W-:-:S02]  /*1340*/  IMAD.MOV R6, RZ, RZ, -R6 ;  /* 0x000000ffff067224 */ /* 0x000fc400078e0a06 */
[----:B------:R-:W-:Y:S01]  /*1350*/  IMAD.HI.U32 R7, R5, R14, RZ ;  /* 0x0000000e05077227 */ /* 0x000fe200078e00ff */
[----:B------:R2:W-:Y:S03]  /*1360*/  STL [R1+0x874], R24 ;  /* 0x0008741801007387 */ /* 0x0005e60000100800 */
[--C-:B------:R-:W-:Y:S02]  /*1370*/  @!P6 IMAD.IADD R9, R9, 0x1, -R2.reuse ;  /* 0x000000010909e824 */ /* 0x100fe400078e0a02 */
[----:B------:R-:W-:Y:S01]  /*1380*/  @!P2 IMAD.IADD R12, R12, 0x1, -R2 ;  /* 0x000000010c0ca824 */ /* 0x000fe200078e0a02 */
[----:B-1----:R-:W-:Y:S01]  /*1390*/  LOP3.LUT R0, R4, 0xb8, RZ, 0xfc, !PT ;  /* 0x000000b804007812 */ /* 0x002fe200078efcff */
[C---:B------:R-:W-:Y:S01]  /*13a0*/  IMAD R13, R2.reuse, R6, R13 ;  /* 0x00000006020d7224 */ /* 0x040fe200078e020d */
[C---:B------:R-:W-:Y:S01]  /*13b0*/  ISETP.GT.U32.AND P6, PT, R2.reuse, R9, PT ;  /* 0x000000090200720c */ /* 0x040fe20003fc4070 */
[----:B------:R-:W-:Y:S01]  /*13c0*/  IMAD.HI.U32 R19, R5, R25, RZ ;  /* 0x0000001905137227 */ /* 0x000fe200078e00ff */
[----:B------:R-:W-:-:S02]  /*13d0*/  ISETP.GT.U32.AND P2, PT, R2, R12, PT ;  /* 0x0000000c0200720c */ /* 0x000fc40003f44070 */
[----:B------:R-:W-:Y:S01]  /*13e0*/  LOP3.LUT R6, R4, 0x88, RZ, 0xfc, !PT ;  /* 0x0000008804067812 */ /* 0x000fe200078efcff */
[----:B------:R-:W-:Y:S01]  /*13f0*/  @!P4 IMAD.IADD R11, R11, 0x1, -R2 ;  /* 0x000000010b0bc824 */ /* 0x000fe200078e0a02 */
[C---:B------:R-:W-:Y:S01]  /*1400*/  ISETP.GT.U32.AND P4, PT, R2.reuse, R13, PT ;  /* 0x0000000d0200720c */ /* 0x040fe20003f84070 */
[----:B------:R-:W-:Y:S01]  /*1410*/  IMAD.MOV R7, RZ, RZ, -R7 ;  /* 0x000000ffff077224 */ /* 0x000fe200078e0a07 */
[----:B------:R-:W-:Y:S01]  /*1420*/  IABS R17, R6 ;  /* 0x0000000600117213 */ /* 0x000fe20000000000 */
[----:B------:R-:W-:Y:S02]  /*1430*/  IMAD.MOV R19, RZ, RZ, -R19 ;  /* 0x000000ffff137224 */ /* 0x000fe400078e0a13 */
[----:B------:R-:W-:Y:S01]  /*1440*/  IMAD R14, R2, R7, R14 ;  /* 0x00000007020e7224 */ /* 0x000fe200078e020e */
[----:B------:R-:W-:Y:S01]  /*1450*/  LOP3.LUT R7, R4, 0x90, RZ, 0xfc, !PT ;  /* 0x0000009004077812 */ /* 0x000fe200078efcff */
[----:B------:R-:W-:Y:S01]  /*1460*/  IMAD R25, R2, R19, R25 ;  /* 0x0000001302197224 */ /* 0x000fe200078e0219 */
[----:B------:R-:W-:Y:S01]  /*1470*/  LOP3.LUT R19, R4, 0xb0, RZ, 0xfc, !PT ;  /* 0x000000b004137812 */ /* 0x000fe200078efcff */
[--C-:B------:R-:W-:Y:S01]  /*1480*/  @!P2 IMAD.IADD R12, R12, 0x1, -R2.reuse ;  /* 0x000000010c0ca824 */ /* 0x100fe200078e0a02 */
[C---:B------:R-:W-:Y:S01]  /*1490*/  ISETP.GT.U32.AND P2, PT, R2.reuse, R14, PT ;  /* 0x0000000e0200720c */ /* 0x040fe20003f44070 */
[--C-:B------:R-:W-:Y:S01]  /*14a0*/  @!P6 IMAD.IADD R9, R9, 0x1, -R2.reuse ;  /* 0x000000010909e824 */ /* 0x100fe200078e0a02 */
[----:B------:R-:W-:Y:S01]  /*14b0*/  ISETP.GT.U32.AND P6, PT, R2, R25, PT ;  /* 0x000000190200720c */ /* 0x000fe20003fc4070 */
[----:B------:R-:W-:Y:S01]  /*14c0*/  @!P4 IMAD.IADD R13, R13, 0x1, -R2 ;  /* 0x000000010d0dc824 */ /* 0x000fe200078e0a02 */
[----:B------:R-:W-:Y:S01]  /*14d0*/  ISETP.GE.AND P4, PT, R16, RZ, PT ;  /* 0x000000ff1000720c */ /* 0x000fe20003f86270 */
[----:B------:R-:W-:Y:S01]  /*14e0*/  @!P1 IMAD.MOV R11, RZ, RZ, -R11 ;  /* 0x000000ffff0b9224 */ /* 0x000fe200078e0a0b */
[----:B------:R-:W-:Y:S01]  /*14f0*/  IABS R16, R7 ;  /* 0x0000000700107213 */ /* 0x000fe20000000000 */
[----:B------:R-:W-:Y:S01]  /*1500*/  @!P0 IMAD.MOV R12, RZ, RZ, -R12 ;  /* 0x000000ffff0c8224 */ /* 0x000fe200078e0a0c */
[----:B------:R-:W-:Y:S01]  /*1510*/  ISETP.GT.U32.AND P1, PT, R2, R13, PT ;  /* 0x0000000d0200720c */ /* 0x000fe20003f24070 */
[----:B------:R-:W-:Y:S01]  /*1520*/  @!P5 IMAD.MOV R9, RZ, RZ, -R9 ;  /* 0x000000ffff09d224 */ /* 0x000fe200078e0a09 */
[----:B------:R-:W-:Y:S01]  /*1530*/  ISETP.GE.AND P0, PT, R15, RZ, PT ;  /* 0x000000ff0f00720c */ /* 0x000fe20003f06270 */
[----:B------:R-:W-:Y:S01]  /*1540*/  STL [R1+0x878], R11 ;  /* 0x0008780b01007387 */ /* 0x000fe20000100800 */
[----:B------:R-:W-:-:S03]  /*1550*/  IMAD.HI.U32 R18, R5, R17, RZ ;  /* 0x0000001105127227 */ /* 0x000fc600078e00ff */
[----:B------:R-:W-:Y:S01]  /*1560*/  STL [R1+0x87c], R12 ;  /* 0x00087c0c01007387 */ /* 0x000fe20000100800 */
[--C-:B------:R-:W-:Y:S02]  /*1570*/  @!P2 IMAD.IADD R14, R14, 0x1, -R2.reuse ;  /* 0x000000010e0ea824 */ /* 0x100fe400078e0a02 */
[----:B------:R-:W-:Y:S01]  /*1580*/  @!P6 IMAD.IADD R25, R25, 0x1, -R2 ;  /* 0x000000011919e824 */ /* 0x000fe200078e0a02 */
[----:B------:R-:W-:Y:S01]  /*1590*/  STL [R1+0x880], R9 ;  /* 0x0008800901007387 */ /* 0x000fe20000100800 */
[----:B------:R-:W-:Y:S01]  /*15a0*/  IMAD.MOV R18, RZ, RZ, -R18 ;  /* 0x000000ffff127224 */ /* 0x000fe200078e0a12 */
[C---:B------:R-:W-:Y:S01]  /*15b0*/  ISETP.GT.U32.AND P2, PT, R2.reuse, R14, PT ;  /* 0x0000000e0200720c */ /* 0x040fe20003f44070 */
[----:B------:R-:W-:Y:S01]  /*15c0*/  @!P1 IMAD.IADD R13, R13, 0x1, -R2 ;  /* 0x000000010d0d9824 */ /* 0x000fe200078e0a02 */
[C---:B------:R-:W-:Y:S01]  /*15d0*/  ISETP.GT.U32.AND P6, PT, R2.reuse, R25, PT ;  /* 0x000000190200720c */ /* 0x040fe20003fc4070 */
[----:B------:R-:W-:Y:S01]  /*15e0*/  IMAD R15, R2, R18, R17 ;  /* 0x00000012020f7224 */ /* 0x000fe200078e0211 */
[----:B------:R-:W-:Y:S01]  /*15f0*/  ISETP.GE.AND P1, PT, R10, RZ, PT ;  /* 0x000000ff0a00720c */ /* 0x000fe20003f26270 */
[----:B------:R-:W-:Y:S01]  /*1600*/  @!P4 IMAD.MOV R13, RZ, RZ, -R13 ;  /* 0x000000ffff0dc224 */ /* 0x000fe200078e0a0d */
[----:B------:R-:W-:Y:S01]  /*1610*/  ISETP.GE.AND P4, PT, R6, RZ, PT ;  /* 0x000000ff0600720c */ /* 0x000fe20003f86270 */
[----:B------:R-:W-:Y:S01]  /*1620*/  IMAD.HI.U32 R10, R5, R16, RZ ;  /* 0x00000010050a7227 */ /* 0x000fe200078e00ff */
[----:B------:R-:W-:-:S02]  /*1630*/  ISETP.GT.U32.AND P5, PT, R2, R15, PT ;  /* 0x0000000f0200720c */ /* 0x000fc40003fa4070 */
[----:B------:R-:W-:Y:S01]  /*1640*/  STL [R1+0x884], R13 ;  /* 0x0008840d01007387 */ /* 0x000fe20000100800 */
[----:B------:R-:W-:Y:S01]  /*1650*/  IMAD.MOV R10, RZ, RZ, -R10 ;  /* 0x000000ffff0a7224 */ /* 0x000fe200078e0a0a */
[----:B------:R-:W-:Y:S01]  /*1660*/  LOP3.LUT R6, R4, 0xa0, RZ, 0xfc, !PT ;  /* 0x000000a004067812 */ /* 0x000fe200078efcff */
[--C-:B------:R-:W-:Y:S01]  /*1670*/  @!P2 IMAD.IADD R14, R14, 0x1, -R2.reuse ;  /* 0x000000010e0ea824 */ /* 0x100fe200078e0a02 */
[----:B------:R-:W-:Y:S01]  /*1680*/  ISETP.GE.AND P2, PT, R7, RZ, PT ;  /* 0x000000ff0700720c */ /* 0x000fe20003f46270 */
[----:B------:R-:W-:Y:S01]  /*1690*/  @!P6 IMAD.IADD R25, R25, 0x1, -R2 ;  /* 0x000000011919e824 */ /* 0x000fe200078e0a02 */
[----:B------:R-:W-:Y:S01]  /*16a0*/  IABS R21, R6 ;  /* 0x0000000600157213 */ /* 0x000fe20000000000 */
[----:B------:R-:W-:Y:S02]  /*16b0*/  @!P0 IMAD.MOV R14, RZ, RZ, -R14 ;  /* 0x000000ffff0e8224 */ /* 0x000fe400078e0a0e */
[----:B------:R-:W-:Y:S01]  /*16c0*/  @!P1 IMAD.MOV R25, RZ, RZ, -R25 ;  /* 0x000000ffff199224 */ /* 0x000fe200078e0a19 */
[----:B------:R-:W-:Y:S01]  /*16d0*/  ISETP.GE.AND P1, PT, R6, RZ, PT ;  /* 0x000000ff0600720c */ /* 0x000fe20003f26270 */
[----:B------:R-:W-:Y:S01]  /*16e0*/  IMAD R23, R2, R10, R16 ;  /* 0x0000000a02177224 */ /* 0x000fe200078e0210 */
[----:B------:R1:W-:Y:S01]  /*16f0*/  STL [R1+0x888], R14 ;  /* 0x0008880e01007387 */ /* 0x0003e20000100800 */
[----:B------:R-:W-:Y:S01]  /*1700*/  @!P5 IMAD.IADD R15, R15, 0x1, -R2 ;  /* 0x000000010f0fd824 */ /* 0x000fe200078e0a02 */
[----:B------:R-:W-:Y:S01]  /*1710*/  ISETP.GE.AND P5, PT, R22, RZ, PT ;  /* 0x000000ff1600720c */ /* 0x000fe20003fa6270 */
[----:B------:R-:W-:Y:S01]  /*1720*/  IMAD.HI.U32 R7, R5, R21, RZ ;  /* 0x0000001505077227 */ /* 0x000fe200078e00ff */
[----:B------:R-:W-:Y:S01]  /*1730*/  STL [R1+0x88c], R25 ;  /* 0x00088c1901007387 */ /* 0x000fe20000100800 */
[----:B------:R-:W-:-:S02]  /*1740*/  ISETP.GT.U32.AND P6, PT, R2, R23, PT ;  /* 0x000000170200720c */ /* 0x000fc40003fc4070 */
[----:B------:R-:W-:Y:S01]  /*1750*/  ISETP.GT.U32.AND P0, PT, R2, R15, PT ;  /* 0x0000000f0200720c */ /* 0x000fe20003f04070 */
[----:B------:R-:W-:Y:S01]  /*1760*/  STL [R1+0x5a0], R29 ;  /* 0x0005a01d01007387 */ /* 0x000fe20000100800 */
[----:B------:R-:W-:Y:S01]  /*1770*/  IABS R22, R22 ;  /* 0x0000001600167213 */ /* 0x000fe20000000000 */
[----:B------:R-:W-:Y:S01]  /*1780*/  IMAD.MOV R7, RZ, RZ, -R7 ;  /* 0x000000ffff077224 */ /* 0x000fe200078e0a07 */
[----:B------:R-:W-:Y:S01]  /*1790*/  LOP3.LUT R10, R4, 0xa8, RZ, 0xfc, !PT ;  /* 0x000000a8040a7812 */ /* 0x000fe200078efcff */
[----:B--2---:R-:W2:Y:S02]  /*17a0*/  LDL.LU R24, [R1+0x2c] ;  /* 0x00002c0001187983 */ /* 0x004ea40000300800 */
[----:B------:R-:W-:Y:S01]  /*17b0*/  IMAD.HI.U32 R16, R5, R22, RZ ;  /* 0x0000001605107227 */ /* 0x000fe200078e00ff */
[----:B------:R-:W-:-:S03]  /*17c0*/  IABS R20, R10 ;  /* 0x0000000a00147213 */ /* 0x000fc60000000000 */
[--C-:B------:R-:W-:Y:S02]  /*17d0*/  @!P6 IMAD.IADD R23, R23, 0x1, -R2.reuse ;  /* 0x000000011717e824 */ /* 0x100fe400078e0a02 */
[----:B------:R-:W-:Y:S01]  /*17e0*/  @!P0 IMAD.IADD R15, R15, 0x1, -R2 ;  /* 0x000000010f0f8824 */ /* 0x000fe200078e0a02 */
[----:B------:R-:W-:Y:S01]  /*17f0*/  ISETP.GE.AND P0, PT, R10, RZ, PT ;  /* 0x000000ff0a00720c */ /* 0x000fe20003f06270 */
[----:B------:R-:W-:Y:S01]  /*1800*/  IMAD.MOV R10, RZ, RZ, -R16 ;  /* 0x000000ffff0a7224 */ /* 0x000fe200078e0a10 */
[----:B------:R-:W-:Y:S01]  /*1810*/  ISETP.GT.U32.AND P6, PT, R2, R23, PT ;  /* 0x000000170200720c */ /* 0x000fe20003fc4070 */
[----:B------:R-:W-:-:S04]  /*1820*/  IMAD.HI.U32 R6, R5, R20, RZ ;  /* 0x0000001405067227 */ /* 0x000fc800078e00ff */
[----:B------:R-:W-:Y:S02]  /*1830*/  IMAD R22, R2, R10, R22 ;  /* 0x0000000a02167224 */ /* 0x000fe400078e0216 */
[----:B------:R-:W-:Y:S02]  /*1840*/  @!P4 IMAD.MOV R15, RZ, RZ, -R15 ;  /* 0x000000ffff0fc224 */ /* 0x000fe400078e0a0f */
[----:B------:R-:W-:Y:S01]  /*1850*/  IMAD.MOV R6, RZ, RZ, -R6 ;  /* 0x000000ffff067224 */ /* 0x000fe200078e0a06 */
[----:B-1----:R-:W-:Y:S01]  /*1860*/  LOP3.LUT R14, R4, 0xd0, RZ, 0xfc, !PT ;  /* 0x000000d0040e7812 */ /* 0x002fe200078efcff */
[C---:B------:R-:W-:Y:S02]  /*1870*/  IMAD R21, R2.reuse, R7, R21 ;  /* 0x0000000702157224 */ /* 0x040fe400078e0215 */
[----:B------:R-:W-:Y:S01]  /*1880*/  @!P6 IMAD.IADD R23, R23, 0x1, -R2 ;  /* 0x000000011717e824 */ /* 0x000fe200078e0a02 */
[C---:B------:R-:W-:Y:S01]  /*1890*/  ISETP.GT.U32.AND P6, PT, R2.reuse, R22, PT ;  /* 0x000000160200720c */ /* 0x040fe20003fc4070 */
[----:B------:R1:W-:Y:S01]  /*18a0*/  STL [R1+0x890], R15 ;  /* 0x0008900f01007387 */ /* 0x0003e20000100800 */
[----:B------:R-:W-:-:S11]  /*18b0*/  IMAD R20, R2, R6, R20 ;  /* 0x0000000602147224 */ /* 0x000fd600078e0214 */
[----:B------:R-:W-:Y:S01]  /*18c0*/  @!P6 IMAD.IADD R22, R22, 0x1, -R2 ;  /* 0x000000011616e824 */ /* 0x000fe200078e0a02 */
[----:B-1----:R-:W-:-:S04]  /*18d0*/  LOP3.LUT R15, R4, 0xc0, RZ, 0xfc, !PT ;  /* 0x000000c0040f7812 */ /* 0x002fc800078efcff */
[----:B------:R-:W-:Y:S02]  /*18e0*/  ISETP.GT.U32.AND P6, PT, R2, R22, PT ;  /* 0x000000160200720c */ /* 0x000fe40003fc4070 */
[----:B------:R-:W-:-:S05]  /*18f0*/  IABS R17, R15 ;  /* 0x0000000f00117213 */ /* 0x000fca0000000000 */
[C---:B------:R-:W-:Y:S01]  /*1900*/  IMAD.HI.U32 R10, R5.reuse, R17, RZ ;  /* 0x00000011050a7227 */ /* 0x040fe200078e00ff */
[----:B------:R-:W-:Y:S02]  /*1910*/  IABS R8, R14 ;  /* 0x0000000e00087213 */ /* 0x000fe40000000000 */
[----:B------:R-:W-:Y:S01]  /*1920*/  LOP3.LUT R13, R4, 0xd8, RZ, 0xfc, !PT ;  /* 0x000000d8040d7812 */ /* 0x000fe200078efcff */
[----:B------:R-:W-:Y:S02]  /*1930*/  IMAD.MOV R10, RZ, RZ, -R10 ;  /* 0x000000ffff0a7224 */ /* 0x000fe400078e0a0a */
[----:B------:R-:W-:Y:S01]  /*1940*/  @!P6 IMAD.IADD R22, R22, 0x1, -R2 ;  /* 0x000000011616e824 */ /* 0x000fe200078e0a02 */
[C---:B------:R-:W-:Y:S01]  /*1950*/  ISETP.GT.U32.AND P6, PT, R2.reuse, R20, PT ;  /* 0x000000140200720c */ /* 0x040fe20003fc4070 */
[----:B------:R-:W-:Y:S01]  /*1960*/  IMAD R17, R2, R10, R17 ;  /* 0x0000000a02117224 */ /* 0x000fe200078e0211 */
[----:B------:R-:W-:Y:S01]  /*1970*/  IABS R10, R13 ;  /* 0x0000000d000a7213 */ /* 0x000fe20000000000 */
[----:B------:R-:W-:Y:S01]  /*1980*/  IMAD.HI.U32 R7, R5, R8, RZ ;  /* 0x0000000805077227 */ /* 0x000fe200078e00ff */
[----:B------:R-:W-:-:S02]  /*1990*/  LOP3.LUT R25, R4, 0xc8, RZ, 0xfc, !PT ;  /* 0x000000c804197812 */ /* 0x000fc400078efcff */
[C---:B------:R-:W-:Y:S01]  /*19a0*/  LOP3.LUT R9, R4.reuse, 0xe0, RZ, 0xfc, !PT ;  /* 0x000000e004097812 */ /* 0x040fe200078efcff */
[----:B------:R-:W-:Y:S01]  /*19b0*/  IMAD.MOV R7, RZ, RZ, -R7 ;  /* 0x000000ffff077224 */ /* 0x000fe200078e0a07 */
[C---:B------:R-:W-:Y:S02]  /*19c0*/  LOP3.LUT R12, R4.reuse, 0xe8, RZ, 0xfc, !PT ;  /* 0x000000e8040c7812 */ /* 0x040fe400078efcff */
[----:B------:R-:W-:Y:S01]  /*19d0*/  LOP3.LUT R11, R4, 0xf0, RZ, 0xfc, !PT ;  /* 0x000000f0040b7812 */ /* 0x000fe200078efcff */
[----:B------:R-:W-:Y:S01]  /*19e0*/  IMAD.HI.U32 R4, R5, R10, RZ ;  /* 0x0000000a05047227 */ /* 0x000fe200078e00ff */
[----:B------:R-:W-:Y:S02]  /*19f0*/  ISETP.GE.AND P4, PT, R19, RZ, PT ;  /* 0x000000ff1300720c */ /* 0x000fe40003f86270 */
[----:B------:R-:W-:Y:S01]  /*1a00*/  IABS R19, R19 ;  /* 0x0000001300137213 */ /* 0x000fe20000000000 */
[----:B------:R-:W-:Y:S01]  /*1a10*/  IMAD R8, R2, R7, R8 ;  /* 0x0000000702087224 */ /* 0x000fe200078e0208 */
[----:B------:R-:W-:Y:S01]  /*1a20*/  IABS R7, R29 ;  /* 0x0000001d00077213 */ /* 0x000fe20000000000 */
[----:B------:R-:W-:-:S02]  /*1a30*/  IMAD.MOV R4, RZ, RZ, -R4 ;  /* 0x000000ffff047224 */ /* 0x000fc400078e0a04 */
[----:B------:R-:W-:Y:S02]  /*1a40*/  @!P6 IMAD.IADD R20, R20, 0x1, -R2 ;  /* 0x000000011414e824 */ /* 0x000fe400078e0a02 */
[----:B------:R-:W-:-:S04]  /*1a50*/  IMAD.HI.U32 R27, R5, R19, RZ ;  /* 0x00000013051b7227 */ /* 0x000fc800078e00ff */
[C---:B------:R-:W-:Y:S01]  /*1a60*/  IMAD R10, R2.reuse, R4, R10 ;  /* 0x00000004020a7224 */ /* 0x040fe200078e020a */
[C---:B------:R-:W-:Y:S01]  /*1a70*/  ISETP.GT.U32.AND P6, PT, R2.reuse, R20, PT ;  /* 0x000000140200720c */ /* 0x040fe20003fc4070 */
[----:B------:R-:W-:Y:S02]  /*1a80*/  IMAD.MOV R27, RZ, RZ, -R27 ;  /* 0x000000ffff1b7224 */ /* 0x000fe400078e0a1b */
[----:B------:R-:W-:Y:S01]  /*1a90*/  @!P2 IMAD.MOV R23, RZ, RZ, -R23 ;  /* 0x000000ffff17a224 */ /* 0x000fe200078e0a17 */
[C---:B------:R-:W-:Y:S01]  /*1aa0*/  ISETP.GT.U32.AND P2, PT, R2.reuse, R21, PT ;  /* 0x000000150200720c */ /* 0x040fe20003f44070 */
[C---:B------:R-:W-:Y:S02]  /*1ab0*/  IMAD R19, R2.reuse, R27, R19 ;  /* 0x0000001b02137224 */ /* 0x040fe400078e0213 */
[----:B------:R-:W-:Y:S01]  /*1ac0*/  @!P5 IMAD.MOV R22, RZ, RZ, -R22 ;  /* 0x000000ffff16d224 */ /* 0x000fe200078e0a16 */
[----:B------:R-:W-:Y:S02]  /*1ad0*/  IABS R18, R0 ;  /* 0x0000000000127213 */ /* 0x000fe40000000000 */
[----:B------:R-:W-:-:S03]  /*1ae0*/  ISETP.GT.U32.AND P5, PT, R2, R19, PT ;  /* 0x000000130200720c */ /* 0x000fc60003fa4070 */
[----:B------:R-:W-:Y:S01]  /*1af0*/  @!P6 IMAD.IADD R20, R20, 0x1, -R2 ;  /* 0x000000011414e824 */ /* 0x000fe200078e0a02 */
[----:B------:R-:W-:Y:S01]  /*1b00*/  ISETP.GT.U32.AND P6, PT, R2, R17, PT ;  /* 0x000000110200720c */ /* 0x000fe20003fc4070 */
[----:B------:R-:W-:Y:S01]  /*1b10*/  IMAD.HI.U32 R26, R5, R18, RZ ;  /* 0x00000012051a7227 */ /* 0x000fe200078e00ff */
[----:B------:R-:W-:-:S03]  /*1b20*/  IABS R16, R25 ;  /* 0x0000001900107213 */ /* 0x000fc60000000000 */
[----:B------:R-:W-:Y:S02]  /*1b30*/  @!P2 IMAD.IADD R21, R21, 0x1, -R2 ;  /* 0x000000011515a824 */ /* 0x000fe400078e0a02 */
[----:B------:R-:W-:Y:S02]  /*1b40*/  IMAD.MOV R26, RZ, RZ, -R26 ;  /* 0x000000ffff1a7224 */ /* 0x000fe400078e0a1a */
[----:B------:R-:W-:Y:S01]  /*1b50*/  IMAD.HI.U32 R6, R5, R16, RZ ;  /* 0x0000001005067227 */ /* 0x000fe200078e00ff */
[----:B------:R-:W-:-:S03]  /*1b60*/  ISETP.GT.U32.AND P2, PT, R2, R21, PT ;  /* 0x000000150200720c */ /* 0x000fc60003f44070 */
[----:B------:R-:W-:Y:S01]  /*1b70*/  @!P5 IMAD.IADD R19, R19, 0x1, -R2 ;  /* 0x000000011313d824 */ /* 0x000fe200078e0a02 */
[----:B------:R-:W-:Y:S01]  /*1b80*/  IABS R27, R12 ;  /* 0x0000000c001b7213 */ /* 0x000fe20000000000 */
[C---:B------:R-:W-:Y:S01]  /*1b90*/  IMAD R18, R2.reuse, R26, R18 ;  /* 0x0000001a02127224 */ /* 0x040fe200078e0212 */
[----:B------:R-:W-:Y:S01]  /*1ba0*/  IABS R26, R9 ;  /* 0x00000009001a7213 */ /* 0x000fe20000000000 */
[----:B------:R-:W-:Y:S01]  /*1bb0*/  IMAD.MOV R6, RZ, RZ, -R6 ;  /* 0x000000ffff067224 */ /* 0x000fe200078e0a06 */
[----:B------:R-:W-:Y:S01]  /*1bc0*/  IABS R28, R11 ;  /* 0x0000000b001c7213 */ /* 0x000fe20000000000 */
[----:B------:R-:W-:Y:S01]  /*1bd0*/  @!P6 IMAD.IADD R17, R17, 0x1, -R2 ;  /* 0x000000011111e824 */ /* 0x000fe200078e0a02 */
[C---:B------:R-:W-:Y:S01]  /*1be0*/  ISETP.GT.U32.AND P6, PT, R2.reuse, R19, PT ;  /* 0x000000130200720c */ /* 0x040fe20003fc4070 */
[----:B------:R-:W-:Y:S02]  /*1bf0*/  IMAD R16, R2, R6, R16 ;  /* 0x0000000602107224 */ /* 0x000fe400078e0210 */
[----:B------:R-:W-:-:S04]  /*1c00*/  IMAD.HI.U32 R6, R5, R26, RZ ;  /* 0x0000001a05067227 */ /* 0x000fc800078e00ff */
[----:B------:R-:W-:-:S04]  /*1c10*/  IMAD.HI.U32 R29, R5, R27, RZ ;  /* 0x0000001b051d7227 */ /* 0x000fc800078e00ff */
[----:B------:R-:W-:-:S04]  /*1c20*/  IMAD.HI.U32 R5, R5, R28, RZ ;  /* 0x0000001c05057227 */ /* 0x000fc800078e00ff */
[----:B------:R-:W-:Y:S02]  /*1c30*/  @!P2 IMAD.IADD R21, R21, 0x1, -R2 ;  /* 0x000000011515a824 */ /* 0x000fe400078e0a02 */
[----:B------:R-:W-:Y:S02]  /*1c40*/  IMAD.MOV R5, RZ, RZ, -R5 ;  /* 0x000000ffff057224 */ /* 0x000fe400078e0a05 */
[----:B------:R-:W-:Y:S02]  /*1c50*/  IMAD.MOV R6, RZ, RZ, -R6 ;  /* 0x000000ffff067224 */ /* 0x000fe400078e0a06 */
[C---:B------:R-:W-:Y:S02]  /*1c60*/  IMAD R28, R2.reuse, R5, R28 ;  /* 0x00000005021c7224 */ /* 0x040fe400078e021c */
[----:B------:R-:W-:Y:S02]  /*1c70*/  @!P1 IMAD.MOV R21, RZ, RZ, -R21 ;  /* 0x000000ffff159224 */ /* 0x000fe400078e0a15 */
[----:B------:R-:W-:Y:S01]  /*1c80*/  @!P6 IMAD.IADD R19, R19, 0x1, -R2 ;  /* 0x000000011313e824 */ /* 0x000fe200078e0a02 */
[C---:B------:R-:W-:Y:S01]  /*1c90*/  ISETP.GT.U32.AND P6, PT, R2.reuse, R10, PT ;  /* 0x0000000a0200720c */ /* 0x040fe20003fc4070 */
[----:B------:R-:W-:Y:S01]  /*1ca0*/  IMAD R26, R2, R6, R26 ;  /* 0x00000006021a7224 */ /* 0x000fe200078e021a */
[----:B------:R-:W-:Y:S01]  /*1cb0*/  STL [R1+0x894], R23 ;  /* 0x0008941701007387 */ /* 0x000fe20000100800 */
[----:B------:R-:W-:-:S03]  /*1cc0*/  IMAD.U32 R6, RZ, RZ, UR10 ;  /* 0x0000000aff067e24 */ /* 0x000fc6000f8e00ff */
[----:B------:R-:W-:Y:S04]  /*1cd0*/  STL [R1+0x898], R22 ;  /* 0x0008981601007387 */ /* 0x000fe80000100800 */
[----:B------:R-:W-:Y:S03]  /*1ce0*/  STL [R1+0x89c], R21 ;  /* 0x00089c1501007387 */ /* 0x000fe60000100800 */
[----:B------:R-:W-:Y:S01]  /*1cf0*/  @!P6 IMAD.IADD R10, R10, 0x1, -R2 ;  /* 0x000000010a0ae824 */ /* 0x000fe200078e0a02 */
[----:B------:R-:W-:Y:S01]  /*1d00*/  ISETP.GE.AND P6, PT, R0, RZ, PT ;  /* 0x000000ff0000720c */ /* 0x000fe20003fc6270 */
[----:B--2---:R-:W-:Y:S02]  /*1d10*/  IMAD.HI.U32 R4, R24, R7, RZ ;  /* 0x0000000718047227 */ /* 0x004fe400078e00ff */
[----:B------:R-:W1:Y:S02]  /*1d20*/  S2R R24, SR_TID.X ;  /* 0x0000000000187919 */ /* 0x000e640000002100 */
[----:B------:R-:W-:-:S04]  /*1d30*/  IMAD.MOV R4, RZ, RZ, -R4 ;  /* 0x000000ffff047224 */ /* 0x000fc800078e0a04 */
[----:B------:R-:W-:Y:S01]  /*1d40*/  IMAD R7, R3, R4, R7 ;  /* 0x0000000403077224 */ /* 0x000fe200078e0207 */
[----:B-1----:R-:W-:-:S04]  /*1d50*/  SHF.R.U32.HI R24, RZ, 0x8, R24 ;  /* 0x00000008ff187819 */ /* 0x002fc80000011618 */
[----:B------:R-:W-:-:S05]  /*1d60*/  SGXT.U32 R24, R24, 0x1 ;  /* 0x000000011818781a */ /* 0x000fca0000000000 */
[----:B------:R-:W-:-:S05]  /*1d70*/  IMAD R5, R24, UR10, RZ ;  /* 0x0000000a18057c24 */ /* 0x000fca000f8e02ff */
[----:B------:R1:W-:Y:S02]  /*1d80*/  STL [R1+0x58c], R5 ;  /* 0x00058c0501007387 */ /* 0x0003e40000100800 */
[----:B-1----:R-:W-:-:S04]  /*1d90*/  IMAD R5, R6, 0x2, R5 ;  /* 0x0000000206057824 */ /* 0x002fc800078e0205 */
[----:B------:R-:W-:Y:S01]  /*1da0*/  IMAD R4, R6, 0x2, R5 ;  /* 0x0000000206047824 */ /* 0x000fe200078e0205 */
[----:B------:R-:W-:Y:S04]  /*1db0*/  STL [R1+0x508], R5 ;  /* 0x0005080501007387 */ /* 0x000fe80000100800 */
[----:B------:R1:W-:Y:S04]  /*1dc0*/  STL [R1+0x4f8], R4 ;  /* 0x0004f80401007387 */ /* 0x0003e80000100800 */
[----:B------:R-:W2:Y:S01]  /*1dd0*/  LDL.LU R0, [R1+0x8a0] ;  /* 0x0008a00001007983 */ /* 0x000ea20000300800 */
[----:B------:R-:W-:-:S02]  /*1de0*/  ISETP.GT.U32.AND P2, PT, R2, R18, PT ;  /* 0x000000120200720c */ /* 0x000fc40003f44070 */
[----:B------:R-:W-:-:S11]  /*1df0*/  ISETP.GT.U32.AND P5, PT, R2, R16, PT ;  /* 0x000000100200720c */ /* 0x000fd60003fa4070 */
[--C-:B------:R-:W-:Y:S01]  /*1e00*/  @!P2 IMAD.IADD R18, R18, 0x1, -R2.reuse ;  /* 0x000000011212a824 */ /* 0x100fe200078e0a02 */
[----:B------:R-:W-:Y:S01]  /*1e10*/  ISETP.GT.U32.AND P2, PT, R2, R8, PT ;  /* 0x000000080200720c */ /* 0x000fe20003f44070 */
[----:B------:R-:W-:Y:S01]  /*1e20*/  @!P5 IMAD.IADD R16, R16, 0x1, -R2 ;  /* 0x000000011010d824 */ /* 0x000fe200078e0a02 */
[C---:B------:R-:W-:Y:S02]  /*1e30*/  ISETP.GT.U32.AND P1, PT, R2.reuse, R17, PT ;  /* 0x000000110200720c */ /* 0x040fe40003f24070 */
[----:B------:R-:W-:Y:S01]  /*1e40*/  ISETP.GT.U32.AND P5, PT, R2, R18, PT ;  /* 0x000000120200720c */ /* 0x000fe20003fa4070 */
[----:B------:R-:W-:-:S08]  /*1e50*/  @!P0 IMAD.MOV R20, RZ, RZ, -R20 ;  /* 0x000000ffff148224 */ /* 0x000fd000078e0a14 */
[----:B------:R-:W-:Y:S01]  /*1e60*/  @!P2 IMAD.IADD R8, R8, 0x1, -R2 ;  /* 0x000000010808a824 */ /* 0x000fe200078e0a02 */
[----:B------:R-:W-:Y:S01]  /*1e70*/  ISETP.GT.U32.AND P2, PT, R2, R16, PT ;  /* 0x000000100200720c */ /* 0x000fe20003f44070 */
[----:B------:R-:W-:-:S03]  /*1e80*/  IMAD.MOV R29, RZ, RZ, -R29 ;  /* 0x000000ffff1d7224 */ /* 0x000fc600078e0a1d */
[C---:B------:R-:W-:Y:S01]  /*1e90*/  ISETP.GT.U32.AND P0, PT, R2.reuse, R8, PT ;  /* 0x000000080200720c */ /* 0x040fe20003f04070 */
[----:B------:R-:W-:Y:S02]  /*1ea0*/  IMAD R27, R2, R29, R27 ;  /* 0x0000001d021b7224 */ /* 0x000fe400078e021b */
[----:B------:R-:W-:-:S06]  /*1eb0*/  @!P5 IMAD.IADD R18, R18, 0x1, -R2 ;  /* 0x000000011212d824 */ /* 0x000fcc00078e0a02 */
[--C-:B------:R-:W-:Y:S01]  /*1ec0*/  @!P2 IMAD.IADD R16, R16, 0x1, -R2.reuse ;  /* 0x000000011010a824 */ /* 0x100fe200078e0a02 */
[C---:B------:R-:W-:Y:S01]  /*1ed0*/  ISETP.GT.U32.AND P2, PT, R2.reuse, R28, PT ;  /* 0x0000001c0200720c */ /* 0x040fe20003f44070 */
[----:B------:R-:W-:Y:S01]  /*1ee0*/  @!P1 IMAD.IADD R17, R17, 0x1, -R2 ;  /* 0x0000000111119824 */ /* 0x000fe200078e0a02 */
[----:B------:R-:W-:Y:S01]  /*1ef0*/  ISETP.GT.U32.AND P5, PT, R2, R26, PT ;  /* 0x0000001a0200720c */ /* 0x000fe20003fa4070 */
[----:B-1----:R-:W-:Y:S01]  /*1f00*/  IMAD R4, R6, 0x2, R4 ;  /* 0x0000000206047824 */ /* 0x002fe200078e0204 */
[----:B------:R-:W-:Y:S01]  /*1f10*/  ISETP.GT.U32.AND P1, PT, R2, R27, PT ;  /* 0x0000001b0200720c */ /* 0x000fe20003f24070 */
[--C-:B------:R-:W-:Y:S01]  /*1f20*/  @!P0 IMAD.IADD R8, R8, 0x1, -R2.reuse ;  /* 0x0000000108088824 */ /* 0x100fe200078e0a02 */
[----:B------:R-:W-:Y:S02]  /*1f30*/  ISETP.GT.U32.AND P0, PT, R3, R7, PT ;  /* 0x000000070300720c */ /* 0x000fe40003f04070 */
[----:B------:R-:W-:Y:S01]  /*1f40*/  LOP3.LUT R5, R24, 0x4, RZ, 0xfc, !PT ;  /* 0x0000000418057812 */ /* 0x000fe200078efcff */
[----:B------:R1:W-:Y:S04]  /*1f50*/  STL [R1+0x56c], R4 ;  /* 0x00056c0401007387 */ /* 0x0003e80000100800 */
[----:B------:R-:W-:Y:S01]  /*1f60*/  @!P2 IMAD.IADD R28, R28, 0x1, -R2 ;  /* 0x000000011c1ca824 */ /* 0x000fe200078e0a02 */
[----:B------:R-:W-:Y:S01]  /*1f70*/  ISETP.GE.AND P2, PT, R5, UR8, PT ;  /* 0x0000000805007c0c */ /* 0x000fe2000bf46270 */
[----:B-1----:R-:W-:-:S04]  /*1f80*/  IMAD R4, R6, 0x2, R4 ;  /* 0x0000000206047824 */ /* 0x002fc800078e0204 */
[----:B------:R-:W-:Y:S01]  /*1f90*/  IMAD R5, R6, 0x2, R4 ;  /* 0x0000000206057824 */ /* 0x000fe200078e0204 */
[----:B------:R-:W-:Y:S01]  /*1fa0*/  STL [R1+0x4f4], R4 ;  /* 0x0004f40401007387 */ /* 0x000fe20000100800 */
[--C-:B------:R-:W-:Y:S01]  /*1fb0*/  @!P5 IMAD.IADD R26, R26, 0x1, -R2.reuse ;  /* 0x000000011a1ad824 */ /* 0x100fe200078e0a02 */
[----:B------:R-:W-:Y:S01]  /*1fc0*/  ISETP.GE.AND P5, PT, R15, RZ, PT ;  /* 0x000000ff0f00720c */ /* 0x000fe20003fa6270 */
[----:B------:R-:W-:Y:S01]  /*1fd0*/  @!P1 IMAD.IADD R27, R27, 0x1, -R2 ;  /* 0x000000011b1b9824 */ /* 0x000fe200078e0a02 */
[----:B------:R-:W-:Y:S01]  /*1fe0*/  ISETP.GE.AND P1, PT, R25, RZ, PT ;  /* 0x000000ff1900720c */ /* 0x000fe20003f26270 */
[----:B------:R1:W-:Y:S01]  /*1ff0*/  STL [R1+0x240], R5 ;  /* 0x0002400501007387 */ /* 0x0003e20000100800 */
[----:B------:R-:W-:Y:S01]  /*2000*/  @!P0 IMAD.IADD R7, R7, 0x1, -R3 ;  /* 0x0000000107078824 */ /* 0x000fe200078e0a03 */
[----:B------:R-:W-:Y:S01]  /*2010*/  ISETP.GE.AND P0, PT, R14, RZ, PT ;  /* 0x000000ff0e00720c */ /* 0x000fe20003f06270 */
[----:B-1----:R-:W-:-:S05]  /*2020*/  IMAD R5, R6, 0x2, R5 ;  /* 0x0000000206057824 */ /* 0x002fca00078e0205 */
[----:B------:R1:W-:Y:S01]  /*2030*/  STL [R1+0x23c], R5 ;  /* 0x00023c0501007387 */ /* 0x0003e20000100800 */
[----:B------:R-:W-:Y:S01]  /*2040*/  @!P4 IMAD.MOV R19, RZ, RZ, -R19 ;  /* 0x000000ffff13c224 */ /* 0x000fe200078e0a13 */
[C---:B------:R-:W-:Y:S01]  /*2050*/  ISETP.GT.U32.AND P4, PT, R2.reuse, R26, PT ;  /* 0x0000001a0200720c */ /* 0x040fe20003f84070 */
[----:B------:R-:W-:Y:S01]  /*2060*/  @!P5 IMAD.MOV R17, RZ, RZ, -R17 ;  /* 0x000000ffff11d224 */ /* 0x000fe200078e0a11 */
[----:B------:R-:W-:Y:S01]  /*2070*/  ISETP.GT.U32.AND P5, PT, R2, R27, PT ;  /* 0x0000001b0200720c */ /* 0x000fe20003fa4070 */
[----:B------:R-:W-:Y:S02]  /*2080*/  @!P1 IMAD.MOV R16, RZ, RZ, -R16 ;  /* 0x000000ffff109224 */ /* 0x000fe400078e0a10 */
[----:B-1----:R-:W-:Y:S01]  /*2090*/  IMAD R5, R6, 0x2, R5 ;  /* 0x0000000206057824 */ /* 0x002fe200078e0205 */
[----:B------:R-:W-:Y:S01]  /*20a0*/  ISETP.GT.U32.AND P1, PT, R2, R28, PT ;  /* 0x0000001c0200720c */ /* 0x000fe20003f24070 */
[----:B------:R-:W-:-:S03]  /*20b0*/  @!P0 IMAD.MOV R8, RZ, RZ, -R8 ;  /* 0x000000ffff088224 */ /* 0x000fc600078e0a08 */
[----:B------:R1:W-:Y:S01]  /*20c0*/  STL [R1+0x234], R5 ;  /* 0x0002340501007387 */ /* 0x0003e20000100800 */
[----:B------:R-:W-:Y:S01]  /*20d0*/  @!P6 IMAD.MOV R18, RZ, RZ, -R18 ;  /* 0x000000ffff12e224 */ /* 0x000fe200078e0a12 */
[----:B------:R-:W-:Y:S01]  /*20e0*/  ISETP.GT.U32.AND P6, PT, R3, R7, PT ;  /* 0x000000070300720c */ /* 0x000fe20003fc4070 */
[----:B-1----:R-:W-:-:S05]  /*20f0*/  IMAD R5, R6, 0x2, R5 ;  /* 0x0000000206057824 */ /* 0x002fca00078e0205 */
[----:B------:R-:W-:Y:S01]  /*2100*/  STL [R1+0x230], R5 ;  /* 0x0002300501007387 */ /* 0x000fe20000100800 */
[--C-:B------:R-:W-:Y:S02]  /*2110*/  @!P4 IMAD.IADD R26, R26, 0x1, -R2.reuse ;  /* 0x000000011a1ac824 */ /* 0x100fe400078e0a02 */
[--C-:B------:R-:W-:Y:S02]  /*2120*/  @!P5 IMAD.IADD R27, R27, 0x1, -R2.reuse ;  /* 0x000000011b1bd824 */ /* 0x100fe400078e0a02 */
[----:B------:R-:W-:Y:S02]  /*2130*/  @!P1 IMAD.IADD R28, R28, 0x1, -R2 ;  /* 0x000000011c1c9824 */ /* 0x000fe400078e0a02 */
[----:B------:R-:W-:Y:S01]  /*2140*/  @!P6 IMAD.IADD R7, R7, 0x1, -R3 ;  /* 0x000000010707e824 */ /* 0x000fe200078e0a03 */
[----:B------:R-:W-:Y:S02]  /*2150*/  ISETP.GE.AND P4, PT, R9, RZ, PT ;  /* 0x000000ff0900720c */ /* 0x000fe40003f86270 */
[----:B------:R-:W-:-:S02]  /*2160*/  ISETP.GE.AND P5, PT, R12, RZ, PT ;  /* 0x000000ff0c00720c */ /* 0x000fc40003fa6270 */
[----:B------:R-:W-:Y:S02]  /*2170*/  ISETP.GE.AND P1, PT, R11, RZ, PT ;  /* 0x000000ff0b00720c */ /* 0x000fe40003f26270 */
[----:B--2---:R-:W-:Y:S02]  /*2180*/  SEL R4, R0, RZ, !P2 ;  /* 0x000000ff00047207 */ /* 0x004fe40005000000 */
[----:B------:R-:W-:Y:S02]  /*2190*/  ISETP.GT.U32.AND P2, PT, R2, R10, PT ;  /* 0x0000000a0200720c */ /* 0x000fe40003f44070 */
[----:B------:R-:W-:Y:S01]  /*21a0*/  ISETP.NE.U32.AND P0, PT, R4, RZ, PT ;  /* 0x000000ff0400720c */ /* 0x000fe20003f05070 */
[----:B------:R-:W-:-:S05]  /*21b0*/  IMAD R4, R6, 0x2, R5 ;  /* 0x0000000206047824 */ /* 0x000fca00078e0205 */
[----:B------:R1:W-:Y:S05]  /*21c0*/  STL [R1+0x228], R4 ;  /* 0x0002280401007387 */ /* 0x0003ea0000100800 */
[----:B------:R-:W-:Y:S01]  /*21d0*/  @!P2 IMAD.IADD R10, R10, 0x1, -R2 ;  /* 0x000000010a0aa824 */ /* 0x000fe200078e0a02 */
[----:B------:R-:W-:Y:S01]  /*21e0*/  ISETP.GE.AND P2, PT, R13, RZ, PT ;  /* 0x000000ff0d00720c */ /* 0x000fe20003f46270 */
[----:B-1----:R-:W-:-:S04]  /*21f0*/  IMAD R4, R6, 0x2, R4 ;  /* 0x0000000206047824 */ /* 0x002fc800078e0204 */
[----:B------:R-:W-:Y:S01]  /*2200*/  IMAD R2, R6, 0x2, R4 ;  /* 0x0000000206027824 */ /* 0x000fe200078e0204 */
[----:B------:R1:W-:Y:S04]  /*2210*/  STL [R1+0x224], R4 ;  /* 0x0002240401007387 */ /* 0x0003e80000100800 */
[----:B------:R-:W2:Y:S04]  /*2220*/  LDL R3, [R1+0x5a0] ;  /* 0x0005a00001037983 */ /* 0x000ea80000100800 */
[----:B------:R3:W-:Y:S01]  /*2230*/  STL [R1+0x218], R2 ;  /* 0x0002180201007387 */ /* 0x0007e20000100800 */
[----:B-1----:R-:W-:Y:S01]  /*2240*/  LOP3.LUT R4, R24, 0xc, RZ, 0xfc, !PT ;  /* 0x0000000c18047812 */ /* 0x002fe200078efcff */
[----:B------:R-:W-:-:S03]  /*2250*/  @!P2 IMAD.MOV R10, RZ, RZ, -R10 ;  /* 0x000000ffff0aa224 */ /* 0x000fc600078e0a0a */
[----:B------:R-:W-:Y:S01]  /*2260*/  ISETP.GE.AND P2, PT, R4, UR8, PT ;  /* 0x0000000804007c0c */ /* 0x000fe2000bf46270 */
[----:B---3--:R-:W-:-:S04]  /*2270*/  IMAD R2, R6, 0x2, R2 ;  /* 0x0000000206027824 */ /* 0x008fc800078e0202 */
[C---:B------:R-:W-:Y:S01]  /*2280*/  IMAD R4, R6.reuse, 0x2, R2 ;  /* 0x0000000206047824 */ /* 0x040fe200078e0202 */
[----:B------:R1:W-:Y:S04]  /*2290*/  STL [R1+0x8], R2 ;  /* 0x0000080201007387 */ /* 0x0003e80000100800 */
[----:B------:R-:W3:Y:S01]  /*22a0*/  LDL R29, [R1+0x59c] ;  /* 0x00059c00011d7983 */ /* 0x000ee20000100800 */
[----:B------:R-:W-:-:S03]  /*22b0*/  IMAD R21, R6, 0x2, R4 ;  /* 0x0000000206157824 */ /* 0x000fc600078e0204 */
[----:B------:R1:W-:Y:S04]  /*22c0*/  STL [R1+0x4], R4 ;  /* 0x0000040401007387 */ /* 0x0003e80000100800 */
[----:B------:R-:W2:Y:S04]  /*22d0*/  LDL.LU R22, [R1+0x38] ;  /* 0x0000380001167983 */ /* 0x000ea80000300800 */
[----:B------:R-:W4:Y:S04]  /*22e0*/  LDL.LU R23, [R1+0x34] ;  /* 0x0000340001177983 */ /* 0x000f280000300800 */
[----:B------:R-:W5:Y:S04]  /*22f0*/  LDL.LU R15, [R1+0x30] ;  /* 0x00003000010f7983 */ /* 0x000f680000300800 */
[----:B------:R-:W-:Y:S04]  /*2300*/  STL [R1], R21 ;  /* 0x0000001501007387 */ /* 0x000fe80000100800 */
[----:B------:R-:W5:Y:S04]  /*2310*/  LDL.LU R25, [R1+0x28] ;  /* 0x0000280001197983 */ /* 0x000f680000300800 */
[----:B------:R-:W5:Y:S01]  /*2320*/  LDL.LU R14, [R1+0x24] ;  /* 0x00002400010e7983 */ /* 0x000f620000300800 */
[----:B------:R-:W-:-:S03]  /*2330*/  LOP3.LUT R5, R24, 0x8, RZ, 0xfc, !PT ;  /* 0x0000000818057812 */ /* 0x000fc600078efcff */
[----:B------:R-:W5:Y:S04]  /*2340*/  LDL.LU R13, [R1+0x20] ;  /* 0x00002000010d7983 */ /* 0x000f680000300800 */
[----:B------:R-:W5:Y:S01]  /*2350*/  LDL.LU R9, [R1+0x1c] ;  /* 0x00001c0001097983 */ /* 0x000f620000300800 */
[----:B------:R-:W-:-:S03]  /*2360*/  ISETP.GE.AND P6, PT, R5, UR8, PT ;  /* 0x0000000805007c0c */ /* 0x000fc6000bfc6270 */
[----:B------:R-:W5:Y:S01]  /*2370*/  LDL.LU R12, [R1+0x18] ;  /* 0x00001800010c7983 */ /* 0x000f620000300800 */
[----:B------:R-:W-:-:S03]  /*2380*/  LOP3.LUT R5, R24, 0x10, RZ, 0xfc, !PT ;  /* 0x0000001018057812 */ /* 0x000fc600078efcff */
[----:B------:R-:W5:Y:S04]  /*2390*/  LDL.LU R11, [R1+0x14] ;  /* 0x00001400010b7983 */ /* 0x000f680000300800 */
[----:B------:R-:W5:Y:S01]  /*23a0*/  LDL.LU R24, [R1+0x10] ;  /* 0x0000100001187983 */ /* 0x000f620000300800 */
[----:B-1----:R-:W-:Y:S02]  /*23b0*/  SEL R2, R0, RZ, !P6 ;  /* 0x000000ff00027207 */ /* 0x002fe40007000000 */
[----:B------:R-:W-:-:S04]  /*23c0*/  ISETP.GE.AND P6, PT, R5, UR8, PT ;  /* 0x0000000805007c0c */ /* 0x000fc8000bfc6270 */
[C---:B------:R-:W-:Y:S01]  /*23d0*/  SEL R4, R0.reuse, RZ, !P6 ;  /* 0x000000ff00047207 */ /* 0x040fe20007000000 */
[----:B------:R1:W-:Y:S01]  /*23e0*/  STL [R1+0x838], R0 ;  /* 0x0008380001007387 */ /* 0x0003e20000100800 */
[----:B------:R-:W-:Y:S02]  /*23f0*/  SEL R5, R0, RZ, !P2 ;  /* 0x000000ff00057207 */ /* 0x000fe40005000000 */
[----:B------:R-:W-:Y:S01]  /*2400*/  ISETP.NE.U32.AND P2, PT, R2, RZ, PT ;  /* 0x000000ff0200720c */ /* 0x000fe20003f45070 */
[----:B------:R-:W-:Y:S01]  /*2410*/  IMAD R2, R6, 0x2, R21 ;  /* 0x0000000206027824 */ /* 0x000fe200078e0215 */
[----:B-1----:R-:W5:Y:S04]  /*2420*/  LDL R0, [R1+0x598] ;  /* 0x0005980001007983 */ /* 0x002f680000100800 */
[----:B------:R-:W5:Y:S01]  /*2430*/  LDL.LU R21, [R1+0x89c] ;  /* 0x00089c0001157983 */ /* 0x000f620000300800 */
[----:B---3--:R-:W-:-:S02]  /*2440*/  ISETP.NE.AND P6, PT, R29, RZ, PT ;  /* 0x000000ff1d00720c */ /* 0x008fc40003fc5270 */
[----:B------:R-:W-:-:S04]  /*2450*/  LOP3.LUT R29, RZ, R29, RZ, 0x33, !PT ;  /* 0x0000001dff1d7212 */ /* 0x000fc800078e33ff */
[C---:B--2---:R-:W-:Y:S02]  /*2460*/  SEL R22, R29.reuse, R22, !P6 ;  /* 0x000000161d167207 */ /* 0x044fe40007000000 */
[----:B----4-:R-:W-:-:S03]  /*2470*/  SEL R23, R29, R23, !P6 ;  /* 0x000000171d177207 */ /* 0x010fc60007000000 */
[----:B------:R1:W-:Y:S01]  /*2480*/  STL [R1+0x74], R22 ;  /* 0x0000741601007387 */ /* 0x0003e20000100800 */
[----:B-----5:R-:W-:-:S03]  /*2490*/  SEL R15, R29, R15, !P6 ;  /* 0x0000000f1d0f7207 */ /* 0x020fc60007000000 */
[----:B-1----:R-:W2:Y:S01]  /*24a0*/  LDL.LU R22, [R1+0x898] ;  /* 0x0008980001167983 */ /* 0x002ea20000300800 */
[----:B------:R-:W-:-:S03]  /*24b0*/  SEL R25, R29, R25, !P6 ;  /* 0x000000191d197207 */ /* 0x000fc60007000000 */
[----:B------:R1:W-:Y:S01]  /*24c0*/  STL [R1+0x70], R23 ;  /* 0x0000701701007387 */ /* 0x0003e20000100800 */
[C---:B------:R-:W-:Y:S02]  /*24d0*/  SEL R14, R29.reuse, R14, !P6 ;  /* 0x0000000e1d0e7207 */ /* 0x040fe40007000000 */
[C---:B------:R-:W-:Y:S01]  /*24e0*/  SEL R13, R29.reuse, R13, !P6 ;  /* 0x0000000d1d0d7207 */ /* 0x040fe20007000000 */
[----:B-1----:R-:W3:Y:S01]  /*24f0*/  LDL.LU R23, [R1+0x894] ;  /* 0x0008940001177983 */ /* 0x002ee20000300800 */
[----:B------:R-:W-:-:S03]  /*2500*/  SEL R9, R29, R9, !P6 ;  /* 0x000000091d097207 */ /* 0x000fc60007000000 */
[----:B------:R1:W-:Y:S01]  /*2510*/  STL [R1+0x68], R15 ;  /* 0x0000680f01007387 */ /* 0x0003e20000100800 */
[C---:B------:R-:W-:Y:S02]  /*2520*/  SEL R12, R29.reuse, R12, !P6 ;  /* 0x0000000c1d0c7207 */ /* 0x040fe40007000000 */
[C---:B------:R-:W-:Y:S01]  /*2530*/  SEL R11, R29.reuse, R11, !P6 ;  /* 0x0000000b1d0b7207 */ /* 0x040fe20007000000 */
[----:B-1----:R-:W4:Y:S04]  /*2540*/  LDL.LU R15, [R1+0x890] ;  /* 0x00089000010f7983 */ /* 0x002f280000300800 */
[----:B------:R1:W-:Y:S01]  /*2550*/  STL [R1+0x6c], R25 ;  /* 0x00006c1901007387 */ /* 0x0003e20000100800 */
[----:B------:R-:W-:-:S03]  /*2560*/  SEL R24, R29, R24, !P6 ;  /* 0x000000181d187207 */ /* 0x000fc60007000000 */
[----:B-1----:R-:W5:Y:S04]  /*2570*/  LDL.LU R25, [R1+0x88c] ;  /* 0x00088c0001197983 */ /* 0x002f680000300800 */
[----:B------:R1:W-:Y:S04]  /*2580*/  STL [R1+0x64], R14 ;  /* 0x0000640e01007387 */ /* 0x0003e80000100800 */
[----:B-1----:R-:W2:Y:S04]  /*2590*/  LDL.LU R14, [R1+0x888] ;  /* 0x00088800010e7983 */ /* 0x002ea80000300800 */
[----:B------:R1:W-:Y:S04]  /*25a0*/  STL [R1+0x5c], R13 ;  /* 0x00005c0d01007387 */ /* 0x0003e80000100800 */
[----:B-1----:R-:W2:Y:S04]  /*25b0*/  LDL.LU R13, [R1+0x884] ;  /* 0x00088400010d7983 */ /* 0x002ea80000300800 */
[----:B------:R1:W-:Y:S04]  /*25c0*/  STL [R1+0x60], R9 ;  /* 0x0000600901007387 */ /* 0x0003e80000100800 */
[----:B-1----:R-:W2:Y:S04]  /*25d0*/  LDL.LU R9, [R1+0x880] ;  /* 0x0008800001097983 */ /* 0x002ea80000300800 */
[----:B------:R1:W-:Y:S04]  /*25e0*/  STL [R1+0x58], R12 ;  /* 0x0000580c01007387 */ /* 0x0003e80000100800 */
[----:B-1----:R-:W3:Y:S04]  /*25f0*/  LDL.LU R12, [R1+0x87c] ;  /* 0x00087c00010c7983 */ /* 0x002ee80000300800 */
[----:B------:R1:W-:Y:S04]  /*2600*/  STL [R1+0x14], R11 ;  /* 0x0000140b01007387 */ /* 0x0003e80000100800 */
[----:B-1----:R-:W4:Y:S04]  /*2610*/  LDL.LU R11, [R1+0x878] ;  /* 0x00087800010b7983 */ /* 0x002f280000300800 */
[----:B------:R1:W-:Y:S04]  /*2620*/  STL [R1+0x54], R24 ;  /* 0x0000541801007387 */ /* 0x0003e80000100800 */
[----:B-1----:R-:W5:Y:S01]  /*2630*/  LDL.LU R24, [R1+0x874] ;  /* 0x0008740001187983 */ /* 0x002f620000300800 */
[----:B------:R-:W-:Y:S01]  /*2640*/  @!P4 IMAD.MOV R26, RZ, RZ, -R26 ;  /* 0x000000ffff1ac224 */ /* 0x000fe200078e0a1a */
[----:B------:R-:W-:-:S13]  /*2650*/  ISETP.GE.AND P4, PT, R3, RZ, PT ;  /* 0x000000ff0300720c */ /* 0x000fda0003f86270 */
[----:B------:R-:W-:Y:S01]  /*2660*/  @!P4 IMAD.MOV R7, RZ, RZ, -R7 ;  /* 0x000000ffff07c224 */ /* 0x000fe200078e0a07 */
[----:B------:R-:W-:Y:S02]  /*2670*/  ISETP.NE.AND P4, PT, R0, RZ, PT ;  /* 0x000000ff0000720c */ /* 0x000fe40003f85270 */
[C---:B--2---:R-:W-:Y:S02]  /*2680*/  SEL R9, R29.reuse, R9, !P6 ;  /* 0x000000091d097207 */ /* 0x044fe40007000000 */
[C---:B---3--:R-:W-:Y:S02]  /*2690*/  SEL R12, R29.reuse, R12, !P6 ;  /* 0x0000000c1d0c7207 */ /* 0x048fe40007000000 */
[C---:B----4-:R-:W-:Y:S02]  /*26a0*/  SEL R11, R29.reuse, R11, !P6 ;  /* 0x0000000b1d0b7207 */ /* 0x050fe40007000000 */
[----:B-----5:R-:W-:-:S05]  /*26b0*/  SEL R24, R29, R24, !P6 ;  /* 0x000000181d187207 */ /* 0x020fca0007000000 */
[----:B------:R1:W-:Y:S04]  /*26c0*/  STL [R1+0x50], R24 ;  /* 0x0000501801007387 */ /* 0x0003e80000100800 */
[----:B-1----:R-:W2:Y:S04]  /*26d0*/  LDL.LU R24, [R1+0x870] ;  /* 0x0008700001187983 */ /* 0x002ea80000300800 */
[----:B------:R1:W-:Y:S04]  /*26e0*/  STL [R1+0xc], R11 ;  /* 0x00000c0b01007387 */ /* 0x0003e80000100800 */
[----:B------:R3:W-:Y:S01]  /*26f0*/  STL [R1+0x80], R12 ;  /* 0x0000800c01007387 */ /* 0x0007e20000100800 */
[----:B-1----:R-:W-:-:S03]  /*2700*/  SEL R11, R29, R13, !P6 ;  /* 0x0000000d1d0b7207 */ /* 0x002fc60007000000 */
[----:B------:R1:W-:Y:S01]  /*2710*/  STL [R1+0x7c], R9 ;  /* 0x00007c0901007387 */ /* 0x0003e20000100800 */
[----:B---3--:R-:W-:-:S03]  /*2720*/  SEL R12, R29, R14, !P6 ;  /* 0x0000000e1d0c7207 */ /* 0x008fc60007000000 */
[----:B------:R3:W-:Y:S04]  /*2730*/  STL [R1+0x78], R11 ;  /* 0x0000780b01007387 */ /* 0x0007e80000100800 */
[----:B------:R-:W-:Y:S01]  /*2740*/  STL [R1+0x88], R12 ;  /* 0x0000880c01007387 */ /* 0x000fe20000100800 */
[----:B-1----:R-:W-:-:S03]  /*2750*/  SEL R9, R29, R25, !P6 ;  /* 0x000000191d097207 */ /* 0x002fc60007000000 */
[----:B------:R-:W4:Y:S01]  /*2760*/  LDL.LU R13, [R1+0x8] ;  /* 0x00000800010d7983 */ /* 0x000f220000300800 */
[----:B---3--:R-:W-:-:S03]  /*2770*/  SEL R11, R29, R15, !P6 ;  /* 0x0000000f1d0b7207 */ /* 0x008fc60007000000 */
[----:B------:R1:W-:Y:S04]  /*2780*/  STL [R1+0x84], R9 ;  /* 0x0000840901007387 */ /* 0x0003e80000100800 */
[----:B-1----:R-:W3:Y:S04]  /*2790*/  LDL.LU R9, [R1+0x4] ;  /* 0x0000040001097983 */ /* 0x002ee80000300800 */
[----:B------:R1:W-:Y:S04]  /*27a0*/  STL [R1+0x8c], R11 ;  /* 0x00008c0b01007387 */ /* 0x0003e80000100800 */
[----:B-1----:R-:W5:Y:S01]  /*27b0*/  LDL.LU R11, [R1] ;  /* 0x00000000010b7983 */ /* 0x002f620000300800 */
[----:B------:R-:W-:-:S02]  /*27c0*/  SEL R23, R29, R23, !P6 ;  /* 0x000000171d177207 */ /* 0x000fc40007000000 */
[C---:B------:R-:W-:Y:S02]  /*27d0*/  SEL R22, R29.reuse, R22, !P6 ;  /* 0x000000161d167207 */ /* 0x040fe40007000000 */
[C---:B------:R-:W-:Y:S02]  /*27e0*/  SEL R21, R29.reuse, R21, !P6 ;  /* 0x000000151d157207 */ /* 0x040fe40007000000 */
[C---:B------:R-:W-:Y:S02]  /*27f0*/  SEL R20, R29.reuse, R20, !P6 ;  /* 0x000000141d147207 */ /* 0x040fe40007000000 */
[----:B------:R-:W-:Y:S02]  /*2800*/  @!P4 LOP3.LUT R7, RZ, R0, RZ, 0x33, !PT ;  /* 0x00000000ff07c212 */ /* 0x000fe400078e33ff */
[C---:B------:R-:W-:Y:S01]  /*2810*/  SEL R0, R29.reuse, R19, !P6 ;  /* 0x000000131d007207 */ /* 0x040fe20007000000 */
[----:B------:R-:W-:Y:S01]  /*2820*/  STL [R1+0x860], R23 ;  /* 0x0008601701007387 */ /* 0x000fe20000100800 */
[----:B------:R-:W-:-:S02]  /*2830*/  SEL R14, R29, R18, !P6 ;  /* 0x000000121d0e7207 */ /* 0x000fc40007000000 */
[----:B------:R-:W-:Y:S01]  /*2840*/  SEL R12, R29, R17, !P6 ;  /* 0x000000111d0c7207 */ /* 0x000fe20007000000 */
[----:B------:R-:W-:Y:S04]  /*2850*/  STL [R1+0x864], R22 ;  /* 0x0008641601007387 */ /* 0x000fe80000100800 */
[----:B------:R-:W-:Y:S04]  /*2860*/  STL.64 [R1+0x868], R20 ;  /* 0x0008681401007387 */ /* 0x000fe80000100a00 */
[----:B------:R1:W-:Y:S01]  /*2870*/  STL [R1+0xc8], R0 ;  /* 0x0000c80001007387 */ /* 0x0003e20000100800 */
[----:B------:R-:W-:-:S03]  /*2880*/  IMAD R7, R7, UR9, RZ ;  /* 0x0000000907077c24 */ /* 0x000fc6000f8e02ff */
[----:B------:R-:W-:Y:S01]  /*2890*/  STL [R1+0xcc], R14 ;  /* 0x0000cc0e01007387 */ /* 0x000fe20000100800 */
[----:B-1----:R-:W-:-:S03]  /*28a0*/  SEL R0, R29, R16, !P6 ;  /* 0x000000101d007207 */ /* 0x002fc60007000000 */
[----:B------:R1:W-:Y:S01]  /*28b0*/  STL [R1+0xd8], R12 ;  /* 0x0000d80c01007387 */ /* 0x0003e20000100800 */
[----:B------:R-:W-:-:S03]  /*28c0*/  @!P5 IMAD.MOV R27, RZ, RZ, -R27 ;  /* 0x000000ffff1bd224 */ /* 0x000fc600078e0a1b */
[----:B------:R1:W-:Y:S02]  /*28d0*/  STL [R1+0xdc], R0 ;  /* 0x0000dc0001007387 */ /* 0x0003e40000100800 */
[C---:B-1----:R-:W-:Y:S02]  /*28e0*/  SEL R12, R29.reuse, R8, !P6 ;  /* 0x000000081d0c7207 */ /* 0x042fe40007000000 */
[----:B------:R-:W-:-:S03]  /*28f0*/  SEL R0, R29, R10, !P6 ;  /* 0x0000000a1d007207 */ /* 0x000fc60007000000 */
[----:B------:R-:W-:Y:S04]  /*2900*/  STL [R1+0xe4], R12 ;  /* 0x0000e40c01007387 */ /* 0x000fe80000100800 */
[----:B------:R-:W-:Y:S04]  /*2910*/  STL [R1+0x254], R7 ;  /* 0x0002540701007387 */ /* 0x000fe80000100800 */
[----:B------:R1:W-:Y:S02]  /*2920*/  STL [R1+0xf4], R0 ;  /* 0x0000f40001007387 */ /* 0x0003e40000100800 */
[----:B-1----:R-:W-:-:S02]  /*2930*/  SEL R0, R29, R27, !P6 ;  /* 0x0000001b1d007207 */ /* 0x002fc40007000000 */
[----:B------:R-:W1:Y:S01]  /*2940*/  S2R R27, SR_TID.X ;  /* 0x00000000001b7919 */ /* 0x000e620000002100 */
[----:B------:R-:W-:Y:S01]  /*2950*/  SEL R8, R29, R26, !P6 ;  /* 0x0000001a1d087207 */ /* 0x000fe20007000000 */
[----:B------:R-:W-:-:S04]  /*2960*/  @!P1 IMAD.MOV R28, RZ, RZ, -R28 ;  /* 0x000000ffff1c9224 */ /* 0x000fc800078e0a1c */
[----:B------:R1:W-:Y:S04]  /*2970*/  STL [R1+0x104], R8 ;  /* 0x0001040801007387 */ /* 0x0003e80000100800 */
[----:B------:R1:W-:Y:S02]  /*2980*/  STL [R1+0x840], R0 ;  /* 0x0008400001007387 */ /* 0x0003e40000100800 */
[----:B-1----:R-:W-:Y:S01]  /*2990*/  IMAD.SHL.U32 R8, R7, 0x4, RZ ;  /* 0x0000000407087824 */ /* 0x002fe200078e00ff */
[----:B------:R-:W-:-:S04]  /*29a0*/  SEL R0, R29, R28, !P6 ;  /* 0x0000001c1d007207 */ /* 0x000fc80007000000 */
[----:B------:R-:W-:Y:S04]  /*29b0*/  STL [R1+0x28c], R8 ;  /* 0x00028c0801007387 */ /* 0x000fe80000100800 */
[----:B------:R2:W-:Y:S01]  /*29c0*/  STL [R1+0x128], R0 ;  /* 0x0001280001007387 */ /* 0x0005e20000100800 */
[----:B------:R-:W-:Y:S01]  /*29d0*/  IMAD R3, R6, 0x2, R2 ;  /* 0x0000000206037824 */ /* 0x000fe200078e0202 */
[----:B------:R-:W-:-:S03]  /*29e0*/  ISETP.NE.U32.AND P1, PT, R4, RZ, PT ;  /* 0x000000ff0400720c */ /* 0x000fc60003f25070 */
[----:B------:R-:W-:Y:S01]  /*29f0*/  IMAD R4, R6, 0x2, R3 ;  /* 0x0000000206047824 */ /* 0x000fe200078e0203 */
[----:B------:R-:W-:-:S03]  /*2a00*/  ISETP.NE.U32.AND P5, PT, R5, RZ, PT ;  /* 0x000000ff0500720c */ /* 0x000fc60003fa5070 */
[C---:B------:R-:W-:Y:S02]  /*2a10*/  IMAD R5, R6.reuse, 0x2, R4 ;  /* 0x0000000206057824 */ /* 0x040fe400078e0204 */
[----:B------:R-:W-:Y:S02]  /*2a20*/  IMAD.U32 R21, RZ, RZ, UR10 ;  /* 0x0000000aff157e24 */ /* 0x000fe4000f8e00ff */
[----:B------:R-:W-:-:S04]  /*2a30*/  IMAD R6, R6, 0x2, R5 ;  /* 0x0000000206067824 */ /* 0x000fc800078e0205 */
[----:B------:R-:W-:-:S04]  /*2a40*/  IMAD R12, R21, 0x2, R6 ;  /* 0x00000002150c7824 */ /* 0x000fc800078e0206 */
[----:B------:R-:W-:Y:S01]  /*2a50*/  IMAD R10, R21, 0x2, R12 ;  /* 0x00000002150a7824 */ /* 0x000fe200078e020c */
[----:B------:R-:W1:Y:S01]  /*2a60*/  S2R R22, SR_TID.X ;  /* 0x0000000000167919 */ /* 0x000e620000002100 */
[----:B--2---:R-:W-:Y:S02]  /*2a70*/  SEL R0, R29, R24, !P6 ;  /* 0x000000181d007207 */ /* 0x004fe40007000000 */
[----:B------:R-:W-:-:S03]  /*2a80*/  IADD3 R24, P4, PT, R8, UR16, RZ ;  /* 0x0000001008187c10 */ /* 0x000fc6000ff9e0ff */
[----:B------:R2:W-:Y:S01]  /*2a90*/  STL [R1+0x12c], R0 ;  /* 0x00012c0001007387 */ /* 0x0005e20000100800 */
[----:B------:R-:W-:Y:S02]  /*2aa0*/  LEA.HI.X.SX32 R25, R7, UR17, 0x2, P4 ;  /* 0x0000001107197c11 */ /* 0x000fe4000a0f16ff */
[----:B--2---:R-:W-:-:S05]  /*2ab0*/  LOP3.LUT R0, R27, 0x3f, RZ, 0xc0, !PT ;  /* 0x0000003f1b007812 */ /* 0x004fca00078ec0ff */
[----:B------:R-:W-:Y:S01]  /*2ac0*/  IMAD R0, R0, UR11, RZ ;  /* 0x0000000b00007c24 */ /* 0x000fe2000f8e02ff */
[----:B----4-:R-:W-:-:S04]  /*2ad0*/  LEA R14, P4, R13, R24, 0x2 ;  /* 0x000000180d0e7211 */ /* 0x010fc800078810ff */
[----:B------:R-:W-:Y:S01]  /*2ae0*/  LEA.HI.X.SX32 R15, R13, R25, 0x2, P4 ;  /* 0x000000190d0f7211 */ /* 0x000fe200020f16ff */
[----:B------:R-:W-:Y:S04]  /*2af0*/  STL [R1+0x288], R0 ;  /* 0x0002880001007387 */ /* 0x000fe80000100800 */
[----:B------:R5:W-:Y:S01]  /*2b00*/  STL.64 [R1+0x170], R14 ;  /* 0x0001700e01007387 */ /* 0x000be20000100a00 */
[----:B---3--:R-:W-:-:S04]  /*2b10*/  LEA R16, P6, R9, R24, 0x2 ;  /* 0x0000001809107211 */ /* 0x008fc800078c10ff */
[----:B------:R-:W-:Y:S02]  /*2b20*/  LEA.HI.X.SX32 R17, R9, R25, 0x2, P6 ;  /* 0x0000001909117211 */ /* 0x000fe400030f16ff */
[----:B-----5:R-:W-:-:S03]  /*2b30*/  LEA R14, P4, R11, R24, 0x2 ;  /* 0x000000180b0e7211 */ /* 0x020fc600078810ff */
[----:B------:R2:W-:Y:S01]  /*2b40*/  STL.64 [R1+0x168], R16 ;  /* 0x0001681001007387 */ /* 0x0005e20000100a00 */
[----:B------:R-:W-:-:S05]  /*2b50*/  LEA.HI.X.SX32 R15, R11, R25, 0x2, P4 ;  /* 0x000000190b0f7211 */ /* 0x000fca00020f16ff */
[----:B------:R3:W-:Y:S01]  /*2b60*/  STL.64 [R1+0x160], R14 ;  /* 0x0001600e01007387 */ /* 0x0007e20000100a00 */
[----:B--2---:R-:W-:-:S04]  /*2b70*/  LEA R16, P6, R2, R24, 0x2 ;  /* 0x0000001802107211 */ /* 0x004fc800078c10ff */
[----:B------:R-:W-:Y:S02]  /*2b80*/  LEA.HI.X.SX32 R17, R2, R25, 0x2, P6 ;  /* 0x0000001902117211 */ /* 0x000fe400030f16ff */
[----:B---3--:R-:W-:-:S03]  /*2b90*/  LEA R14, P4, R3, R24, 0x2 ;  /* 0x00000018030e7211 */ /* 0x008fc600078810ff */
[----:B------:R2:W-:Y:S01]  /*2ba0*/  STL.64 [R1+0x158], R16 ;  /* 0x0001581001007387 */ /* 0x0005e20000100a00 */
[----:B------:R-:W-:Y:S01]  /*2bb0*/  LEA.HI.X.SX32 R15, R3, R25, 0x2, P4 ;  /* 0x00000019030f7211 */ /* 0x000fe200020f16ff */
[----:B------:R-:W-:-:S04]  /*2bc0*/  IMAD R8, R21, 0x2, R10 ;  /* 0x0000000215087824 */ /* 0x000fc800078e020a */
[----:B------:R3:W-:Y:S01]  /*2bd0*/  STL.64 [R1+0x150], R14 ;  /* 0x0001500e01007387 */ /* 0x0007e20000100a00 */
[----:B--2---:R-:W-:-:S04]  /*2be0*/  LEA R16, P6, R4, R24, 0x2 ;  /* 0x0000001804107211 */ /* 0x004fc800078c10ff */
[-C--:B------:R-:W-:Y:S02]  /*2bf0*/  LEA.HI.X.SX32 R17, R4, R25.reuse, 0x2, P6 ;  /* 0x0000001904117211 */ /* 0x080fe400030f16ff */
[CC--:B------:R-:W-:Y:S02]  /*2c00*/  LEA R2, P6, R6.reuse, R24.reuse, 0x2 ;  /* 0x0000001806027211 */ /* 0x0c0fe400078c10ff */
[----:B---3--:R-:W-:Y:S01]  /*2c10*/  LEA R14, P4, R5, R24, 0x2 ;  /* 0x00000018050e7211 */ /* 0x008fe200078810ff */
[----:B------:R-:W-:Y:S01]  /*2c20*/  IMAD R7, R21, 0x2, R8 ;  /* 0x0000000215077824 */ /* 0x000fe200078e0208 */
[-C--:B------:R-:W-:Y:S02]  /*2c30*/  LEA.HI.X.SX32 R3, R6, R25.reuse, 0x2, P6 ;  /* 0x0000001906037211 */ /* 0x080fe400030f16ff */
[----:B------:R-:W-:Y:S01]  /*2c40*/  LEA.HI.X.SX32 R15, R5, R25, 0x2, P4 ;  /* 0x00000019050f7211 */ /* 0x000fe200020f16ff */
[----:B------:R-:W-:-:S04]  /*2c50*/  IMAD R9, R21, 0x2, R7 ;  /* 0x0000000215097824 */ /* 0x000fc800078e0207 */
[----:B------:R2:W-:Y:S04]  /*2c60*/  STL.64 [R1+0x140], R14 ;  /* 0x0001400e01007387 */ /* 0x0005e80000100a00 */
[----:B------:R-:W-:Y:S01]  /*2c70*/  STL.64 [R1+0x148], R16 ;  /* 0x0001481001007387 */ /* 0x000fe20000100a00 */
[----:B------:R-:W-:-:S03]  /*2c80*/  IMAD R11, R21, 0x2, R9 ;  /* 0x00000002150b7824 */ /* 0x000fc600078e0209 */
[----:B------:R3:W-:Y:S01]  /*2c90*/  STL.64 [R1+0xd0], R2 ;  /* 0x0000d00201007387 */ /* 0x0007e20000100a00 */
[CC--:B--2---:R-:W-:Y:S01]  /*2ca0*/  LEA R14, P4, R12.reuse, R24.reuse, 0x2 ;  /* 0x000000180c0e7211 */ /* 0x0c4fe200078810ff */
[----:B------:R-:W-:Y:S02]  /*2cb0*/  IMAD R13, R21, 0x2, R11 ;  /* 0x00000002150d7824 */ /* 0x000fe400078e020b */
[----:B------:R-:W2:Y:S01]  /*2cc0*/  LDL R26, [R1+0x508] ;  /* 0x00050800011a7983 */ /* 0x000ea20000100800 */
[-C--:B------:R-:W-:Y:S02]  /*2cd0*/  LEA.HI.X.SX32 R15, R12, R25.reuse, 0x2, P4 ;  /* 0x000000190c0f7211 */ /* 0x080fe400020f16ff */
[-C--:B---3--:R-:W-:Y:S01]  /*2ce0*/  LEA R2, P6, R10, R24.reuse, 0x2 ;  /* 0x000000180a027211 */ /* 0x088fe200078c10ff */
[----:B------:R-:W3:Y:S01]  /*2cf0*/  LDL R23, [R1+0x4f8] ;  /* 0x0004f80001177983 */ /* 0x000ee20000100800 */
[-C--:B------:R-:W-:Y:S02]  /*2d00*/  LEA R4, P4, R8, R24.reuse, 0x2 ;  /* 0x0000001808047211 */ /* 0x080fe400078810ff */
[----:B------:R-:W-:Y:S01]  /*2d10*/  LEA.HI.X.SX32 R3, R10, R25, 0x2, P6 ;  /* 0x000000190a037211 */ /* 0x000fe200030f16ff */
[----:B------:R-:W4:Y:S01]  /*2d20*/  LDL R20, [R1+0x56c] ;  /* 0x00056c0001147983 */ /* 0x000f220000100800 */
[----:B------:R-:W-:-:S02]  /*2d30*/  LEA R6, P6, R7, R24, 0x2 ;  /* 0x0000001807067211 */ /* 0x000fc400078c10ff */
[-C--:B------:R-:W-:Y:S01]  /*2d40*/  LEA.HI.X.SX32 R5, R8, R25.reuse, 0x2, P4 ;  /* 0x0000001908057211 */ /* 0x080fe200020f16ff */
[----:B------:R5:W-:Y:S01]  /*2d50*/  STL.64 [R1+0xc0], R14 ;  /* 0x0000c00e01007387 */ /* 0x000be20000100a00 */
[-C--:B------:R-:W-:Y:S02]  /*2d60*/  LEA R8, P4, R9, R24.reuse, 0x2 ;  /* 0x0000001809087211 */ /* 0x080fe400078810ff */
[-C--:B------:R-:W-:Y:S02]  /*2d70*/  LEA.HI.X.SX32 R7, R7, R25.reuse, 0x2, P6 ;  /* 0x0000001907077211 */ /* 0x080fe400030f16ff */
[-C--:B------:R-:W-:Y:S02]  /*2d80*/  LEA R10, P6, R11, R24.reuse, 0x2 ;  /* 0x000000180b0a7211 */ /* 0x080fe400078c10ff */
[----:B------:R-:W-:Y:S01]  /*2d90*/  LEA.HI.X.SX32 R9, R9, R25, 0x2, P4 ;  /* 0x0000001909097211 */ /* 0x000fe200020f16ff */
[----:B-----5:R-:W-:Y:S01]  /*2da0*/  IMAD R15, R21, 0x2, R13 ;  /* 0x00000002150f7824 */ /* 0x020fe200078e020d */
[----:B------:R-:W-:-:S02]  /*2db0*/  LEA R12, P4, R13, R24, 0x2 ;  /* 0x000000180d0c7211 */ /* 0x000fc400078810ff */
[-C--:B------:R-:W-:Y:S02]  /*2dc0*/  LEA.HI.X.SX32 R11, R11, R25.reuse, 0x2, P6 ;  /* 0x000000190b0b7211 */ /* 0x080fe400030f16ff */
[----:B------:R-:W-:Y:S01]  /*2dd0*/  LEA R28, P6, R15, R24, 0x2 ;  /* 0x000000180f1c7211 */ /* 0x000fe200078c10ff */
[----:B------:R-:W-:Y:S01]  /*2de0*/  STL.64 [R1+0x7e0], R2 ;  /* 0x0007e00201007387 */ /* 0x000fe20000100a00 */
[-C--:B------:R-:W-:Y:S02]  /*2df0*/  LEA.HI.X.SX32 R13, R13, R25.reuse, 0x2, P4 ;  /* 0x000000190d0d7211 */ /* 0x080fe400020f16ff */
[----:B------:R-:W-:Y:S01]  /*2e00*/  LEA.HI.X.SX32 R29, R15, R25, 0x2, P6 ;  /* 0x000000190f1d7211 */ /* 0x000fe200030f16ff */
[----:B------:R-:W-:Y:S04]  /*2e10*/  STL.64 [R1+0x7f8], R4 ;  /* 0x0007f80401007387 */ /* 0x000fe80000100a00 */
[----:B------:R-:W-:Y:S01]  /*2e20*/  STL.64 [R1+0x7e8], R6 ;  /* 0x0007e80601007387 */ /* 0x000fe20000100a00 */
[----:B------:R-:W-:-:S03]  /*2e30*/  IMAD R16, R21, 0x2, R15 ;  /* 0x0000000215107824 */ /* 0x000fc600078e020f */
[----:B------:R-:W-:Y:S04]  /*2e40*/  STL.64 [R1+0x800], R8 ;  /* 0x0008000801007387 */ /* 0x000fe80000100a00 */
[----:B------:R-:W-:Y:S04]  /*2e50*/  STL.64 [R1+0x7f0], R10 ;  /* 0x0007f00a01007387 */ /* 0x000fe80000100a00 */
[----:B------:R-:W-:Y:S04]  /*2e60*/  STL.64 [R1+0x808], R12 ;  /* 0x0008080c01007387 */ /* 0x000fe80000100a00 */
[----:B------:R1:W-:Y:S01]  /*2e70*/  STL.64 [R1+0x190], R28 ;  /* 0x0001901c01007387 */ /* 0x0003e20000100a00 */
[----:B------:R-:W-:Y:S01]  /*2e80*/  IMAD R19, R21, 0x2, R16 ;  /* 0x0000000215137824 */ /* 0x000fe200078e0210 */
[----:B------:R-:W-:-:S03]  /*2e90*/  LEA R14, P4, R16, R24, 0x2 ;  /* 0x00000018100e7211 */ /* 0x000fc600078810ff */
[----:B------:R-:W-:Y:S01]  /*2ea0*/  IMAD R17, R21, 0x2, R19 ;  /* 0x0000000215117824 */ /* 0x000fe200078e0213 */
[----:B-1----:R-:W-:-:S04]  /*2eb0*/  SHF.R.U32.HI R28, RZ, 0x8, R22 ;  /* 0x00000008ff1c7819 */ /* 0x002fc80000011616 */
[----:B------:R-:W-:Y:S02]  /*2ec0*/  SGXT.U32 R28, R28, 0x1 ;  /* 0x000000011c1c781a */ /* 0x000fe40000000000 */
[----:B------:R-:W-:-:S03]  /*2ed0*/  LEA R2, P6, R19, R24, 0x2 ;  /* 0x0000001813027211 */ /* 0x000fc600078c10ff */
[----:B------:R-:W-:Y:S01]  /*2ee0*/  IMAD R6, R28, UR10, RZ ;  /* 0x0000000a1c067c24 */ /* 0x000fe2000f8e02ff */
[-C--:B------:R-:W-:Y:S02]  /*2ef0*/  LEA.HI.X.SX32 R15, R16, R25.reuse, 0x2, P4 ;  /* 0x00000019100f7211 */ /* 0x080fe400020f16ff */
[-C--:B------:R-:W-:Y:S02]  /*2f00*/  LEA R16, P4, R17, R24.reuse, 0x2 ;  /* 0x0000001811107211 */ /* 0x080fe400078810ff */
[-C--:B------:R-:W-:Y:S01]  /*2f10*/  LEA.HI.X.SX32 R3, R19, R25.reuse, 0x2, P6 ;  /* 0x0000001913037211 */ /* 0x080fe200030f16ff */
[----:B------:R-:W-:Y:S01]  /*2f20*/  IMAD R18, R21, 0x2, R17 ;  /* 0x0000000215127824 */ /* 0x000fe200078e0211 */
[C---:B------:R-:W-:Y:S01]  /*2f30*/  LEA R28, P6, R6.reuse, R24, 0x2 ;  /* 0x00000018061c7211 */ /* 0x040fe200078c10ff */
[----:B------:R-:W-:Y:S01]  /*2f40*/  STL.64 [R1+0x810], R14 ;  /* 0x0008100e01007387 */ /* 0x000fe20000100a00 */
[-C--:B------:R-:W-:Y:S02]  /*2f50*/  LEA.HI.X.SX32 R17, R17, R25.reuse, 0x2, P4 ;  /* 0x0000001911117211 */ /* 0x080fe400020f16ff */
[----:B------:R-:W-:Y:S01]  /*2f60*/  LEA.HI.X.SX32 R29, R6, R25, 0x2, P6 ;  /* 0x00000019061d7211 */ /* 0x000fe200030f16ff */
[----:B------:R-:W5:Y:S04]  /*2f70*/  LDL R22, [R1+0x4f4] ;  /* 0x0004f40001167983 */ /* 0x000f680000100800 */
[----:B------:R-:W5:Y:S04]  /*2f80*/  LDL R21, [R1+0x240] ;  /* 0x0002400001157983 */ /* 0x000f680000100800 */
[----:B------:R1:W-:Y:S04]  /*2f90*/  STL.64 [R1+0x188], R2 ;  /* 0x0001880201007387 */ /* 0x0003e80000100a00 */
[----:B------:R-:W5:Y:S04]  /*2fa0*/  LDL R7, [R1+0x23c] ;  /* 0x00023c0001077983 */ /* 0x000f680000100800 */
[----:B------:R-:W5:Y:S04]  /*2fb0*/  LDL R19, [R1+0x224] ;  /* 0x0002240001137983 */ /* 0x000f680000100800 */
[----:B-1----:R-:W5:Y:S04]  /*2fc0*/  LDL R3, [R1+0x230] ;  /* 0x0002300001037983 */ /* 0x002f680000100800 */
[----:B------:R1:W-:Y:S04]  /*2fd0*/  STL.64 [R1+0x818], R16 ;  /* 0x0008181001007387 */ /* 0x0003e80000100a00 */
[----:B-1----:R-:W5:Y:S04]  /*2fe0*/  LDL R17, [R1+0x228] ;  /* 0x0002280001117983 */ /* 0x002f680000100800 */
[----:B------:R1:W-:Y:S04]  /*2ff0*/  STL.64 [R1+0x830], R28 ;  /* 0x0008301c01007387 */ /* 0x0003e80000100a00 */
[----:B-1----:R-:W5:Y:S01]  /*3000*/  LDL R28, [R1+0x234] ;  /* 0x00023400011c7983 */ /* 0x002f620000100800 */
[----:B------:R-:W-:-:S05]  /*3010*/  IMAD.SHL.U32 R2, R0, 0x4, RZ ;  /* 0x0000000400027824 */ /* 0x000fca00078e00ff */
[----:B------:R-:W-:Y:S01]  /*3020*/  STL [R1+0x3c0], R2 ;  /* 0x0003c00201007387 */ /* 0x000fe20000100800 */
[----:B------:R-:W-:-:S04]  /*3030*/  SHF.R.U32.HI R27, RZ, 0x8, R27 ;  /* 0x00000008ff1b7819 */ /* 0x000fc8000001161b */
[----:B------:R-:W-:Y:S02]  /*3040*/  SGXT.U32 R27, R27, 0x1 ;  /* 0x000000011b1b781a */ /* 0x000fe40000000000 */
[----:B--2---:R-:W-:-:S04]  /*3050*/  LEA R4, P4, R26, R24, 0x2 ;  /* 0x000000181a047211 */ /* 0x004fc800078810ff */
[----:B------:R-:W-:-:S05]  /*3060*/  LEA.HI.X.SX32 R5, R26, R25, 0x2, P4 ;  /* 0x000000191a057211 */ /* 0x000fca00020f16ff */
[----:B------:R1:W-:Y:S01]  /*3070*/  STL.64 [R1+0x48], R4 ;  /* 0x0000480401007387 */ /* 0x0003e20000100a00 */
[----:B---3--:R-:W-:-:S04]  /*3080*/  LEA R12, P6, R23, R24, 0x2 ;  /* 0x00000018170c7211 */ /* 0x008fc800078c10ff */
[----:B------:R-:W-:Y:S02]  /*3090*/  LEA.HI.X.SX32 R13, R23, R25, 0x2, P6 ;  /* 0x00000019170d7211 */ /* 0x000fe400030f16ff */
[----:B------:R-:W2:Y:S01]  /*30a0*/  LDL.LU R23, [R1+0x74] ;  /* 0x0000740001177983 */ /* 0x000ea20000300800 */
[----:B-1----:R-:W-:-:S04]  /*30b0*/  LEA R4, P4, R18, R24, 0x2 ;  /* 0x0000001812047211 */ /* 0x002fc800078810ff */
[----:B------:R-:W-:Y:S02]  /*30c0*/  LEA.HI.X.SX32 R5, R18, R25, 0x2, P4 ;  /* 0x0000001912057211 */ /* 0x000fe400020f16ff */
[----:B------:R-:W3:Y:S01]  /*30d0*/  LDL.LU R18, [R1+0x70] ;  /* 0x0000700001127983 */ /* 0x000ee20000300800 */
[----:B------:R-:W-:-:S03]  /*30e0*/  IADD3 R26, P6, PT, R2, UR18, RZ ;  /* 0x00000012021a7c10 */ /* 0x000fc6000ffde0ff */
[----:B------:R4:W-:Y:S01]  /*30f0*/  STL.64 [R1+0x180], R4 ;  /* 0x0001800401007387 */ /* 0x0009e20000100a00 */
[----:B------:R-:W-:-:S03]  /*3100*/  LOP3.LUT R2, R27, 0x14, RZ, 0xfc, !PT ;  /* 0x000000141b027812 */ /* 0x000fc600078efcff */
[----:B------:R-:W-:Y:S01]  /*3110*/  STL.64 [R1+0x40], R12 ;  /* 0x0000400c01007387 */ /* 0x000fe20000100a00 */
[----:B------:R-:W-:-:S03]  /*3120*/  LEA.HI.X.SX32 R27, R0, UR19, 0x2, P6 ;  /* 0x00000013001b7c11 */ /* 0x000fc6000b0f16ff */
[----:B------:R-:W-:Y:S01]  /*3130*/  STL [R1+0x844], R12 ;  /* 0x0008440c01007387 */ /* 0x000fe20000100800 */
[----:B----4-:R-:W-:-:S03]  /*3140*/  LEA R4, P4, R20, R24, 0x2 ;  /* 0x0000001814047211 */ /* 0x010fc600078810ff */
[----:B------:R-:W-:Y:S01]  /*3150*/  STL [R1+0x83c], R13 ;  /* 0x00083c0d01007387 */ /* 0x000fe20000100800 */
[----:B------:R-:W-:-:S03]  /*3160*/  LEA.HI.X.SX32 R5, R20, R25, 0x2, P4 ;  /* 0x0000001914057211 */ /* 0x000fc600020f16ff */
[----:B------:R-:W4:Y:S04]  /*3170*/  LDL.LU R0, [R1+0x68] ;  /* 0x0000680001007983 */ /* 0x000f280000300800 */
[----:B------:R-:W4:Y:S04]  /*3180*/  LDL.LU R29, [R1+0x6c] ;  /* 0x00006c00011d7983 */ /* 0x000f280000300800 */
[----:B------:R-:W4:Y:S04]  /*3190*/  LDL.LU R15, [R1+0x64] ;  /* 0x00006400010f7983 */ /* 0x000f280000300800 */
[----:B------:R-:W4:Y:S04]  /*31a0*/  LDL.LU R14, [R1+0x5c] ;  /* 0x00005c00010e7983 */ /* 0x000f280000300800 */
[----:B------:R1:W-:Y:S01]  /*31b0*/  STL.64 [R1+0x38], R4 ;  /* 0x0000380401007387 */ /* 0x0003e20000100a00 */
[----:B-----5:R-:W-:-:S02]  /*31c0*/  IMAD.SHL.U32 R2, R21, 0x4, RZ ;  /* 0x0000000415027824 */ /* 0x020fc400078e00ff */
[----:B-1----:R-:W-:-:S03]  /*31d0*/  IMAD.SHL.U32 R5, R7, 0x4, RZ ;  /* 0x0000000407057824 */ /* 0x002fc600078e00ff */
[----:B------:R1:W-:Y:S04]  /*31e0*/  STL [R1+0x588], R2 ;  /* 0x0005880201007387 */ /* 0x0003e80000100800 */
[----:B------:R5:W-:Y:S04]  /*31f0*/  STL [R1+0x584], R5 ;  /* 0x0005840501007387 */ /* 0x000be80000100800 */
[----:B------:R-:W4:Y:S01]  /*3200*/  LDL.LU R4, [R1+0x60] ;  /* 0x0000600001047983 */ /* 0x000f220000300800 */
[----:B------:R-:W-:-:S05]  /*3210*/  IMAD.SHL.U32 R6, R28, 0x4, RZ ;  /* 0x000000041c067824 */ /* 0x000fca00078e00ff */
[----:B------:R1:W-:Y:S04]  /*3220*/  STL [R1+0x580], R6 ;  /* 0x0005800601007387 */ /* 0x0003e80000100800 */
[----:B------:R-:W4:Y:S01]  /*3230*/  LDL.LU R12, [R1+0x58] ;  /* 0x00005800010c7983 */ /* 0x000f220000300800 */
[----:B------:R-:W-:-:S04]  /*3240*/  LEA R8, P4, R22, R24, 0x2 ;  /* 0x0000001816087211 */ /* 0x000fc800078810ff */
[-C--:B------:R-:W-:Y:S01]  /*3250*/  LEA.HI.X.SX32 R9, R22, R25.reuse, 0x2, P4 ;  /* 0x0000001916097211 */ /* 0x080fe200020f16ff */
[----:B------:R-:W-:Y:S01]  /*3260*/  IMAD.SHL.U32 R22, R3, 0x4, RZ ;  /* 0x0000000403167824 */ /* 0x000fe200078e00ff */
[-C--:B------:R-:W-:Y:S01]  /*3270*/  IADD3 R10, P4, PT, R2, R24.reuse, RZ ;  /* 0x00000018020a7210 */ /* 0x080fe20007f9e0ff */
[----:B-1----:R-:W-:Y:S02]  /*3280*/  IMAD.SHL.U32 R2, R17, 0x4, RZ ;  /* 0x0000000411027824 */ /* 0x002fe400078e00ff */
[----:B------:R-:W-:Y:S01]  /*3290*/  STL.64 [R1+0x30], R8 ;  /* 0x0000300801007387 */ /* 0x000fe20000100a00 */
[----:B------:R-:W-:Y:S01]  /*32a0*/  IMAD.SHL.U32 R16, R19, 0x4, RZ ;  /* 0x0000000413107824 */ /* 0x000fe200078e00ff */
[----:B------:R-:W-:Y:S02]  /*32b0*/  LEA.HI.X.SX32 R11, R21, R25, 0x2, P4 ;  /* 0x00000019150b7211 */ /* 0x000fe400020f16ff */
[----:B------:R-:W-:Y:S01]  /*32c0*/  STL [R1+0x84c], R8 ;  /* 0x00084c0801007387 */ /* 0x000fe20000100800 */
[----:B------:R-:W-:-:S03]  /*32d0*/  IADD3 R20, P4, PT, R5, R24, RZ ;  /* 0x0000001805147210 */ /* 0x000fc60007f9e0ff */
[----:B------:R-:W-:Y:S01]  /*32e0*/  STL [R1+0x57c], R22 ;  /* 0x00057c1601007387 */ /* 0x000fe20000100800 */
[----:B------:R-:W-:-:S03]  /*32f0*/  LEA.HI.X.SX32 R21, R7, R25, 0x2, P4 ;  /* 0x0000001907157211 */ /* 0x000fc600020f16ff */
[----:B------:R-:W-:Y:S04]  /*3300*/  STL [R1+0x848], R9 ;  /* 0x0008480901007387 */ /* 0x000fe80000100800 */
[----:B------:R-:W-:Y:S04]  /*3310*/  STL [R1+0x578], R2 ;  /* 0x0005780201007387 */ /* 0x000fe80000100800 */
[----:B-----5:R-:W5:Y:S04]  /*3320*/  LDL.LU R5, [R1+0x14] ;  /* 0x0000140001057983 */ /* 0x020f680000300800 */
[----:B------:R-:W-:Y:S04]  /*3330*/  STL [R1+0x574], R16 ;  /* 0x0005741001007387 */ /* 0x000fe80000100800 */
[----:B------:R-:W-:Y:S01]  /*3340*/  STL.64 [R1+0x28], R10 ;  /* 0x0000280a01007387 */ /* 0x000fe20000100a00 */
[----:B------:R-:W-:-:S03]  /*3350*/  IADD3 R6, P4, PT, R6, R24, RZ ;  /* 0x0000001806067210 */ /* 0x000fc60007f9e0ff */
[----:B------:R1:W-:Y:S01]  /*3360*/  STL.64 [R1+0x820], R10 ;  /* 0x0008200a01007387 */ /* 0x0003e20000100a00 */
[----:B------:R-:W-:Y:S02]  /*3370*/  LEA.HI.X.SX32 R7, R28, R25, 0x2, P4 ;  /* 0x000000191c077211 */ /* 0x000fe400020f16ff */
[----:B-1----:R-:W-:-:S04]  /*3380*/  IADD3 R10, P4, PT, R22, R24, RZ ;  /* 0x00000018160a7210 */ /* 0x002fc80007f9e0ff */
[----:B------:R-:W-:Y:S01]  /*3390*/  LEA.HI.X.SX32 R11, R3, R25, 0x2, P4 ;  /* 0x00000019030b7211 */ /* 0x000fe200020f16ff */
[----:B--2---:R-:W-:-:S05]  /*33a0*/  IMAD R23, R23, UR6, RZ ;  /* 0x0000000617177c24 */ /* 0x004fca000f8e02ff */
[----:B------:R-:W-:Y:S01]  /*33b0*/  STL [R1+0x25c], R23 ;  /* 0x00025c1701007387 */ /* 0x000fe20000100800 */
[----:B---3--:R-:W-:-:S05]  /*33c0*/  IMAD R8, R18, UR6, RZ ;  /* 0x0000000612087c24 */ /* 0x008fca000f8e02ff */
[----:B------:R-:W-:Y:S04]  /*33d0*/  STL [R1+0x258], R8 ;  /* 0x0002580801007387 */ /* 0x000fe80000100800 */
[----:B------:R1:W-:Y:S01]  /*33e0*/  STL.64 [R1+0x20], R20 ;  /* 0x0000201401007387 */ /* 0x0003e20000100a00 */
[----:B----4-:R-:W-:-:S03]  /*33f0*/  IMAD R0, R0, UR6, RZ ;  /* 0x0000000600007c24 */ /* 0x010fc6000f8e02ff */
[----:B-1----:R-:W2:Y:S01]  /*3400*/  LDL.LU.64 R20, [R1+0x868] ;  /* 0x0008680001147983 */ /* 0x002ea20000300a00 */
[----:B------:R-:W-:-:S03]  /*3410*/  IMAD R13, R29, UR6, RZ ;  /* 0x000000061d0d7c24 */ /* 0x000fc6000f8e02ff */
[----:B------:R-:W-:Y:S01]  /*3420*/  STL [R1+0x250], R0 ;  /* 0x0002500001007387 */ /* 0x000fe20000100800 */
[----:B------:R-:W-:-:S03]  /*3430*/  IMAD R15, R15, UR6, RZ ;  /* 0x000000060f0f7c24 */ /* 0x000fc6000f8e02ff */
[----:B------:R-:W3:Y:S01]  /*3440*/  LDL.LU R18, [R1+0x80] ;  /* 0x0000800001127983 */ /* 0x000ee20000300800 */
[----:B------:R-:W-:-:S03]  /*3450*/  IMAD R14, R14, UR6, RZ ;  /* 0x000000060e0e7c24 */ /* 0x000fc6000f8e02ff */
[----:B------:R-:W4:Y:S04]  /*3460*/  LDL.LU R29, [R1+0x7c] ;  /* 0x00007c00011d7983 */ /* 0x000f280000300800 */
[----:B------:R-:W2:Y:S04]  /*3470*/  LDL.LU R28, [R1+0x78] ;  /* 0x00007800011c7983 */ /* 0x000ea80000300800 */
[----:B------:R-:W-:Y:S04]  /*3480*/  STL [R1+0x24c], R13 ;  /* 0x00024c0d01007387 */ /* 0x000fe80000100800 */
[----:B------:R-:W3:Y:S04]  /*3490*/  LDL.LU R22, [R1+0x864] ;  /* 0x0008640001167983 */ /* 0x000ee80000300800 */
[----:B------:R-:W-:Y:S01]  /*34a0*/  STL [R1+0x248], R15 ;  /* 0x0002480f01007387 */ /* 0x000fe20000100800 */
[----:B------:R-:W-:-:S03]  /*34b0*/  IMAD R9, R4, UR6, RZ ;  /* 0x0000000604097c24 */ /* 0x000fc6000f8e02ff */
[----:B------:R-:W3:Y:S04]  /*34c0*/  LDL.LU R4, [R1+0x88] ;  /* 0x0000880001047983 */ /* 0x000ee80000300800 */
[----:B------:R-:W-:Y:S04]  /*34d0*/  STL [R1+0x244], R14 ;  /* 0x0002440e01007387 */ /* 0x000fe80000100800 */
[----:B------:R-:W-:Y:S04]  /*34e0*/  STL.64 [R1+0x18], R6 ;  /* 0x0000180601007387 */ /* 0x000fe80000100a00 */
[----:B------:R1:W-:Y:S04]  /*34f0*/  STL.64 [R1+0x828], R6 ;  /* 0x0008280601007387 */ /* 0x0003e80000100a00 */
[----:B-1----:R-:W3:Y:S04]  /*3500*/  LDL.LU R7, [R1+0x50] ;  /* 0x0000500001077983 */ /* 0x002ee80000300800 */
[----:B------:R-:W3:Y:S04]  /*3510*/  LDL.LU R6, [R1+0xc] ;  /* 0x00000c0001067983 */ /* 0x000ee80000300800 */
[----:B------:R-:W-:Y:S01]  /*3520*/  STL [R1+0x238], R9 ;  /* 0x0002380901007387 */ /* 0x000fe20000100800 */
[----:B------:R-:W-:-:S05]  /*3530*/  IMAD R12, R12, UR6, RZ ;  /* 0x000000060c0c7c24 */ /* 0x000fca000f8e02ff */
[----:B------:R-:W-:Y:S04]  /*3540*/  STL [R1+0x22c], R12 ;  /* 0x00022c0c01007387 */ /* 0x000fe80000100800 */
[----:B------:R-:W3:Y:S01]  /*3550*/  LDL.LU R3, [R1+0x54] ;  /* 0x0000540001037983 */ /* 0x000ee20000300800 */
[----:B------:R-:W-:Y:S01]  /*3560*/  IADD3 R2, P4, PT, R2, R24, RZ ;  /* 0x0000001802027210 */ /* 0x000fe20007f9e0ff */
[----:B-----5:R-:W-:-:S05]  /*3570*/  IMAD R5, R5, UR6, RZ ;  /* 0x0000000605057c24 */ /* 0x020fca000f8e02ff */
[----:B------:R-:W-:Y:S01]  /*3580*/  STL [R1+0x220], R5 ;  /* 0x0002200501007387 */ /* 0x000fe20000100800 */
[----:B----4-:R-:W-:Y:S02]  /*3590*/  IMAD R29, R29, UR6, RZ ;  /* 0x000000061d1d7c24 */ /* 0x010fe4000f8e02ff */
[----:B--2---:R-:W-:Y:S02]  /*35a0*/  IMAD R28, R28, UR6, RZ ;  /* 0x000000061c1c7c24 */ /* 0x004fe4000f8e02ff */
[----:B---3--:R-:W-:Y:S02]  /*35b0*/  IMAD R4, R4, UR6, RZ ;  /* 0x0000000604047c24 */ /* 0x008fe4000f8e02ff */
[----:B------:R-:W-:Y:S02]  /*35c0*/  IMAD R7, R7, UR6, RZ ;  /* 0x0000000607077c24 */ /* 0x000fe4000f8e02ff */
[----:B------:R-:W-:Y:S02]  /*35d0*/  IMAD R6, R6, UR6, RZ ;  /* 0x0000000606067c24 */ /* 0x000fe4000f8e02ff */
[----:B------:R-:W-:-:S05]  /*35e0*/  IMAD R3, R3, UR6, RZ ;  /* 0x0000000603037c24 */ /* 0x000fca000f8e02ff */
[----:B------:R1:W-:Y:S04]  /*35f0*/  STL [R1+0x21c], R3 ;  /* 0x00021c0301007387 */ /* 0x0003e80000100800 */
[----:B------:R-:W-:Y:S04]  /*3600*/  STL.64 [R1+0x10], R10 ;  /* 0x0000100a01007387 */ /* 0x000fe80000100a00 */
[----:B------:R2:W-:Y:S01]  /*3610*/  STL [R1+0x854], R10 ;  /* 0x0008540a01007387 */ /* 0x0005e20000100800 */
[----:B-1----:R-:W-:-:S03]  /*3620*/  LEA.HI.X.SX32 R3, R17, R25, 0x2, P4 ;  /* 0x0000001911037211 */ /* 0x002fc600020f16ff */
[----:B--2---:R-:W2:Y:S01]  /*3630*/  LDL.LU R10, [R1+0x84] ;  /* 0x00008400010a7983 */ /* 0x004ea20000300800 */
[----:B------:R-:W-:-:S03]  /*3640*/  IADD3 R16, P4, PT, R16, R24, RZ ;  /* 0x0000001810107210 */ /* 0x000fc60007f9e0ff */
[----:B------:R1:W-:Y:S01]  /*3650*/  STL [R1+0x850], R11 ;  /* 0x0008500b01007387 */ /* 0x0003e20000100800 */
[----:B------:R-:W-:-:S03]  /*3660*/  LEA.HI.X.SX32 R17, R19, R25, 0x2, P4 ;  /* 0x0000001913117211 */ /* 0x000fc600020f16ff */
[----:B-1----:R-:W3:Y:S04]  /*3670*/  LDL.LU R11, [R1+0x8c] ;  /* 0x00008c00010b7983 */ /* 0x002ee80000300800 */
[----:B------:R-:W-:Y:S04]  /*3680*/  STL [R1+0x214], R7 ;  /* 0x0002140701007387 */ /* 0x000fe80000100800 */
[----:B------:R1:W-:Y:S04]  /*3690*/  STL [R1+0x210], R6 ;  /* 0x0002100601007387 */ /* 0x0003e80000100800 */
[----:B------:R-:W-:Y:S01]  /*36a0*/  STL.64 [R1+0x8], R2 ;  /* 0x0000080201007387 */ /* 0x000fe20000100a00 */
[----:B-1----:R-:W-:-:S03]  /*36b0*/  IMAD R6, R18, UR6, RZ ;  /* 0x0000000612067c24 */ /* 0x002fc6000f8e02ff */
[----:B------:R1:W-:Y:S01]  /*36c0*/  STL.64 [R1+0x858], R2 ;  /* 0x0008580201007387 */ /* 0x0003e20000100a00 */
[----:B------:R-:W-:-:S03]  /*36d0*/  LEA R18, P4, R23, R26, 0x2 ;  /* 0x0000001a17127211 */ /* 0x000fc600078810ff */
[----:B------:R-:W-:Y:S01]  /*36e0*/  STL [R1+0x20c], R6 ;  /* 0x00020c0601007387 */ /* 0x000fe20000100800 */
[----:B------:R-:W-:-:S03]  /*36f0*/  LEA.HI.X.SX32 R19, R23, R27, 0x2, P4 ;  /* 0x0000001b17137211 */ /* 0x000fc600020f16ff */
[----:B------:R-:W-:Y:S04]  /*3700*/  STL [R1+0x208], R29 ;  /* 0x0002081d01007387 */ /* 0x000fe80000100800 */
[----:B------:R-:W-:Y:S04]  /*3710*/  STL [R1+0x204], R28 ;  /* 0x0002041c01007387 */ /* 0x000fe80000100800 */
[----:B------:R-:W-:Y:S04]  /*3720*/  STL.64 [R1], R16 ;  /* 0x0000001001007387 */ /* 0x000fe80000100a00 */
[----:B------:R-:W-:Y:S04]  /*3730*/  STL [R1+0x200], R4 ;  /* 0x0002000401007387 */ /* 0x000fe80000100800 */
[----:B------:R-:W4:Y:S01]  /*3740*/  LDL.LU R23, [R1+0x860] ;  /* 0x0008600001177983 */ /* 0x000f220000300800 */
[----:B-1----:R-:W-:-:S04]  /*3750*/  LEA R2, P6, R8, R26, 0x2 ;  /* 0x0000001a08027211 */ /* 0x002fc800078c10ff */
[----:B------:R-:W-:Y:S01]  /*3760*/  LEA.HI.X.SX32 R3, R8, R27, 0x2, P6 ;  /* 0x0000001b08037211 */ /* 0x000fe200030f16ff */
[----:B--2---:R-:W-:-:S05]  /*3770*/  IMAD R10, R10, UR6, RZ ;  /* 0x000000060a0a7c24 */ /* 0x004fca000f8e02ff */
[----:B------:R-:W-:Y:S04]  /*3780*/  STL [R1+0x1fc], R10 ;  /* 0x0001fc0a01007387 */ /* 0x000fe80000100800 */
[----:B------:R1:W-:Y:S01]  /*3790*/  STL.64 [R1+0xb8], R18 ;  /* 0x0000b81201007387 */ /* 0x0003e20000100a00 */
[----:B---3--:R-:W-:-:S03]  /*37a0*/  IMAD R11, R11, UR6, RZ ;  /* 0x000000060b0b7c24 */ /* 0x008fc6000f8e02ff */
[----:B------:R2:W-:Y:S01]  /*37b0*/  STL.64 [R1+0xb0], R2 ;  /* 0x0000b00201007387 */ /* 0x0005e20000100a00 */
[----:B-1----:R-:W-:-:S04]  /*37c0*/  LEA R18, P4, R0, R26, 0x2 ;  /* 0x0000001a00127211 */ /* 0x002fc800078810ff */
[----:B------:R-:W-:Y:S02]  /*37d0*/  LEA.HI.X.SX32 R19, R0, R27, 0x2, P4 ;  /* 0x0000001b00137211 */ /* 0x000fe400020f16ff */
[----:B------:R-:W3:Y:S01]  /*37e0*/  LDL.LU R0, [R1+0xc8] ;  /* 0x0000c80001007983 */ /* 0x000ee20000300800 */
[----:B--2---:R-:W-:-:S03]  /*37f0*/  LEA R2, P6, R13, R26, 0x2 ;  /* 0x0000001a0d027211 */ /* 0x004fc600078c10ff */
[----:B------:R-:W-:Y:S01]  /*3800*/  STL [R1+0x1f8], R11 ;  /* 0x0001f80b01007387 */ /* 0x000fe20000100800 */
[----:B------:R-:W-:-:S03]  /*3810*/  LEA.HI.X.SX32 R3, R13, R27, 0x2, P6 ;  /* 0x0000001b0d037211 */ /* 0x000fc600030f16ff */
[----:B------:R1:W-:Y:S02]  /*3820*/  STL.64 [R1+0xa8], R18 ;  /* 0x0000a81201007387 */ /* 0x0003e40000100a00 */
[----:B-1----:R-:W-:-:S04]  /*3830*/  LEA R18, P4, R15, R26, 0x2 ;  /* 0x0000001a0f127211 */ /* 0x002fc800078810ff */
[----:B------:R-:W-:Y:S01]  /*3840*/  LEA.HI.X.SX32 R19, R15, R27, 0x2, P4 ;  /* 0x0000001b0f137211 */ /* 0x000fe200020f16ff */
[----:B----4-:R-:W-:Y:S02]  /*3850*/  IMAD R8, R23, UR6, RZ ;  /* 0x0000000617087c24 */ /* 0x010fe4000f8e02ff */
[----:B------:R-:W2:Y:S01]  /*3860*/  LDL R23, [R1+0x210] ;  /* 0x0002100001177983 */ /* 0x000ea20000100800 */
[----:B------:R-:W-:-:S03]  /*3870*/  IMAD R15, R22, UR6, RZ ;  /* 0x00000006160f7c24 */ /* 0x000fc6000f8e02ff */
[----:B------:R-:W4:Y:S04]  /*3880*/  LDL.LU R13, [R1+0xcc] ;  /* 0x0000cc00010d7983 */ /* 0x000f280000300800 */
[----:B------:R1:W-:Y:S04]  /*3890*/  STL.64 [R1+0xa0], R2 ;  /* 0x0000a00201007387 */ /* 0x0003e80000100a00 */
[----:B------:R-:W-:Y:S04]  /*38a0*/  STL [R1+0x1f4], R8 ;  /* 0x0001f40801007387 */ /* 0x000fe80000100800 */
[----:B------:R5:W-:Y:S04]  /*38b0*/  STL.64 [R1+0x98], R18 ;  /* 0x0000981201007387 */ /* 0x000be80000100a00 */
[----:B------:R-:W2:Y:S01]  /*38c0*/  LDL R22, [R1+0x21c] ;  /* 0x00021c0001167983 */ /* 0x000ea20000100800 */
[----:B-1----:R-:W-:-:S04]  /*38d0*/  LEA R2, P6, R14, R26, 0x2 ;  /* 0x0000001a0e027211 */ /* 0x002fc800078c10ff */
[----:B------:R-:W-:Y:S02]  /*38e0*/  LEA.HI.X.SX32 R3, R14, R27, 0x2, P6 ;  /* 0x0000001b0e037211 */ /* 0x000fe400030f16ff */
[----:B-----5:R-:W-:-:S03]  /*38f0*/  LEA R18, P4, R9, R26, 0x2 ;  /* 0x0000001a09127211 */ /* 0x020fc600078810ff */
[----:B------:R1:W-:Y:S01]  /*3900*/  STL.64 [R1+0x90], R2 ;  /* 0x0000900201007387 */ /* 0x0003e20000100a00 */
[----:B------:R-:W-:-:S03]  /*3910*/  LEA.HI.X.SX32 R19, R9, R27, 0x2, P4 ;  /* 0x0000001b09137211 */ /* 0x000fc600020f16ff */
[----:B------:R-:W5:Y:S04]  /*3920*/  LDL.LU R14, [R1+0xd8] ;  /* 0x0000d800010e7983 */ /* 0x000f680000300800 */
[----:B------:R-:W-:Y:S01]  /*3930*/  STL [R1+0x1f0], R15 ;  /* 0x0001f00f01007387 */ /* 0x000fe20000100800 */
[----:B-1----:R-:W-:-:S03]  /*3940*/  LEA R2, P6, R12, R26, 0x2 ;  /* 0x0000001a0c027211 */ /* 0x002fc600078c10ff */
[----:B------:R1:W-:Y:S01]  /*3950*/  STL.64 [R1+0x88], R18 ;  /* 0x0000881201007387 */ /* 0x0003e20000100a00 */
[----:B------:R-:W-:Y:S01]  /*3960*/  IMAD R9, R21, UR6, RZ ;  /* 0x0000000615097c24 */ /* 0x000fe2000f8e02ff */
[----:B------:R-:W-:Y:S02]  /*3970*/  LEA.HI.X.SX32 R3, R12, R27, 0x2, P6 ;  /* 0x0000001b0c037211 */ /* 0x000fe400030f16ff */
[----:B-1----:R-:W-:-:S03]  /*3980*/  LEA R18, P4, R5, R26, 0x2 ;  /* 0x0000001a05127211 */ /* 0x002fc600078810ff */
[----:B------:R-:W-:Y:S01]  /*3990*/  STL.64 [R1+0x80], R2 ;  /* 0x0000800201007387 */ /* 0x000fe20000100a00 */
[----:B------:R-:W-:-:S03]  /*39a0*/  LEA.HI.X.SX32 R19, R5, R27, 0x2, P4 ;  /* 0x0000001b05137211 */ /* 0x000fc600020f16ff */
[----:B------:R-:W3:Y:S04]  /*39b0*/  LDL.LU R5, [R1+0xdc] ;  /* 0x0000dc0001057983 */ /* 0x000ee80000300800 */
[----:B------:R-:W-:Y:S04]  /*39c0*/  STL [R1+0x1ec], R9 ;  /* 0x0001ec0901007387 */ /* 0x000fe80000100800 */
[----:B------:R1:W-:Y:S01]  /*39d0*/  STL.64 [R1+0x78], R18 ;  /* 0x0000781201007387 */ /* 0x0003e20000100a00 */
[----:B------:R-:W-:Y:S01]  /*39e0*/  IMAD R12, R20, UR6, RZ ;  /* 0x00000006140c7c24 */ /* 0x000fe2000f8e02ff */
[----:B-1----:R-:W-:-:S04]  /*39f0*/  LEA R18, P4, R7, R26, 0x2 ;  /* 0x0000001a07127211 */ /* 0x002fc800078810ff */
[----:B------:R-:W-:Y:S02]  /*3a00*/  LEA.HI.X.SX32 R19, R7, R27, 0x2, P4 ;  /* 0x0000001b07137211 */ /* 0x000fe400020f16ff */
[----:B--2---:R-:W-:-:S04]  /*3a10*/  LEA R2, P6, R22, R26, 0x2 ;  /* 0x0000001a16027211 */ /* 0x004fc800078c10ff */
[----:B------:R-:W-:-:S05]  /*3a20*/  LEA.HI.X.SX32 R3, R22, R27, 0x2, P6 ;  /* 0x0000001b16037211 */ /* 0x000fca00030f16ff */
[----:B------:R1:W-:Y:S04]  /*3a30*/  STL.64 [R1+0x70], R2 ;  /* 0x0000700201007387 */ /* 0x0003e80000100a00 */
[----:B-1----:R-:W2:Y:S04]  /*3a40*/  LDL.LU.64 R2, [R1+0x858] ;  /* 0x0008580001027983 */ /* 0x002ea80000300a00 */
[----:B------:R-:W-:Y:S04]  /*3a50*/  STL [R1+0x1e8], R12 ;  /* 0x0001e80c01007387 */ /* 0x000fe80000100800 */
[----:B------:R1:W-:Y:S04]  /*3a60*/  STL.64 [R1+0x68], R18 ;  /* 0x0000681201007387 */ /* 0x0003e80000100a00 */
[----:B------:R-:W2:Y:S01]  /*3a70*/  LDL.LU R7, [R1+0xe4] ;  /* 0x0000e40001077983 */ /* 0x000ea20000300800 */
[----:B------:R-:W-:-:S04]  /*3a80*/  LEA R20, P6, R23, R26, 0x2 ;  /* 0x0000001a17147211 */ /* 0x000fc800078c10ff */
[----:B------:R-:W-:Y:S02]  /*3a90*/  LEA.HI.X.SX32 R21, R23, R27, 0x2, P6 ;  /* 0x0000001b17157211 */ /* 0x000fe400030f16ff */
[----:B-1----:R-:W-:-:S03]  /*3aa0*/  LEA R18, P4, R6, R26, 0x2 ;  /* 0x0000001a06127211 */ /* 0x002fc600078810ff */
[----:B------:R1:W-:Y:S01]  /*3ab0*/  STL.64 [R1+0x60], R20 ;  /* 0x0000601401007387 */ /* 0x0003e20000100a00 */
[----:B---3--:R-:W-:Y:S01]  /*3ac0*/  IMAD R0, R0, UR6, RZ ;  /* 0x0000000600007c24 */ /* 0x008fe2000f8e02ff */
[----:B------:R-:W-:-:S04]  /*3ad0*/  LEA.HI.X.SX32 R19, R6, R27, 0x2, P4 ;  /* 0x0000001b06137211 */ /* 0x000fc800020f16ff */
[----:B------:R-:W-:Y:S01]  /*3ae0*/  STL [R1+0x1e4], R0 ;  /* 0x0001e40001007387 */ /* 0x000fe20000100800 */
[----:B-1----:R-:W-:-:S03]  /*3af0*/  LEA R20, P6, R29, R26, 0x2 ;  /* 0x0000001a1d147211 */ /* 0x002fc600078c10ff */
[----:B------:R1:W-:Y:S01]  /*3b00*/  STL.64 [R1+0x58], R18 ;  /* 0x0000581201007387 */ /* 0x0003e20000100a00 */
[----:B------:R-:W-:-:S03]  /*3b10*/  LEA.HI.X.SX32 R21, R29, R27, 0x2, P6 ;  /* 0x0000001b1d157211 */ /* 0x000fc600030f16ff */
[----:B------:R-:W3:Y:S01]  /*3b20*/  LDL.LU R6, [R1+0xf4] ;  /* 0x0000f40001067983 */ /* 0x000ee20000300800 */
[----:B----4-:R-:W-:-:S03]  /*3b30*/  IMAD R13, R13, UR6, RZ ;  /* 0x000000060d0d7c24 */ /* 0x010fc6000f8e02ff */
[----:B------:R4:W-:Y:S01]  /*3b40*/  STL.64 [R1+0x50], R20 ;  /* 0x0000501401007387 */ /* 0x0009e20000100a00 */
[----:B-1----:R-:W-:-:S04]  /*3b50*/  LEA R18, P4, R28, R26, 0x2 ;  /* 0x0000001a1c127211 */ /* 0x002fc800078810ff */
[-C--:B------:R-:W-:Y:S02]  /*3b60*/  LEA.HI.X.SX32 R19, R28, R27.reuse, 0x2, P4 ;  /* 0x0000001b1c137211 */ /* 0x080fe400020f16ff */
[-C--:B----4-:R-:W-:Y:S02]  /*3b70*/  LEA R20, P6, R4, R26.reuse, 0x2 ;  /* 0x0000001a04147211 */ /* 0x090fe400078c10ff */
[-C--:B------:R-:W-:Y:S02]  /*3b80*/  LEA R22, P4, R10, R26.reuse, 0x2 ;  /* 0x0000001a0a167211 */ /* 0x080fe400078810ff */
[-C--:B------:R-:W-:Y:S01]  /*3b90*/  LEA.HI.X.SX32 R21, R4, R27.reuse, 0x2, P6 ;  /* 0x0000001b04157211 */ /* 0x080fe200030f16ff */
[----:B------:R-:W-:Y:S01]  /*3ba0*/  STL [R1+0x1e0], R13 ;  /* 0x0001e00d01007387 */ /* 0x000fe20000100800 */
[----:B-----5:R-:W-:Y:S01]  /*3bb0*/  IMAD R14, R14, UR6, RZ ;  /* 0x000000060e0e7c24 */ /* 0x020fe2000f8e02ff */
[----:B------:R-:W-:Y:S02]  /*3bc0*/  LEA R28, P6, R11, R26, 0x2 ;  /* 0x0000001a0b1c7211 */ /* 0x000fe400078c10ff */
[----:B------:R1:W-:Y:S01]  /*3bd0*/  STL.64 [R1+0x798], R18 ;  /* 0x0007981201007387 */ /* 0x0003e20000100a00 */
[----:B------:R-:W-:-:S03]  /*3be0*/  LEA.HI.X.SX32 R23, R10, R27, 0x2, P4 ;  /* 0x0000001b0a177211 */ /* 0x000fc600020f16ff */
[----:B------:R-:W4:Y:S01]  /*3bf0*/  LDL R4, [R1+0x218] ;  /* 0x0002180001047983 */ /* 0x000f220000100800 */
[----:B------:R-:W-:-:S03]  /*3c00*/  LEA.HI.X.SX32 R29, R11, R27, 0x2, P6 ;  /* 0x0000001b0b1d7211 */ /* 0x000fc600030f16ff */
[----:B------:R5:W-:Y:S01]  /*3c10*/  STL.64 [R1+0x7a0], R20 ;  /* 0x0007a01401007387 */ /* 0x000be20000100a00 */
[----:B------:R-:W-:Y:S01]  /*3c20*/  IMAD R5, R5, UR6, RZ ;  /* 0x0000000605057c24 */ /* 0x000fe2000f8e02ff */
[C---:B-1----:R-:W-:Y:S02]  /*3c30*/  LEA R18, P4, R8.reuse, R26, 0x2 ;  /* 0x0000001a08127211 */ /* 0x042fe400078810ff */
[----:B-----5:R-:W5:Y:S04]  /*3c40*/  LDL.LU R21, [R1+0x104] ;  /* 0x0001040001157983 */ /* 0x020f680000300800 */
[----:B------:R-:W-:Y:S04]  /*3c50*/  STL [R1+0x1dc], R14 ;  /* 0x0001dc0e01007387 */ /* 0x000fe80000100800 */
[----:B------:R-:W4:Y:S04]  /*3c60*/  LDL.LU R10, [R1+0x854] ;  /* 0x00085400010a7983 */ /* 0x000f280000300800 */
[----:B------:R1:W-:Y:S01]  /*3c70*/  STL.64 [R1+0x7a8], R22 ;  /* 0x0007a81601007387 */ /* 0x0003e20000100a00 */
[----:B------:R-:W-:-:S03]  /*3c80*/  LEA.HI.X.SX32 R19, R8, R27, 0x2, P4 ;  /* 0x0000001b08137211 */ /* 0x000fc600020f16ff */
[----:B------:R-:W4:Y:S04]  /*3c90*/  LDL.LU R11, [R1+0x850] ;  /* 0x00085000010b7983 */ /* 0x000f280000300800 */
[----:B------:R1:W-:Y:S04]  /*3ca0*/  STL.64 [R1+0xc8], R28 ;  /* 0x0000c81c01007387 */ /* 0x0003e80000100a00 */
[----:B------:R-:W4:Y:S01]  /*3cb0*/  LDL.LU R8, [R1+0x84c] ;  /* 0x00084c0001087983 */ /* 0x000f220000300800 */
[-C--:B-1----:R-:W-:Y:S02]  /*3cc0*/  LEA R22, P4, R9, R26.reuse, 0x2 ;  /* 0x0000001a09167211 */ /* 0x082fe400078810ff */
[C---:B------:R-:W-:Y:S01]  /*3cd0*/  LEA R28, P6, R15.reuse, R26, 0x2 ;  /* 0x0000001a0f1c7211 */ /* 0x040fe200078c10ff */
[----:B------:R-:W-:Y:S03]  /*3ce0*/  STL [R1+0x1d8], R5 ;  /* 0x0001d80501007387 */ /* 0x000fe60000100800 */
[-C--:B------:R-:W-:Y:S01]  /*3cf0*/  LEA.HI.X.SX32 R29, R15, R27.reuse, 0x2, P6 ;  /* 0x0000001b0f1d7211 */ /* 0x080fe200030f16ff */
[----:B------:R1:W-:Y:S01]  /*3d00*/  STL.64 [R1+0xd8], R18 ;  /* 0x0000d81201007387 */ /* 0x0003e20000100a00 */
[----:B------:R-:W-:-:S03]  /*3d10*/  LEA.HI.X.SX32 R23, R9, R27, 0x2, P4 ;  /* 0x0000001b09177211 */ /* 0x000fc600020f16ff */
[----:B-1----:R-:W4:Y:S04]  /*3d20*/  LDL.LU R19, [R1+0x128] ;  /* 0x0001280001137983 */ /* 0x002f280000300800 */
[----:B------:R-:W4:Y:S04]  /*3d30*/  LDL.LU R15, [R1+0x12c] ;  /* 0x00012c00010f7983 */ /* 0x000f280000300800 */
[----:B------:R1:W-:Y:S02]  /*3d40*/  STL.64 [R1+0xe0], R28 ;  /* 0x0000e01c01007387 */ /* 0x0003e40000100a00 */
[----:B-1----:R-:W-:-:S04]  /*3d50*/  LEA R28, P6, R12, R26, 0x2 ;  /* 0x0000001a0c1c7211 */ /* 0x002fc800078c10ff */
[----:B------:R-:W-:Y:S01]  /*3d60*/  LEA.HI.X.SX32 R29, R12, R27, 0x2, P6 ;  /* 0x0000001b0c1d7211 */ /* 0x000fe200030f16ff */
[----:B--2---:R-:W-:-:S05]  /*3d70*/  IMAD R7, R7, UR6, RZ ;  /* 0x0000000607077c24 */ /* 0x004fca000f8e02ff */
[----:B------:R-:W-:Y:S04]  /*3d80*/  STL [R1+0x1d4], R7 ;  /* 0x0001d40701007387 */ /* 0x000fe80000100800 */
[----:B------:R-:W2:Y:S04]  /*3d90*/  LDL.LU R9, [R1+0x848] ;  /* 0x0008480001097983 */ /* 0x000ea80000300800 */
[----:B------:R1:W-:Y:S04]  /*3da0*/  STL.64 [R1+0xe8], R22 ;  /* 0x0000e81601007387 */ /* 0x0003e80000100a00 */
[----:B------:R-:W2:Y:S04]  /*3db0*/  LDL.LU R12, [R1+0x844] ;  /* 0x00084400010c7983 */ /* 0x000ea80000300800 */
[----:B------:R3:W-:Y:S01]  /*3dc0*/  STL.64 [R1+0xf0], R28 ;  /* 0x0000f01c01007387 */ /* 0x0007e20000100a00 */
[----:B-1----:R-:W-:-:S04]  /*3dd0*/  LEA R22, P4, R0, R26, 0x2 ;  /* 0x0000001a00167211 */ /* 0x002fc800078810ff */
[----:B------:R-:W-:Y:S02]  /*3de0*/  LEA.HI.X.SX32 R23, R0, R27, 0x2, P4 ;  /* 0x0000001b00177211 */ /* 0x000fe400020f16ff */
[----:B------:R-:W2:Y:S01]  /*3df0*/  LDL.LU R0, [R1+0x840] ;  /* 0x0008400001007983 */ /* 0x000ea20000300800 */
[----:B---3--:R-:W-:Y:S01]  /*3e00*/  IMAD R6, R6, UR6, RZ ;  /* 0x0000000606067c24 */ /* 0x008fe2000f8e02ff */
[----:B------:R-:W-:-:S04]  /*3e10*/  LEA R28, P6, R13, R26, 0x2 ;  /* 0x0000001a0d1c7211 */ /* 0x000fc800078c10ff */
[----:B------:R-:W-:Y:S04]  /*3e20*/  STL [R1+0x1d0], R6 ;  /* 0x0001d00601007387 */ /* 0x000fe80000100800 */
[----:B------:R-:W3:Y:S01]  /*3e30*/  LDL R18, [R1+0x4dc] ;  /* 0x0004dc0001127983 */ /* 0x000ee20000100800 */
[----:B------:R-:W-:-:S03]  /*3e40*/  LEA.HI.X.SX32 R29, R13, R27, 0x2, P6 ;  /* 0x0000001b0d1d7211 */ /* 0x000fc600030f16ff */
[----:B------:R1:W-:Y:S04]  /*3e50*/  STL.64 [R1+0xf8], R22 ;  /* 0x0000f81601007387 */ /* 0x0003e80000100a00 */
[----:B------:R-:W3:Y:S01]  /*3e60*/  LDL.LU R13, [R1+0x83c] ;  /* 0x00083c00010d7983 */ /* 0x000ee20000300800 */
[----:B-1----:R-:W-:-:S03]  /*3e70*/  LEA R22, P4, R14, R26, 0x2 ;  /* 0x0000001a0e167211 */ /* 0x002fc600078810ff */
[----:B------:R1:W-:Y:S01]  /*3e80*/  STL.64 [R1+0x100], R28 ;  /* 0x0001001c01007387 */ /* 0x0003e20000100a00 */
[----:B------:R-:W-:Y:S01]  /*3e90*/  LEA.HI.X.SX32 R23, R14, R27, 0x2, P4 ;  /* 0x0000001b0e177211 */ /* 0x000fe200020f16ff */
[----:B-----5:R-:W-:-:S05]  /*3ea0*/  IMAD R20, R21, UR6, RZ ;  /* 0x0000000615147c24 */ /* 0x020fca000f8e02ff */
[----:B------:R-:W-:Y:S04]  /*3eb0*/  STL [R1+0x1cc], R20 ;  /* 0x0001cc1401007387 */ /* 0x000fe80000100800 */
[----:B------:R5:W-:Y:S01]  /*3ec0*/  STL.64 [R1+0x108], R22 ;  /* 0x0001081601007387 */ /* 0x000be20000100a00 */
[----:B-1----:R-:W-:-:S04]  /*3ed0*/  LEA R28, P6, R5, R26, 0x2 ;  /* 0x0000001a051c7211 */ /* 0x002fc800078c10ff */
[----:B------:R-:W-:Y:S02]  /*3ee0*/  LEA.HI.X.SX32 R29, R5, R27, 0x2, P6 ;  /* 0x0000001b051d7211 */ /* 0x000fe400030f16ff */
[----:B-----5:R-:W-:-:S04]  /*3ef0*/  LEA R22, P4, R7, R26, 0x2 ;  /* 0x0000001a07167211 */ /* 0x020fc800078810ff */
[----:B------:R-:W-:Y:S01]  /*3f00*/  LEA.HI.X.SX32 R23, R7, R27, 0x2, P4 ;  /* 0x0000001b07177211 */ /* 0x000fe200020f16ff */
[----:B--2---:R-:W-:Y:S02]  /*3f10*/  IMAD R14, R0, UR6, RZ ;  /* 0x00000006000e7c24 */ /* 0x004fe4000f8e02ff */
[----:B------:R-:W2:Y:S04]  /*3f20*/  LDL.LU R0, [R1+0x838] ;  /* 0x0008380001007983 */ /* 0x000ea80000300800 */
[----:B------:R1:W-:Y:S04]  /*3f30*/  STL.64 [R1+0x110], R28 ;  /* 0x0001101c01007387 */ /* 0x0003e80000100a00 */
[----:B------:R-:W-:Y:S01]  /*3f40*/  STL [R1+0x1c8], R14 ;  /* 0x0001c80e01007387 */ /* 0x000fe20000100800 */
[----:B-1----:R-:W-:-:S04]  /*3f50*/  LEA R28, P6, R6, R26, 0x2 ;  /* 0x0000001a061c7211 */ /* 0x002fc800078c10ff */
[----:B------:R-:W-:Y:S01]  /*3f60*/  LEA.HI.X.SX32 R29, R6, R27, 0x2, P6 ;  /* 0x0000001b061d7211 */ /* 0x000fe200030f16ff */
[----:B------:R-:W-:Y:S04]  /*3f70*/  STL.64 [R1+0x118], R22 ;  /* 0x0001181601007387 */ /* 0x000fe80000100a00 */
[----:B------:R1:W-:Y:S04]  /*3f80*/  STL.64 [R1+0x120], R28 ;  /* 0x0001201c01007387 */ /* 0x0003e80000100a00 */
[----:B-1----:R-:W5:Y:S01]  /*3f90*/  LDL.LU.64 R28, [R1+0x830] ;  /* 0x00083000011c7983 */ /* 0x002f620000300a00 */
[----:B------:R-:W1:Y:S01]  /*3fa0*/  S2R R5, SR_TID.X ;  /* 0x0000000000057919 */ /* 0x000e620000002100 */
[----:B------:R-:W-:-:S02]  /*3fb0*/  LEA R6, P6, R14, R26, 0x2 ;  /* 0x0000001a0e067211 */ /* 0x000fc400078c10ff */
[C---:B------:R-:W-:Y:S01]  /*3fc0*/  LEA R22, P4, R20.reuse, R26, 0x2 ;  /* 0x0000001a14167211 */ /* 0x040fe200078810ff */
[----:B------:R-:W1:Y:S03]  /*3fd0*/  S2UR UR7, SR_CgaCtaId ;  /* 0x00000000000779c3 */ /* 0x000e660000008800 */
[----:B------:R-:W-:Y:S01]  /*3fe0*/  LEA.HI.X.SX32 R23, R20, R27, 0x2, P4 ;  /* 0x0000001b14177211 */ /* 0x000fe200020f16ff */
[----:B----4-:R-:W-:Y:S01]  /*3ff0*/  IMAD R20, R19, UR6, RZ ;  /* 0x0000000613147c24 */ /* 0x010fe2000f8e02ff */
[----:B-1----:R-:W-:Y:S01]  /*4000*/  SHF.R.U32.HI R7, RZ, 0x8, R5 ;  /* 0x00000008ff077819 */ /* 0x002fe20000011605 */
[----:B------:R-:W-:-:S03]  /*4010*/  IMAD.SHL.U32 R5, R4, 0x4, RZ ;  /* 0x0000000404057824 */ /* 0x000fc600078e00ff */
[----:B------:R-:W-:Y:S02]  /*4020*/  SGXT.U32 R7, R7, 0x1 ;  /* 0x000000010707781a */ /* 0x000fe40000000000 */
[----:B------:R1:W-:Y:S02]  /*4030*/  STL [R1+0x570], R5 ;  /* 0x0005700501007387 */ /* 0x0003e40000100800 */
[----:B------:R-:W-:Y:S02]  /*4040*/  LOP3.LUT R21, R7, 0x14, RZ, 0xfc, !PT ;  /* 0x0000001407157812 */ /* 0x000fe400078efcff */
[----:B------:R-:W-:Y:S02]  /*4050*/  LEA.HI.X.SX32 R7, R14, R27, 0x2, P6 ;  /* 0x0000001b0e077211 */ /* 0x000fe400030f16ff */
[----:B------:R-:W-:Y:S02]  /*4060*/  IADD3 R24, P6, PT, R5, R24, RZ ;  /* 0x0000001805187210 */ /* 0x000fe40007fde0ff */
[----:B-1----:R-:W1:Y:S01]  /*4070*/  S2R R5, SR_TID.X ;  /* 0x0000000000057919 */ /* 0x002e620000002100 */
[----:B------:R-:W-:Y:S01]  /*4080*/  ISETP.GE.AND P4, PT, R21, UR8, PT ;  /* 0x0000000815007c0c */ /* 0x000fe2000bf86270 */
[----:B------:R-:W-:Y:S01]  /*4090*/  STL.64 [R1+0x138], R22 ;  /* 0x0001381601007387 */ /* 0x000fe20000100a00 */
[----:B------:R-:W-:-:S03]  /*40a0*/  IMAD R15, R15, UR6, RZ ;  /* 0x000000060f0f7c24 */ /* 0x000fc6000f8e02ff */
[----:B------:R4:W-:Y:S04]  /*40b0*/  STL [R1+0x1c4], R20 ;  /* 0x0001c41401007387 */ /* 0x0009e80000100800 */
[----:B------:R2:W-:Y:S04]  /*40c0*/  STL.64 [R1+0x178], R6 ;  /* 0x0001780601007387 */ /* 0x0005e80000100a00 */
[----:B------:R-:W-:Y:S01]  /*40d0*/  STL [R1+0x1c0], R15 ;  /* 0x0001c00f01007387 */ /* 0x000fe20000100800 */
[----:B------:R-:W5:Y:S01]  /*40e0*/  LDCU.64 UR14, c[0x0][0x358] ;  /* 0x00006b00ff0e77ac */ /* 0x000f620008000a00 */
[----:B------:R-:W-:-:S02]  /*40f0*/  LEA.HI.X.SX32 R25, R4, R25, 0x2, P6 ;  /* 0x0000001904197211 */ /* 0x000fc400030f16ff */
[CC--:B------:R-:W-:Y:S01]  /*4100*/  LEA R4, P6, R20.reuse, R26.reuse, 0x2 ;  /* 0x0000001a14047211 */ /* 0x0c0fe200078c10ff */
[----:B------:R-:W-:Y:S02]  /*4110*/  UMOV UR4, 0x400 ;  /* 0x0000040000047882 */ /* 0x000fe40000000000 */
[----:B------:R-:W-:Y:S01]  /*4120*/  ULEA UR7, UR7, UR4, 0x18 ;  /* 0x0000000407077291 */ /* 0x000fe2000f8ec0ff */
[----:B-1----:R-:W-:Y:S02]  /*4130*/  SHF.R.U32.HI R19, RZ, 0x8, R5 ;  /* 0x00000008ff137819 */ /* 0x002fe40000011605 */
[----:B------:R-:W-:Y:S02]  /*4140*/  LEA.HI.X.SX32 R5, R20, R27, 0x2, P6 ;  /* 0x0000001b14057211 */ /* 0x000fe400030f16ff */
[----:B------:R-:W-:Y:S02]  /*4150*/  SGXT.U32 R19, R19, 0x1 ;  /* 0x000000011313781a */ /* 0x000fe40000000000 */
[----:B----4-:R-:W-:Y:S01]  /*4160*/  LEA R20, P6, R15, R26, 0x2 ;  /* 0x0000001a0f147211 */ /* 0x010fe200078c10ff */
[----:B---3--:R-:W-:Y:S01]  /*4170*/  VIADD R26, R18, UR7 ;  /* 0x00000007121a7c36 */ /* 0x008fe20008000000 */
[----:B------:R-:W-:-:S02]  /*4180*/  LOP3.LUT R14, R19, 0x18, RZ, 0xfc, !PT ;  /* 0x00000018130e7812 */ /* 0x000fc400078efcff */
[----:B------:R-:W-:Y:S02]  /*4190*/  LEA.HI.X.SX32 R21, R15, R27, 0x2, P6 ;  /* 0x0000001b0f157211 */ /* 0x000fe400030f16ff */
[----:B------:R-:W-:Y:S02]  /*41a0*/  ISETP.GE.AND P6, PT, R14, UR8, PT ;  /* 0x000000080e007c0c */ /* 0x000fe4000bfc6270 */
[----:B--2---:R-:W-:-:S04]  /*41b0*/  SEL R6, R0, RZ, !P4 ;  /* 0x000000ff00067207 */ /* 0x004fc80006000000 */
[----:B------:R-:W-:Y:S02]  /*41c0*/  ISETP.NE.U32.AND P4, PT, R6, RZ, PT ;  /* 0x000000ff0600720c */ /* 0x000fe40003f85070 */
[----:B------:R-:W2:Y:S04]  /*41d0*/  LDL.64 R6, [R1+0x20] ;  /* 0x0000200001067983 */ /* 0x000ea80000100a00 */
[----:B------:R1:W-:Y:S01]  /*41e0*/  STL.64 [R1+0x130], R4 ;  /* 0x0001300401007387 */ /* 0x0003e20000100a00 */
[----:B------:R-:W-:Y:S02]  /*41f0*/  SEL R27, R0, RZ, !P6 ;  /* 0x000000ff001b7207 */ /* 0x000fe40007000000 */
[C---:B-1----:R-:W-:Y:S02]  /*4200*/  LOP3.LUT R4, R19.reuse, 0x1c, RZ, 0xfc, !PT ;  /* 0x0000001c13047812 */ /* 0x042fe400078efcff */
[----:B------:R-:W-:-:S04]  /*4210*/  LOP3.LUT R5, R19, 0x20, RZ, 0xfc, !PT ;  /* 0x0000002013057812 */ /* 0x000fc800078efcff */
[----:B------:R-:W-:Y:S01]  /*4220*/  ISETP.GE.AND P6, PT, R5, UR8, PT ;  /* 0x0000000805007c0c */ /* 0x000fe2000bfc6270 */
[----:B------:R-:W-:Y:S01]  /*4230*/  @!PT LDS RZ, [RZ] ;  /* 0x00000000fffff984 */ /* 0x000fe20000000800 */
[----:B------:R-:W-:Y:S01]  /*4240*/  @!PT LDS RZ, [RZ] ;  /* 0x00000000fffff984 */ /* 0x000fe20000000800 */
[----:B------:R-:W-:Y:S01]  /*4250*/  @!PT LDS RZ, [RZ] ;  /* 0x00000000fffff984 */ /* 0x000fe20000000800 */
[----:B-----5:R-:W-:Y:S01]  /*4260*/  LDGSTS.E [R26], desc[UR14][R28.64], P3 ;  /* 0x000000001c1a7fae */ /* 0x020fe200099a100e */
[----:B------:R-:W-:Y:S02]  /*4270*/  ISETP.GE.AND P3, PT, R4, UR8, PT ;  /* 0x0000000804007c0c */ /* 0x000fe4000bf66270 */
[----:B------:R-:W-:Y:S01]  /*4280*/  LOP3.LUT R4, R19, 0x24, RZ, 0xfc, !PT ;  /* 0x0000002413047812 */ /* 0x000fe200078efcff */
[----:B------:R1:W-:Y:S01]  /*4290*/  STL.64 [R1+0x128], R20 ;  /* 0x0001281401007387 */ /* 0x0003e20000100a00 */
[----:B------:R-:W-:Y:S02]  /*42a0*/  SEL R5, R0, RZ, !P3 ;  /* 0x000000ff00057207 */ /* 0x000fe40005800000 */
[----:B------:R-:W-:Y:S01]  /*42b0*/  ISETP.GE.AND P3, PT, R4, UR8, PT ;  /* 0x0000000804007c0c */ /* 0x000fe2000bf66270 */
[----:B------:R-:W3:Y:S01]  /*42c0*/  LDL.64 R14, [R1+0x170] ;  /* 0x00017000010e7983 */ /* 0x000ee20000100a00 */
[----:B------:R-:W-:-:S03]  /*42d0*/  SEL R4, R0, RZ, !P6 ;  /* 0x000000ff00047207 */ /* 0x000fc60007000000 */
[----:B------:R-:W-:Y:S01]  /*42e0*/  LDGSTS.E [R26+0x1000], desc[UR14][R12.64], P0 ;  /* 0x010000000c1a7fae */ /* 0x000fe200081a100e */
[----:B------:R-:W-:-:S03]  /*42f0*/  ISETP.NE.U32.AND P6, PT, R5, RZ, PT ;  /* 0x000000ff0500720c */ /* 0x000fc60003fc5070 */
[----:B------:R-:W-:Y:S01]  /*4300*/  LDGSTS.E [R26+0x2000], desc[UR14][R8.64], P2 ;  /* 0x02000000081a7fae */ /* 0x000fe200091a100e */
[----:B------:R-:W-:-:S03]  /*4310*/  ISETP.NE.U32.AND P2, PT, R4, RZ, PT ;  /* 0x000000ff0400720c */ /* 0x000fc60003f45070 */
[----:B------:R-:W4:Y:S04]  /*4320*/  LDL.64 R4, [R1+0x140] ;  /* 0x0001400001047983 */ /* 0x000f280000100a00 */
[----:B------:R-:W5:Y:S04]  /*4330*/  LDL.64 R12, [R1+0x160] ;  /* 0x00016000010c7983 */ /* 0x000f680000100a00 */
[----:B------:R-:W4:Y:S01]  /*4340*/  LDL.64 R8, [R1+0x150] ;  /* 0x0001500001087983 */ /* 0x000f220000100a00 */
[----:B------:R-:W-:Y:S02]  /*4350*/  LOP3.LUT R22, R19, 0x28, RZ, 0xfc, !PT ;  /* 0x0000002813167812 */ /* 0x000fe400078efcff */
[----:B------:R-:W-:-:S02]  /*4360*/  ISETP.NE.U32.AND P0, PT, R27, RZ, PT ;  /* 0x000000ff1b00720c */ /* 0x000fc40003f05070 */
[----:B------:R-:W-:-:S04]  /*4370*/  SEL R27, R0, RZ, !P3 ;  /* 0x000000ff001b7207 */ /* 0x000fc80005800000 */
[----:B------:R-:W-:Y:S01]  /*4380*/  ISETP.NE.U32.AND P3, PT, R27, RZ, PT ;  /* 0x000000ff1b00720c */ /* 0x000fe20003f65070 */
[----:B--2---:R-:W-:Y:S01]  /*4390*/  LDGSTS.E [R26+0x3000], desc[UR14][R6.64], P5 ;  /* 0x03000000061a7fae */ /* 0x004fe2000a9a100e */
[----:B------:R-:W-:-:S03]  /*43a0*/  ISETP.GE.AND P5, PT, R22, UR8, PT ;  /* 0x0000000816007c0c */ /* 0x000fc6000bfa6270 */
[----:B------:R-:W-:Y:S04]  /*43b0*/  LDGSTS.E [R26+0x4000], desc[UR14][R10.64], P1 ;  /* 0x040000000a1a7fae */ /* 0x000fe800089a100e */
[----:B------:R-:W-:Y:S04]  /*43c0*/  LDGSTS.E [R26+0x5000], desc[UR14][R16.64], P4 ;  /* 0x05000000101a7fae */ /* 0x000fe8000a1a100e */
[----:B------:R-:W2:Y:S04]  /*43d0*/  LDL.LU.64 R6, [R1+0x828] ;  /* 0x0008280001067983 */ /* 0x000ea80000300a00 */
[----:B------:R-:W2:Y:S04]  /*43e0*/  LDL.LU.64 R10, [R1+0x820] ;  /* 0x00082000010a7983 */ /* 0x000ea80000300a00 */
[----:B------:R-:W2:Y:S04]  /*43f0*/  LDL.64 R22, [R1+0xc0] ;  /* 0x0000c00001167983 */ /* 0x000ea80000100a00 */
[----:B------:R-:W2:Y:S04]  /*4400*/  LDL.LU.64 R16, [R1+0x818] ;  /* 0x0008180001107983 */ /* 0x000ea80000300a00 */
[----:B---3--:R-:W-:Y:S04]  /*4410*/  LDGSTS.E [R26+0x6000], desc[UR14][R14.64], P0 ;  /* 0x060000000e1a7fae */ /* 0x008fe800081a100e */
[----:B------:R-:W3:Y:S04]  /*4420*/  LDL.LU.64 R14, [R1+0x810] ;  /* 0x00081000010e7983 */ /* 0x000ee80000300a00 */
[----:B-----5:R-:W-:Y:S04]  /*4430*/  LDGSTS.E [R26+0x7000], desc[UR14][R12.64], P6 ;  /* 0x070000000c1a7fae */ /* 0x020fe8000b1a100e */
[----:B----4-:R-:W-:Y:S04]  /*4440*/  LDGSTS.E [R26+0x8000], desc[UR14][R8.64], P2 ;  /* 0x08000000081a7fae */ /* 0x010fe800091a100e */
[----:B------:R-:W-:Y:S04]  /*4450*/  LDGSTS.E [R26+0x9000], desc[UR14][R4.64], P3 ;  /* 0x09000000041a7fae */ /* 0x000fe800099a100e */
[----:B------:R-:W4:Y:S04]  /*4460*/  LDL.LU.64 R12, [R1+0x808] ;  /* 0x00080800010c7983 */ /* 0x000f280000300a00 */
[----:B------:R-:W5:Y:S04]  /*4470*/  LDL.LU.64 R8, [R1+0x800] ;  /* 0x0008000001087983 */ /* 0x000f680000300a00 */
[----:B------:R-:W3:Y:S01]  /*4480*/  LDL.LU.64 R4, [R1+0x7f8] ;  /* 0x0007f80001047983 */ /* 0x000ee20000300a00 */
[----:B-1----:R-:W-:-:S02]  /*4490*/  LOP3.LUT R20, R19, 0x2c, RZ, 0xfc, !PT ;  /* 0x0000002c13147812 */ /* 0x002fc400078efcff */
[C---:B------:R-:W-:Y:S02]  /*44a0*/  LOP3.LUT R21, R19.reuse, 0x30, RZ, 0xfc, !PT ;  /* 0x0000003013157812 */ /* 0x040fe400078efcff */
[----:B------:R-:W-:Y:S02]  /*44b0*/  ISETP.GE.AND P1, PT, R20, UR8, PT ;  /* 0x0000000814007c0c */ /* 0x000fe4000bf26270 */
[----:B------:R-:W-:Y:S02]  /*44c0*/  LOP3.LUT R20, R19, 0x34, RZ, 0xfc, !PT ;  /* 0x0000003413147812 */ /* 0x000fe400078efcff */
[----:B------:R-:W-:Y:S02]  /*44d0*/  SEL R27, R0, RZ, !P5 ;  /* 0x000000ff001b7207 */ /* 0x000fe40006800000 */
[----:B------:R-:W-:Y:S02]  /*44e0*/  ISETP.GE.AND P4, PT, R20, UR8, PT ;  /* 0x0000000814007c0c */ /* 0x000fe4000bf86270 */
[----:B------:R-:W-:-:S02]  /*44f0*/  ISETP.GE.AND P5, PT, R21, UR8, PT ;  /* 0x0000000815007c0c */ /* 0x000fc4000bfa6270 */
[C---:B------:R-:W-:Y:S02]  /*4500*/  SEL R21, R0.reuse, RZ, !P1 ;  /* 0x000000ff00157207 */ /* 0x040fe40004800000 */
[----:B------:R-:W-:Y:S02]  /*4510*/  ISETP.NE.U32.AND P1, PT, R27, RZ, PT ;  /* 0x000000ff1b00720c */ /* 0x000fe40003f25070 */
[C---:B------:R-:W-:Y:S02]  /*4520*/  SEL R27, R0.reuse, RZ, !P4 ;  /* 0x000000ff001b7207 */ /* 0x040fe40006000000 */
[----:B------:R-:W-:Y:S02]  /*4530*/  SEL R20, R0, RZ, !P5 ;  /* 0x000000ff00147207 */ /* 0x000fe40006800000 */
[----:B------:R-:W-:Y:S02]  /*4540*/  ISETP.NE.U32.AND P0, PT, R27, RZ, PT ;  /* 0x000000ff1b00720c */ /* 0x000fe40003f05070 */
[----:B------:R-:W-:-:S02]  /*4550*/  LOP3.LUT R27, R19, 0x38, RZ, 0xfc, !PT ;  /* 0x00000038131b7812 */ /* 0x000fc400078efcff */
[----:B------:R-:W-:Y:S02]  /*4560*/  ISETP.NE.U32.AND P4, PT, R20, RZ, PT ;  /* 0x000000ff1400720c */ /* 0x000fe40003f85070 */
[----:B------:R-:W-:Y:S02]  /*4570*/  LOP3.LUT R20, R19, 0x3c, RZ, 0xfc, !PT ;  /* 0x0000003c13147812 */ /* 0x000fe400078efcff */
[----:B------:R-:W-:Y:S02]  /*4580*/  ISETP.NE.U32.AND P5, PT, R21, RZ, PT ;  /* 0x000000ff1500720c */ /* 0x000fe40003fa5070 */
[----:B------:R-:W-:Y:S02]  /*4590*/  ISETP.GE.AND P6, PT, R27, UR8, PT ;  /* 0x000000081b007c0c */ /* 0x000fe4000bfc6270 */
[----:B------:R-:W-:Y:S02]  /*45a0*/  LOP3.LUT R21, R19, 0x2, RZ, 0xfc, !PT ;  /* 0x0000000213157812 */ /* 0x000fe400078efcff */
[----:B------:R-:W-:-:S02]  /*45b0*/  ISETP.GE.AND P2, PT, R20, UR8, PT ;  /* 0x0000000814007c0c */ /* 0x000fc4000bf46270 */
[----:B------:R-:W-:Y:S02]  /*45c0*/  LOP3.LUT R20, R19, 0x6, RZ, 0xfc, !PT ;  /* 0x0000000613147812 */ /* 0x000fe400078efcff */
[----:B------:R-:W-:Y:S02]  /*45d0*/  SEL R27, R0, RZ, !P6 ;  /* 0x000000ff001b7207 */ /* 0x000fe40007000000 */
[----:B------:R-:W-:Y:S02]  /*45e0*/  ISETP.GE.AND P6, PT, R21, UR8, PT ;  /* 0x0000000815007c0c */ /* 0x000fe4000bfc6270 */
[----:B------:R-:W-:Y:S02]  /*45f0*/  ISETP.GE.AND P3, PT, R20, UR8, PT ;  /* 0x0000000814007c0c */ /* 0x000fe4000bf66270 */
[C---:B------:R-:W-:Y:S02]  /*4600*/  SEL R21, R0.reuse, RZ, !P2 ;  /* 0x000000ff00157207 */ /* 0x040fe40005000000 */
[----:B------:R-:W-:-:S02]  /*4610*/  SEL R20, R0, RZ, !P6 ;  /* 0x000000ff00147207 */ /* 0x000fc40007000000 */
[----:B------:R-:W-:Y:S02]  /*4620*/  ISETP.NE.U32.AND P6, PT, R21, RZ, PT ;  /* 0x000000ff1500720c */ /* 0x000fe40003fc5070 */
[----:B------:R-:W-:Y:S02]  /*4630*/  LOP3.LUT R21, R19, 0xa, RZ, 0xfc, !PT ;  /* 0x0000000a13157812 */ /* 0x000fe400078efcff */
[----:B------:R-:W-:Y:S01]  /*4640*/  ISETP.NE.U32.AND P2, PT, R27, RZ, PT ;  /* 0x000000ff1b00720c */ /* 0x000fe20003f45070 */
[----:B--2---:R-:W-:Y:S01]  /*4650*/  LDGSTS.E [R26+0xa000], desc[UR14][R22.64], P1 ;  /* 0x0a000000161a7fae */ /* 0x004fe200089a100e */
[----:B------:R-:W-:Y:S02]  /*4660*/  ISETP.NE.U32.AND P1, PT, R20, RZ, PT ;  /* 0x000000ff1400720c */ /* 0x000fe40003f25070 */
[----:B------:R-:W-:Y:S02]  /*4670*/  LOP3.LUT R20, R19, 0xe, RZ, 0xfc, !PT ;  /* 0x0000000e13147812 */ /* 0x000fe400078efcff */
[----:B------:R-:W1:Y:S01]  /*4680*/  S2R R19, SR_TID.X ;  /* 0x0000000000137919 */ /* 0x000e620000002100 */
[----:B---3--:R1:W-:Y:S04]  /*4690*/  LDGSTS.E [R26+0xb000], desc[UR14][R4.64], P5 ;  /* 0x0b000000041a7fae */ /* 0x0083e8000a9a100e */
[----:B------:R1:W-:Y:S01]  /*46a0*/  STL [R1+0x73c], R5 ;  /* 0x00073c0501007387 */ /* 0x0003e20000100800 */
[----:B------:R-:W-:-:S03]  /*46b0*/  ISETP.GE.AND P5, PT, R21, UR8, PT ;  /* 0x0000000815007c0c */ /* 0x000fc6000bfa6270 */
[----:B-----5:R2:W-:Y:S01]  /*46c0*/  LDGSTS.E [R26+0xc000], desc[UR14][R8.64], P4 ;  /* 0x0c000000081a7fae */ /* 0x0205e2000a1a100e */
[----:B-1----:R-:W-:-:S03]  /*46d0*/  SHF.R.U32.HI R5, RZ, 0x8, R19 ;  /* 0x00000008ff057819 */ /* 0x002fc60000011613 */
[----:B------:R2:W-:Y:S01]  /*46e0*/  STL.64 [R1+0x728], R8 ;  /* 0x0007280801007387 */ /* 0x0005e20000100a00 */
[----:B------:R-:W-:-:S03]  /*46f0*/  SGXT.U32 R5, R5, 0x1 ;  /* 0x000000010505781a */ /* 0x000fc60000000000 */
[----:B----4-:R1:W-:Y:S01]  /*4700*/  LDGSTS.E [R26+0xd000], desc[UR14][R12.64], P0 ;  /* 0x0d0000000c1a7fae */ /* 0x0103e200081a100e */
[----:B------:R-:W-:-:S03]  /*4710*/  ISETP.GE.AND P4, PT, R20, UR8, PT ;  /* 0x0000000814007c0c */ /* 0x000fc6000bf86270 */
[----:B------:R-:W-:Y:S04]  /*4720*/  STL.64 [R1+0x768], R4 ;  /* 0x0007680401007387 */ /* 0x000fe80000100a00 */
[----:B------:R-:W3:Y:S04]  /*4730*/  LDL.64 R20, [R1+0x38] ;  /* 0x0000380001147983 */ /* 0x000ee80000100a00 */
[----:B------:R-:W-:Y:S04]  /*4740*/  STL.64 [R1+0x710], R12 ;  /* 0x0007100c01007387 */ /* 0x000fe80000100a00 */
[----:B------:R-:W-:Y:S04]  /*4750*/  LDGSTS.E [R26+0xe000], desc[UR14][R14.64], P2 ;  /* 0x0e0000000e1a7fae */ /* 0x000fe800091a100e */
[----:B------:R4:W-:Y:S01]  /*4760*/  STL.64 [R1+0x700], R14 ;  /* 0x0007000e01007387 */ /* 0x0009e20000100a00 */
[----:B--2---:R-:W-:-:S02]  /*4770*/  SHF.R.U32.HI R9, RZ, 0x8, R19 ;  /* 0x00000008ff097819 */ /* 0x004fc40000011613 */
[----:B------:R-:W-:Y:S01]  /*4780*/  SEL R27, R0, RZ, !P3 ;  /* 0x000000ff001b7207 */ /* 0x000fe20005800000 */
[----:B------:R-:W-:Y:S04]  /*4790*/  LDGSTS.E [R26+0xf000], desc[UR14][R16.64], P6 ;  /* 0x0f000000101a7fae */ /* 0x000fe8000b1a100e */
[----:B----4-:R-:W2:Y:S01]  /*47a0*/  LDL.LU.64 R14, [R1+0x48] ;  /* 0x00004800010e7983 */ /* 0x010ea20000300a00 */
[----:B------:R-:W-:Y:S02]  /*47b0*/  SGXT.U32 R9, R9, 0x1 ;  /* 0x000000010909781a */ /* 0x000fe40000000000 */
[----:B------:R-:W-:Y:S02]  /*47c0*/  ISETP.NE.U32.AND P3, PT, R27, RZ, PT ;  /* 0x000000ff1b00720c */ /* 0x000fe40003f65070 */
[----:B------:R-:W-:-:S02]  /*47d0*/  LOP3.LUT R4, R9, 0x16, RZ, 0xfc, !PT ;  /* 0x0000001609047812 */ /* 0x000fc400078efcff */
[----:B------:R-:W-:Y:S02]  /*47e0*/  LOP3.LUT R8, R5, 0x12, RZ, 0xfc, !PT ;  /* 0x0000001205087812 */ /* 0x000fe400078efcff */
[C---:B------:R-:W-:Y:S02]  /*47f0*/  SEL R27, R0.reuse, RZ, !P5 ;  /* 0x000000ff001b7207 */ /* 0x040fe40006800000 */
[----:B------:R-:W-:Y:S02]  /*4800*/  SEL R5, R0, RZ, !P4 ;  /* 0x000000ff00057207 */ /* 0x000fe40006000000 */
[----:B------:R-:W-:Y:S02]  /*4810*/  ISETP.GE.AND P4, PT, R4, UR8, PT ;  /* 0x0000000804007c0c */ /* 0x000fe4000bf86270 */
[----:B------:R-:W-:Y:S02]  /*4820*/  ISETP.GE.AND P5, PT, R8, UR8, PT ;  /* 0x0000000808007c0c */ /* 0x000fe4000bfa6270 */
[----:B------:R-:W-:-:S02]  /*4830*/  ISETP.NE.U32.AND P0, PT, R27, RZ, PT ;  /* 0x000000ff1b00720c */ /* 0x000fc40003f05070 */
[----:B------:R-:W-:Y:S02]  /*4840*/  SEL R27, R0, RZ, !P4 ;  /* 0x000000ff001b7207 */ /* 0x000fe40006000000 */
[----:B-1----:R-:W-:Y:S02]  /*4850*/  LOP3.LUT R13, R18, 0x40, RZ, 0x3c, !PT ;  /* 0x00000040120d7812 */ /* 0x002fe400078e3cff */
[----:B------:R-:W-:Y:S02]  /*4860*/  SEL R4, R0, RZ, !P5 ;  /* 0x000000ff00047207 */ /* 0x000fe40006800000 */
[----:B------:R-:W-:Y:S01]  /*4870*/  ISETP.NE.U32.AND P2, PT, R27, RZ, PT ;  /* 0x000000ff1b00720c */ /* 0x000fe20003f45070 */
[----:B------:R-:W-:Y:S01]  /*4880*/  VIADD R27, R13, UR7 ;  /* 0x000000070d1b7c36 */ /* 0x000fe20008000000 */
[----:B------:R-:W-:Y:S02]  /*4890*/  LOP3.LUT R12, R9, 0x1a, RZ, 0xfc, !PT ;  /* 0x0000001a090c7812 */ /* 0x000fe400078efcff */
[----:B------:R-:W-:-:S02]  /*48a0*/  ISETP.NE.U32.AND P4, PT, R4, RZ, PT ;  /* 0x000000ff0400720c */ /* 0x000fc40003f85070 */
[----:B------:R-:W-:Y:S02]  /*48b0*/  LOP3.LUT R4, R9, 0x1e, RZ, 0xfc, !PT ;  /* 0x0000001e09047812 */ /* 0x000fe400078efcff */
[----:B------:R-:W-:Y:S02]  /*48c0*/  ISETP.NE.U32.AND P5, PT, R5, RZ, PT ;  /* 0x000000ff0500720c */ /* 0x000fe40003fa5070 */
[----:B------:R-:W-:Y:S02]  /*48d0*/  ISETP.GE.AND P6, PT, R12, UR8, PT ;  /* 0x000000080c007c0c */ /* 0x000fe4000bfc6270 */
[----:B------:R-:W-:Y:S01]  /*48e0*/  LOP3.LUT R5, R9, 0x22, RZ, 0xfc, !PT ;  /* 0x0000002209057812 */ /* 0x000fe200078efcff */
[----:B------:R-:W-:Y:S04]  /*48f0*/  STL [R1+0x708], R16 ;  /* 0x0007081001007387 */ /* 0x000fe80000100800 */
[----:B------:R1:W-:Y:S04]  /*4900*/  STL [R1+0x6fc], R17 ;  /* 0x0006fc1101007387 */ /* 0x0003e80000100800 */
[----:B--2---:R-:W-:Y:S01]  /*4910*/  LDGSTS.E [R27+0x800], desc[UR14][R14.64], P1 ;  /* 0x008000000e1b7fae */ /* 0x004fe200089a100e */
[----:B------:R-:W-:-:S02]  /*4920*/  ISETP.GE.AND P1, PT, R4, UR8, PT ;  /* 0x0000000804007c0c */ /* 0x000fc4000bf26270 */
[C---:B------:R-:W-:Y:S01]  /*4930*/  SEL R4, R0.reuse, RZ, !P6 ;  /* 0x000000ff00047207 */ /* 0x040fe20007000000 */
[----:B------:R-:W-:Y:S01]  /*4940*/  STL.64 [R1+0x770], R14 ;  /* 0x0007700e01007387 */ /* 0x000fe20000100a00 */
[----:B------:R-:W-:Y:S02]  /*4950*/  ISETP.GE.AND P6, PT, R5, UR8, PT ;  /* 0x0000000805007c0c */ /* 0x000fe4000bfc6270 */
[----:B------:R-:W-:Y:S01]  /*4960*/  SEL R5, R0, RZ, !P1 ;  /* 0x000000ff00057207 */ /* 0x000fe20004800000 */
[----:B-1----:R-:W2:Y:S01]  /*4970*/  LDL.64 R16, [R1+0x168] ;  /* 0x0001680001107983 */ /* 0x002ea20000100a00 */
[----:B------:R-:W-:Y:S02]  /*4980*/  ISETP.NE.U32.AND P1, PT, R4, RZ, PT ;  /* 0x000000ff0400720c */ /* 0x000fe40003f25070 */
[----:B------:R-:W-:Y:S01]  /*4990*/  SEL R4, R0, RZ, !P6 ;  /* 0x000000ff00047207 */ /* 0x000fe20007000000 */
[----:B---3--:R-:W-:Y:S03]  /*49a0*/  LDGSTS.E [R27+0x1800], desc[UR14][R20.64], P3 ;  /* 0x01800000141b7fae */ /* 0x008fe600099a100e */
[----:B------:R-:W-:Y:S01]  /*49b0*/  ISETP.NE.U32.AND P3, PT, R4, RZ, PT ;  /* 0x000000ff0400720c */ /* 0x000fe20003f65070 */
[----:B------:R-:W3:Y:S01]  /*49c0*/  LDL.64 R22, [R1+0x158] ;  /* 0x0001580001167983 */ /* 0x000ee20000100a00 */
[----:B------:R-:W-:-:S03]  /*49d0*/  LOP3.LUT R4, R9, 0x26, RZ, 0xfc, !PT ;  /* 0x0000002609047812 */ /* 0x000fc600078efcff */
[----:B------:R-:W-:Y:S01]  /*49e0*/  LDGSTS.E [R27+0x2800], desc[UR14][R10.64], P0 ;  /* 0x028000000a1b7fae */ /* 0x000fe200081a100e */
[----:B------:R-:W-:Y:S02]  /*49f0*/  ISETP.GE.AND P0, PT, R4, UR8, PT ;  /* 0x0000000804007c0c */ /* 0x000fe4000bf06270 */
[----:B------:R-:W-:Y:S01]  /*4a00*/  LOP3.LUT R4, R9, 0x2a, RZ, 0xfc, !PT ;  /* 0x0000002a09047812 */ /* 0x000fe200078efcff */
[----:B------:R-:W-:Y:S03]  /*4a10*/  LDGSTS.E [R27+0x3800], desc[UR14][R6.64], P5 ;  /* 0x03800000061b7fae */ /* 0x000fe6000a9a100e */
[----:B------:R-:W-:Y:S01]  /*4a20*/  ISETP.GE.AND P5, PT, R4, UR8, PT ;  /* 0x0000000804007c0c */ /* 0x000fe2000bfa6270 */
[----:B------:R-:W-:Y:S01]  /*4a30*/  LDGSTS.E [R27+0x4800], desc[UR14][R2.64], P4 ;  /* 0x04800000021b7fae */ /* 0x000fe2000a1a100e */
[----:B------:R-:W-:-:S03]  /*4a40*/  SEL R4, R0, RZ, !P0 ;  /* 0x000000ff00047207 */ /* 0x000fc60004000000 */
[----:B------:R-:W4:Y:S01]  /*4a50*/  LDL.LU.64 R10, [R1+0x7f0] ;  /* 0x0007f000010a7983 */ /* 0x000f220000300a00 */
[----:B------:R-:W-:Y:S02]  /*4a60*/  ISETP.NE.U32.AND P0, PT, R4, RZ, PT ;  /* 0x000000ff0400720c */ /* 0x000fe40003f05070 */
[----:B------:R-:W-:Y:S01]  /*4a70*/  SEL R4, R0, RZ, !P5 ;  /* 0x000000ff00047207 */ /* 0x000fe20006800000 */
[----:B------:R-:W5:Y:S01]  /*4a80*/  LDL.LU.64 R6, [R1+0x7e8] ;  /* 0x0007e80001067983 */ /* 0x000f620000300a00 */
[----:B------:R-:W-:-:S03]  /*4a90*/  ISETP.NE.U32.AND P6, PT, R5, RZ, PT ;  /* 0x000000ff0500720c */ /* 0x000fc60003fc5070 */
[----:B------:R-:W4:Y:S01]  /*4aa0*/  LDL.64 R20, [R1+0x148] ;  /* 0x0001480001147983 */ /* 0x000f220000100a00 */
[----:B------:R-:W-:-:S03]  /*4ab0*/  ISETP.NE.U32.AND P5, PT, R4, RZ, PT ;  /* 0x000000ff0400720c */ /* 0x000fc60003fa5070 */
[----:B------:R-:W5:Y:S04]  /*4ac0*/  LDL.64 R4, [R1+0xd0] ;  /* 0x0000d00001047983 */ /* 0x000f680000100a00 */
[----:B------:R-:W5:Y:S01]  /*4ad0*/  LDL.LU.64 R2, [R1+0x7e0] ;  /* 0x0007e00001027983 */ /* 0x000f620000300a00 */
[----:B------:R-:W-:-:S03]  /*4ae0*/  LOP3.LUT R12, R9, 0x2e, RZ, 0xfc, !PT ;  /* 0x0000002e090c7812 */ /* 0x000fc600078efcff */
[----:B------:R-:W-:Y:S01]  /*4af0*/  LDGSTS.E [R27+0x5800], desc[UR14][R24.64], P2 ;  /* 0x05800000181b7fae */ /* 0x000fe200091a100e */
[----:B------:R-:W-:Y:S02]  /*4b00*/  ISETP.GE.AND P4, PT, R12, UR8, PT ;  /* 0x000000080c007c0c */ /* 0x000fe4000bf86270 */
[----:B------:R-:W-:-:S04]  /*4b10*/  LOP3.LUT R12, R9, 0x32, RZ, 0xfc, !PT ;  /* 0x00000032090c7812 */ /* 0x000fc800078efcff */
[----:B------:R-:W-:Y:S02]  /*4b20*/  ISETP.GE.AND P2, PT, R12, UR8, PT ;  /* 0x000000080c007c0c */ /* 0x000fe4000bf46270 */
[----:B------:R-:W-:-:S04]  /*4b30*/  SEL R12, R0, RZ, !P4 ;  /* 0x000000ff000c7207 */ /* 0x000fc80006000000 */
[----:B------:R-:W-:Y:S02]  /*4b40*/  ISETP.NE.U32.AND P4, PT, R12, RZ, PT ;  /* 0x000000ff0c00720c */ /* 0x000fe40003f85070 */
[----:B------:R-:W-:-:S04]  /*4b50*/  SEL R12, R0, RZ, !P2 ;  /* 0x000000ff000c7207 */ /* 0x000fc80005000000 */
[----:B------:R-:W-:Y:S02]  /*4b60*/  ISETP.NE.U32.AND P2, PT, R12, RZ, PT ;  /* 0x000000ff0c00720c */ /* 0x000fe40003f45070 */
[----:B------:R-:W-:Y:S01]  /*4b70*/  LOP3.LUT R12, R9, 0x36, RZ, 0xfc, !PT ;  /* 0x00000036090c7812 */ /* 0x000fe200078efcff */
[----:B------:R-:W-:Y:S02]  /*4b80*/  UIADD3 UR4, UPT, UPT, UR8, -0x40, URZ ;  /* 0xffffffc008047890 */ /* 0x000fe4000fffe0ff */
[----:B------:R-:W-:Y:S02]  /*4b90*/  UISETP.GT.AND UP1, UPT, UR5, 0x7f, UPT ;  /* 0x0000007f0500788c */ /* 0x000fe4000bf24270 */
[----:B------:R-:W-:Y:S01]  /*4ba0*/  USHF.L.U32 UR13, UR10, 0x6, URZ ;  /* 0x000000060a0d7899 */ /* 0x000fe200080006ff */
[----:B------:R-:W-:Y:S04]  /*4bb0*/  STL.64 [R1+0x760], R24 ;  /* 0x0007601801007387 */ /* 0x000fe80000100a00 */
[----:B--2---:R-:W-:Y:S01]  /*4bc0*/  LDGSTS.E [R27+0x6800], desc[UR14][R16.64], P1 ;  /* 0x06800000101b7fae */ /* 0x004fe200089a100e */
[----:B------:R-:W-:-:S02]  /*4bd0*/  ISETP.GE.AND P1, PT, R12, UR8, PT ;  /* 0x000000080c007c0c */ /* 0x000fc4000bf26270 */
[----:B------:R-:W-:Y:S01]  /*4be0*/  LOP3.LUT R12, R9, 0x3a, RZ, 0xfc, !PT ;  /* 0x0000003a090c7812 */ /* 0x000fe200078efcff */
[----:B---3--:R-:W-:Y:S03]  /*4bf0*/  LDGSTS.E [R27+0x7800], desc[UR14][R22.64], P6 ;  /* 0x07800000161b7fae */ /* 0x008fe6000b1a100e */
[----:B------:R-:W-:Y:S02]  /*4c00*/  ISETP.GE.AND P6, PT, R12, UR8, PT ;  /* 0x000000080c007c0c */ /* 0x000fe4000bfc6270 */
[----:B------:R-:W-:-:S04]  /*4c10*/  SEL R12, R0, RZ, !P1 ;  /* 0x000000ff000c7207 */ /* 0x000fc80004800000 */
[----:B------:R-:W-:Y:S02]  /*4c20*/  ISETP.NE.U32.AND P1, PT, R12, RZ, PT ;  /* 0x000000ff0c00720c */ /* 0x000fe40003f25070 */
[----:B------:R-:W-:Y:S01]  /*4c30*/  SEL R12, R0, RZ, !P6 ;  /* 0x000000ff000c7207 */ /* 0x000fe20007000000 */
[----:B------:R-:W2:Y:S03]  /*4c40*/  LDL.64 R22, [R1+0x190] ;  /* 0x0001900001167983 */ /* 0x000ea60000100a00 */
[----:B------:R-:W-:Y:S02]  /*4c50*/  ISETP.NE.U32.AND P6, PT, R12, RZ, PT ;  /* 0x000000ff0c00720c */ /* 0x000fe40003fc5070 */
[----:B------:R-:W-:Y:S01]  /*4c60*/  LOP3.LUT R12, R9, 0x3e, RZ, 0xfc, !PT ;  /* 0x0000003e090c7812 */ /* 0x000fe200078efcff */
[----:B----4-:R1:W-:Y:S03]  /*4c70*/  LDGSTS.E [R27+0x8800], desc[UR14][R20.64], P3 ;  /* 0x08800000141b7fae */ /* 0x0103e600099a100e */
[----:B------:R-:W-:Y:S01]  /*4c80*/  ISETP.GE.AND P3, PT, R12, UR8, PT ;  /* 0x000000080c007c0c */ /* 0x000fe2000bf66270 */
[----:B-----5:R3:W-:Y:S04]  /*4c90*/  LDGSTS.E [R27+0x9800], desc[UR14][R4.64], P0 ;  /* 0x09800000041b7fae */ /* 0x0207e800081a100e */
[----:B------:R-:W-:Y:S01]  /*4ca0*/  LDGSTS.E [R27+0xa800], desc[UR14][R2.64], P5 ;  /* 0x0a800000021b7fae */ /* 0x000fe2000a9a100e */
[----:B-1----:R-:W-:-:S03]  /*4cb0*/  LOP3.LUT R20, R19, 0x3f, RZ, 0xc0, !PT ;  /* 0x0000003f13147812 */ /* 0x002fc600078ec0ff */
[----:B------:R-:W4:Y:S01]  /*4cc0*/  LDL R21, [R1+0x590] ;  /* 0x0005900001157983 */ /* 0x000f220000100800 */
[----:B------:R-:W-:-:S03]  /*4cd0*/  ISETP.GE.AND P0, PT, R20, UR8, PT ;  /* 0x0000000814007c0c */ /* 0x000fc6000bf06270 */
[----:B------:R-:W5:Y:S01]  /*4ce0*/  LDL.64 R18, [R1+0x188] ;  /* 0x0001880001127983 */ /* 0x000f620000100a00 */
[C---:B---3--:R-:W-:Y:S02]  /*4cf0*/  SEL R5, R0.reuse, RZ, !P3 ;  /* 0x000000ff00057207 */ /* 0x048fe40005800000 */
[----:B------:R-:W-:Y:S01]  /*4d00*/  ISETP.GE.AND P3, PT, R9, UR4, PT ;  /* 0x0000000409007c0c */ /* 0x000fe2000bf66270 */
[----:B------:R-:W-:Y:S01]  /*4d10*/  LDGSTS.E [R27+0xb800], desc[UR14][R6.64], P4 ;  /* 0x0b800000061b7fae */ /* 0x000fe2000a1a100e */
[----:B------:R-:W-:Y:S02]  /*4d20*/  SEL R4, R0, RZ, !P0 ;  /* 0x000000ff00047207 */ /* 0x000fe40004000000 */
[----:B------:R-:W-:Y:S01]  /*4d30*/  SEL R0, RZ, 0x4, P3 ;  /* 0x00000004ff007807 */ /* 0x000fe20001800000 */
[----:B------:R1:W-:Y:S01]  /*4d40*/  STL.64 [R1+0x778], R8 ;  /* 0x0007780801007387 */ /* 0x0003e20000100a00 */
[----:B------:R-:W-:-:S03]  /*4d50*/  PLOP3.LUT P3, PT, PT, PT, UP1, 0x80, 0x8 ;  /* 0x000000000008781c */ /* 0x000fc60003f6f018 */
[----:B------:R-:W-:Y:S01]  /*4d60*/  LDGSTS.E [R27+0xc800], desc[UR14][R10.64], P2 ;  /* 0x0c8000000a1b7fae */ /* 0x000fe200091a100e */
[----:B------:R-:W-:-:S04]  /*4d70*/  SEL R0, R0, RZ, P3 ;  /* 0x000000ff00007207 */ /* 0x000fc80001800000 */
[----:B------:R-:W-:Y:S01]  /*4d80*/  ISETP.NE.U32.AND P5, PT, R0, RZ, PT ;  /* 0x000000ff0000720c */ /* 0x000fe20003fa5070 */
[----:B------:R-:W-:Y:S01]  /*4d90*/  IMAD.U32 R0, RZ, RZ, UR13 ;  /* 0x0000000dff007e24 */ /* 0x000fe2000f8e00ff */
[----:B------:R-:W-:-:S03]  /*4da0*/  ISETP.NE.U32.AND P0, PT, R5, RZ, PT ;  /* 0x000000ff0500720c */ /* 0x000fc60003f05070 */
[----:B------:R-:W-:Y:S01]  /*4db0*/  IMAD.WIDE R28, R0, 0x4, R28 ;  /* 0x00000004001c7825 */ /* 0x000fe200078e021c */
[----:B------:R-:W-:Y:S01]  /*4dc0*/  STL.64 [R1+0x740], R2 ;  /* 0x0007400201007387 */ /* 0x000fe20000100a00 */
[----:B------:R-:W-:-:S03]  /*4dd0*/  ISETP.NE.U32.AND P3, PT, R4, RZ, PT ;  /* 0x000000ff0400720c */ /* 0x000fc60003f65070 */
[----:B-1----:R-:W3:Y:S04]  /*4de0*/  LDL.64 R8, [R1+0x180] ;  /* 0x0001800001087983 */ /* 0x002ee80000100a00 */
[----:B------:R-:W3:Y:S04]  /*4df0*/  LDL.64 R24, [R1+0xb8] ;  /* 0x0000b80001187983 */ /* 0x000ee80000100a00 */
[----:B------:R-:W3:Y:S04]  /*4e00*/  LDL.64 R14, [R1+0xb0] ;  /* 0x0000b000010e7983 */ /* 0x000ee80000100a00 */
[----:B------:R-:W3:Y:S04]  /*4e10*/  LDL.64 R12, [R1+0xa8] ;  /* 0x0000a800010c7983 */ /* 0x000ee80000100a00 */
[----:B------:R-:W3:Y:S04]  /*4e20*/  LDL.64 R4, [R1+0xa0] ;  /* 0x0000a00001047983 */ /* 0x000ee80000100a00 */
[----:B------:R-:W-:Y:S04]  /*4e30*/  STL.64 [R1+0x780], R28 ;  /* 0x0007801c01007387 */ /* 0x000fe80000100a00 */
[----:B------:R-:W-:Y:S04]  /*4e40*/  STL.64 [R1+0x748], R6 ;  /* 0x0007480601007387 */ /* 0x000fe80000100a00 */
[----:B------:R-:W-:Y:S04]  /*4e50*/  STL [R1+0x6f8], R10 ;  /* 0x0006f80a01007387 */ /* 0x000fe80000100800 */
[----:B------:R-:W-:Y:S04]  /*4e60*/  STL [R1+0x6f4], R11 ;  /* 0x0006f40b01007387 */ /* 0x000fe80000100800 */
[----:B------:R-:W3:Y:S04]  /*4e70*/  LDL.64 R16, [R1+0x90] ;  /* 0x0000900001107983 */ /* 0x000ee80000100a00 */
[----:B--2---:R-:W-:Y:S01]  /*4e80*/  LDGSTS.E [R27+0xd800], desc[UR14][R22.64], P1 ;  /* 0x0d800000161b7fae */ /* 0x004fe200089a100e */
[----:B----4-:R-:W-:-:S03]  /*4e90*/  VIADD R0, R21, UR7 ;  /* 0x0000000715007c36 */ /* 0x010fc60008000000 */
[----:B-----5:R-:W-:Y:S04]  /*4ea0*/  LDGSTS.E [R27+0xe800], desc[UR14][R18.64], P6 ;  /* 0x0e800000121b7fae */ /* 0x020fe8000b1a100e */
[----:B---3--:R-:W-:Y:S04]  /*4eb0*/  LDGSTS.E [R27+0xf800], desc[UR14][R8.64], P0 ;  /* 0x0f800000081b7fae */ /* 0x008fe800081a100e */
[----:B------:R-:W0:Y:S04]  /*4ec0*/  LDGDEPBAR ;  /* 0x00000000000079af */ /* 0x000e280000000000 */
[----:B------:R-:W-:Y:S04]  /*4ed0*/  LDGSTS.E [R0+0x20000], desc[UR14][R24.64], P3 ;  /* 0x2000000018007fae */ /* 0x000fe800099a100e */
[----:B------:R-:W-:Y:S04]  /*4ee0*/  LDGSTS.E [R0+0x20800], desc[UR14][R14.64], P3 ;  /* 0x208000000e007fae */ /* 0x000fe800099a100e */
[----:B------:R-:W-:Y:S04]  /*4ef0*/  LDGSTS.E [R0+0x21000], desc[UR14][R12.64], P3 ;  /* 0x210000000c007fae */ /* 0x000fe800099a100e */
[----:B------:R-:W-:Y:S04]  /*4f00*/  LDGSTS.E [R0+0x21800], desc[UR14][R4.64], P3 ;  /* 0x2180000004007fae */ /* 0x000fe800099a100e */
[----:B------:R1:W-:Y:S04]  /*4f10*/  STL.64 [R1+0x7d8], R16 ;  /* 0x0007d81001007387 */ /* 0x0003e80000100a00 */
[----:B------:R-:W2:Y:S04]  /*4f20*/  LDL.64 R22, [R1+0x60] ;  /* 0x0000600001167983 */ /* 0x000ea80000100a00 */
[----:B-1----:R-:W3:Y:S04]  /*4f30*/  LDL.64 R16, [R1+0x98] ;  /* 0x0000980001107983 */ /* 0x002ee80000100a00 */
[----:B--2---:R1:W-:Y:S04]  /*4f40*/  STL.64 [R1+0x7b0], R22 ;  /* 0x0007b01601007387 */ /* 0x0043e80000100a00 */
[----:B---3--:R-:W-:Y:S04]  /*4f50*/  LDGSTS.E [R0+0x22000], desc[UR14][R16.64], P3 ;  /* 0x2200000010007fae */ /* 0x008fe800099a100e */
[----:B-1----:R-:W2:Y:S04]  /*4f60*/  LDL.64 R22, [R1+0x68] ;  /* 0x0000680001167983 */ /* 0x002ea80000100a00 */
[----:B--2---:R1:W-:Y:S04]  /*4f70*/  STL.64 [R1+0x7b8], R22 ;  /* 0x0007b81601007387 */ /* 0x0043e80000100a00 */
[----:B-1----:R-:W2:Y:S04]  /*4f80*/  LDL.64 R22, [R1+0x70] ;  /* 0x0000700001167983 */ /* 0x002ea80000100a00 */
[----:B--2---:R1:W-:Y:S04]  /*4f90*/  STL.64 [R1+0x7c0], R22 ;  /* 0x0007c01601007387 */ /* 0x0043e80000100a00 */
[----:B-1----:R-:W2:Y:S04]  /*4fa0*/  LDL.64 R22, [R1+0x78] ;  /* 0x0000780001167983 */ /* 0x002ea80000100a00 */
[----:B--2---:R1:W-:Y:S04]  /*4fb0*/  STL.64 [R1+0x7c8], R22 ;  /* 0x0007c81601007387 */ /* 0x0043e80000100a00 */
[----:B-1----:R-:W2:Y:S04]  /*4fc0*/  LDL.64 R22, [R1+0x80] ;  /* 0x0000800001167983 */ /* 0x002ea80000100a00 */
[----:B--2---:R1:W-:Y:S04]  /*4fd0*/  STL.64 [R1+0x7d0], R22 ;  /* 0x0007d01601007387 */ /* 0x0043e80000100a00 */
[----:B------:R-:W2:Y:S04]  /*4fe0*/  LDL.64 R20, [R1+0x58] ;  /* 0x0000580001147983 */ /* 0x000ea80000100a00 */
[----:B------:R-:W3:Y:S04]  /*4ff0*/  LDL.64 R18, [R1+0x50] ;  /* 0x0000500001127983 */ /* 0x000ee80000100a00 */
[----:B-1----:R-:W4:Y:S04]  /*5000*/  LDL.64 R22, [R1+0x88] ;  /* 0x0000880001167983 */ /* 0x002f280000100a00 */
[----:B------:R-:W-:Y:S04]  /*5010*/  STL [R1+0x6f0], R27 ;  /* 0x0006f01b01007387 */ /* 0x000fe80000100800 */
[----:B------:R1:W-:Y:S04]  /*5020*/  STL [R1+0x788], R26 ;  /* 0x0007881a01007387 */ /* 0x0003e80000100800 */
[----:B-1----:R-:W5:Y:S04]  /*5030*/  LDL.64 R26, [R1+0xd8] ;  /* 0x0000d800011a7983 */ /* 0x002f680000100a00 */
[----:B-----5:R1:W-:Y:S04]  /*5040*/  STL.64 [R1+0x790], R26 ;  /* 0x0007901a01007387 */ /* 0x0203e80000100a00 */
[----:B------:R-:W5:Y:S04]  /*5050*/  LDL.64 R28, [R1+0xe0] ;  /* 0x0000e000011c7983 */ /* 0x000f680000100a00 */
[----:B------:R-:W2:Y:S04]  /*5060*/  LDL.64 R8, [R1+0xe8] ;  /* 0x0000e80001087983 */ /* 0x000ea80000100a00 */
[----:B-1----:R-:W2:Y:S04]  /*5070*/  LDL.64 R26, [R1+0xc8] ;  /* 0x0000c800011a7983 */ /* 0x002ea80000100a00 */
[----:B------:R-:W2:Y:S04]  /*5080*/  LDL.64 R14, [R1+0xf0] ;  /* 0x0000f000010e7983 */ /* 0x000ea80000100a00 */
[----:B------:R-:W2:Y:S04]  /*5090*/  LDL.64 R4, [R1+0xf8] ;  /* 0x0000f80001047983 */ /* 0x000ea80000100a00 */
[----:B------:R-:W2:Y:S04]  /*50a0*/  LDL.64 R10, [R1+0x118] ;  /* 0x00011800010a7983 */ /* 0x000ea80000100a00 */
[----:B------:R-:W2:Y:S04]  /*50b0*/  LDL.64 R6, [R1+0x120] ;  /* 0x0001200001067983 */ /* 0x000ea80000100a00 */
[----:B------:R-:W2:Y:S04]  /*50c0*/  LDL.64 R2, [R1+0x138] ;  /* 0x0001380001027983 */ /* 0x000ea80000100a00 */
[----:B------:R-:W2:Y:S04]  /*50d0*/  LDL.64 R24, [R1+0x178] ;  /* 0x0001780001187983 */ /* 0x000ea80000100a00 */
[----:B------:R-:W2:Y:S04]  /*50e0*/  LDL.64 R12, [R1+0x130] ;  /* 0x00013000010c7983 */ /* 0x000ea80000100a00 */
[----:B------:R-:W2:Y:S04]  /*50f0*/  LDL.LU.64 R16, [R1+0x7d8] ;  /* 0x0007d80001107983 */ /* 0x000ea80000300a00 */
[----:B--2---:R-:W-:Y:S04]  /*5100*/  LDGSTS.E [R0+0x22800], desc[UR14][R16.64], P3 ;  /* 0x2280000010007fae */ /* 0x004fe800099a100e */
[----:B----4-:R-:W-:Y:S04]  /*5110*/  LDGSTS.E [R0+0x23000], desc[UR14][R22.64], P3 ;  /* 0x2300000016007fae */ /* 0x010fe800099a100e */
[----:B------:R-:W2:Y:S04]  /*5120*/  LDL.64 R16, [R1+0x128] ;  /* 0x0001280001107983 */ /* 0x000ea80000100a00 */
[----:B------:R-:W4:Y:S04]  /*5130*/  LDL.LU.64 R22, [R1+0x7d0] ;  /* 0x0007d00001167983 */ /* 0x000f280000300a00 */
[----:B----4-:R-:W-:Y:S04]  /*5140*/  LDGSTS.E [R0+0x23800], desc[UR14][R22.64], P3 ;  /* 0x2380000016007fae */ /* 0x010fe800099a100e */
        /* <DEDUP_REMOVED lines=8> */
[----:B------:R-:W-:Y:S04]  /*51d0*/  LDGSTS.E [R0+0x26000], desc[UR14][R20.64], P3 ;  /* 0x2600000014007fae */ /* 0x000fe800099a100e */
[----:B---3--:R-:W-:Y:S04]  /*51e0*/  LDGSTS.E [R0+0x26800], desc[UR14][R18.64], P3 ;  /* 0x2680000012007fae */ /* 0x008fe800099a100e */
[----:B------:R-:W3:Y:S04]  /*51f0*/  LDL.LU.64 R22, [R1+0x7a8] ;  /* 0x0007a80001167983 */ /* 0x000ee80000300a00 */
[----:B------:R-:W4:Y:S04]  /*5200*/  LDL.LU.64 R20, [R1+0x7a0] ;  /* 0x0007a00001147983 */ /* 0x000f280000300a00 */
[----:B------:R-:W2:Y:S04]  /*5210*/  LDL.LU.64 R18, [R1+0x798] ;  /* 0x0007980001127983 */ /* 0x000ea80000300a00 */
[----:B--2---:R-:W-:Y:S04]  /*5220*/  LDGSTS.E [R0+0x27000], desc[UR14][R18.64], P3 ;  /* 0x2700000012007fae */ /* 0x004fe800099a100e */
[----:B------:R1:W-:Y:S04]  /*5230*/  STL.64 [R1+0x6d0], R18 ;  /* 0x0006d01201007387 */ /* 0x0003e80000100a00 */
[----:B----4-:R-:W-:Y:S04]  /*5240*/  LDGSTS.E [R0+0x27800], desc[UR14][R20.64], P3 ;  /* 0x2780000014007fae */ /* 0x010fe800099a100e */
[----:B---3--:R-:W-:Y:S04]  /*5250*/  LDGSTS.E [R0+0x28000], desc[UR14][R22.64], P3 ;  /* 0x2800000016007fae */ /* 0x008fe800099a100e */
[----:B-1----:R-:W2:Y:S04]  /*5260*/  LDL.64 R18, [R1+0x110] ;  /* 0x0001100001127983 */ /* 0x002ea80000100a00 */
[----:B------:R1:W-:Y:S04]  /*5270*/  STL.64 [R1+0x6d8], R20 ;  /* 0x0006d81401007387 */ /* 0x0003e80000100a00 */
[----:B------:R-:W-:Y:S04]  /*5280*/  LDGSTS.E [R0+0x28800], desc[UR14][R26.64], P3 ;  /* 0x288000001a007fae */ /* 0x000fe800099a100e */
[----:B-1----:R-:W3:Y:S04]  /*5290*/  LDL.64 R20, [R1+0x108] ;  /* 0x0001080001147983 */ /* 0x002ee80000100a00 */
[----:B------:R1:W-:Y:S04]  /*52a0*/  STL.64 [R1+0x6e0], R22 ;  /* 0x0006e01601007387 */ /* 0x0003e80000100a00 */
[----:B-1----:R-:W4:Y:S04]  /*52b0*/  LDL.64 R22, [R1+0x100] ;  /* 0x0001000001167983 */ /* 0x002f280000100a00 */
[----:B------:R-:W2:Y:S04]  /*52c0*/  LDL.LU.64 R26, [R1+0x790] ;  /* 0x00079000011a7983 */ /* 0x000ea80000300a00 */
[----:B--2---:R-:W-:Y:S04]  /*52d0*/  LDGSTS.E [R0+0x29000], desc[UR14][R26.64], P3 ;  /* 0x290000001a007fae */ /* 0x004fe800099a100e */
[----:B-----5:R-:W-:Y:S04]  /*52e0*/  LDGSTS.E [R0+0x29800], desc[UR14][R28.64], P3 ;  /* 0x298000001c007fae */ /* 0x020fe800099a100e */
[----:B------:R-:W-:Y:S04]  /*52f0*/  LDGSTS.E [R0+0x2a000], desc[UR14][R8.64], P3 ;  /* 0x2a00000008007fae */ /* 0x000fe800099a100e */
[----:B------:R-:W2:Y:S04]  /*5300*/  LDL.LU R26, [R1+0x788] ;  /* 0x00078800011a7983 */ /* 0x000ea80000300800 */
[----:B------:R-:W2:Y:S04]  /*5310*/  LDL.LU.64 R28, [R1+0x780] ;  /* 0x00078000011c7983 */ /* 0x000ea80000300a00 */
[----:B------:R-:W-:Y:S04]  /*5320*/  LDGSTS.E [R0+0x2a800], desc[UR14][R14.64], P3 ;  /* 0x2a8000000e007fae */ /* 0x000fe800099a100e */
[----:B------:R-:W-:Y:S04]  /*5330*/  LDGSTS.E [R0+0x2b000], desc[UR14][R4.64], P3 ;  /* 0x2b00000004007fae */ /* 0x000fe800099a100e */
[----:B----4-:R-:W-:Y:S04]  /*5340*/  LDGSTS.E [R0+0x2b800], desc[UR14][R22.64], P3 ;  /* 0x2b80000016007fae */ /* 0x010fe800099a100e */
[----:B---3--:R-:W-:Y:S04]  /*5350*/  LDGSTS.E [R0+0x2c000], desc[UR14][R20.64], P3 ;  /* 0x2c00000014007fae */ /* 0x008fe800099a100e */
[----:B------:R-:W-:Y:S04]  /*5360*/  LDGSTS.E [R0+0x2c800], desc[UR14][R18.64], P3 ;  /* 0x2c80000012007fae */ /* 0x000fe800099a100e */
[----:B------:R-:W-:Y:S04]  /*5370*/  LDGSTS.E [R0+0x2d000], desc[UR14][R10.64], P3 ;  /* 0x2d0000000a007fae */ /* 0x000fe800099a100e */
[----:B------:R-:W-:Y:S04]  /*5380*/  LDGSTS.E [R0+0x2d800], desc[UR14][R6.64], P3 ;  /* 0x2d80000006007fae */ /* 0x000fe800099a100e */
[----:B------:R-:W-:Y:S04]  /*5390*/  LDGSTS.E [R0+0x2e000], desc[UR14][R2.64], P3 ;  /* 0x2e00000002007fae */ /* 0x000fe800099a100e */
[----:B------:R-:W-:Y:S04]  /*53a0*/  LDGSTS.E [R0+0x2e800], desc[UR14][R24.64], P3 ;  /* 0x2e80000018007fae */ /* 0x000fe800099a100e */
[----:B------:R1:W-:Y:S04]  /*53b0*/  LDGSTS.E [R0+0x2f000], desc[UR14][R12.64], P3 ;  /* 0x2f0000000c007fae */ /* 0x0003e800099a100e */
[----:B------:R-:W3:Y:S04]  /*53c0*/  LDL.LU.64 R8, [R1+0x778] ;  /* 0x0007780001087983 */ /* 0x000ee80000300a00 */
[----:B------:R-:W4:Y:S01]  /*53d0*/  LDL.LU.64 R14, [R1+0x770] ;  /* 0x00077000010e7983 */ /* 0x000f220000300a00 */
[----:B-1----:R-:W1:Y:S03]  /*53e0*/  S2R R12, SR_TID.X ;  /* 0x00000000000c7919 */ /* 0x002e660000002100 */
[----:B------:R-:W5:Y:S04]  /*53f0*/  LDL.LU.64 R4, [R1+0x768] ;  /* 0x0007680001047983 */ /* 0x000f680000300a00 */
[----:B------:R-:W3:Y:S04]  /*5400*/  LDL.LU.64 R2, [R1+0x40] ;  /* 0x0000400001027983 */ /* 0x000ee80000300a00 */
[----:B------:R-:W3:Y:S01]  /*5410*/  LDL.LU.64 R24, [R1+0x30] ;  /* 0x0000300001187983 */ /* 0x000ee20000300a00 */
[----:B------:R-:W1:Y:S03]  /*5420*/  S2R R13, SR_TID.X ;  /* 0x00000000000d7919 */ /* 0x000e660000002100 */
[----:B------:R1:W-:Y:S04]  /*5430*/  LDGSTS.E [R0+0x2f800], desc[UR14][R16.64], P3 ;  /* 0x2f80000010007fae */ /* 0x0003e800099a100e */
[----:B------:R1:W-:Y:S04]  /*5440*/  STL [R1+0x718], R0 ;  /* 0x0007180001007387 */ /* 0x0003e80000100800 */
[----:B------:R-:W0:Y:S01]  /*5450*/  LDGDEPBAR ;  /* 0x00000000000079af */ /* 0x000e220000000000 */
[--C-:B-1----:R-:W-:Y:S01]  /*5460*/  SHF.R.U32.HI R16, RZ, 0x8, R12.reuse ;  /* 0x00000008ff107819 */ /* 0x102fe2000001160c */
[----:B------:R-:W-:Y:S01]  /*5470*/  BAR.SYNC.DEFER_BLOCKING 0x0 ;  /* 0x0000000000007b1d */ /* 0x000fe20000010000 */
[----:B------:R-:W-:-:S02]  /*5480*/  SHF.R.U32.HI R12, RZ, 0x8, R12 ;  /* 0x00000008ff0c7819 */ /* 0x000fc4000001160c */
[----:B------:R-:W-:Y:S02]  /*5490*/  SGXT.U32 R16, R16, 0x1 ;  /* 0x000000011010781a */ /* 0x000fe40000000000 */
[----:B------:R-:W-:Y:S02]  /*54a0*/  SGXT.U32 R12, R12, 0x1 ;  /* 0x000000010c0c781a */ /* 0x000fe40000000000 */
[----:B------:R-:W-:Y:S02]  /*54b0*/  LOP3.LUT R16, R16, 0x4, RZ, 0xfc, !PT ;  /* 0x0000000410107812 */ /* 0x000fe400078efcff */
[----:B------:R-:W-:Y:S02]  /*54c0*/  LOP3.LUT R17, R12, 0x8, RZ, 0xfc, !PT ;  /* 0x000000080c117812 */ /* 0x000fe400078efcff */
[----:B------:R-:W-:Y:S02]  /*54d0*/  ISETP.GE.AND P1, PT, R16, UR4, PT ;  /* 0x0000000410007c0c */ /* 0x000fe4000bf26270 */
[----:B------:R-:W-:-:S02]  /*54e0*/  LOP3.LUT R16, R12, 0xc, RZ, 0xfc, !PT ;  /* 0x0000000c0c107812 */ /* 0x000fc400078efcff */
[----:B------:R-:W-:-:S04]  /*54f0*/  SHF.R.U32.HI R12, RZ, 0x8, R13 ;  /* 0x00000008ff0c7819 */ /* 0x000fc8000001160d */
[----:B------:R-:W-:Y:S02]  /*5500*/  SGXT.U32 R12, R12, 0x1 ;  /* 0x000000010c0c781a */ /* 0x000fe40000000000 */
[----:B------:R-:W-:Y:S02]  /*5510*/  ISETP.GE.AND P4, PT, R17, UR4, PT ;  /* 0x0000000411007c0c */ /* 0x000fe4000bf86270 */
[----:B------:R-:W-:Y:S02]  /*5520*/  ISETP.GE.AND P2, PT, R16, UR4, PT ;  /* 0x0000000410007c0c */ /* 0x000fe4000bf46270 */
[C---:B------:R-:W-:Y:S02]  /*5530*/  LOP3.LUT R17, R12.reuse, 0x10, RZ, 0xfc, !PT ;  /* 0x000000100c117812 */ /* 0x040fe400078efcff */
[----:B------:R-:W-:Y:S02]  /*5540*/  LOP3.LUT R16, R12, 0x2, RZ, 0xfc, !PT ;  /* 0x000000020c107812 */ /* 0x000fe400078efcff */
[----:B------:R-:W-:-:S02]  /*5550*/  ISETP.GE.AND P3, PT, R17, UR4, PT ;  /* 0x0000000411007c0c */ /* 0x000fc4000bf66270 */
[----:B------:R-:W-:Y:S02]  /*5560*/  ISETP.GE.AND P0, PT, R16, UR4, PT ;  /* 0x0000000410007c0c */ /* 0x000fe4000bf06270 */
[----:B------:R-:W4:Y:S01]  /*5570*/  LDL.LU.64 R16, [R1+0x20] ;  /* 0x0000200001107983 */ /* 0x000f220000300a00 */
[----:B------:R-:W-:-:S04]  /*5580*/  SHF.R.U32.HI R13, RZ, 0x8, R13 ;  /* 0x00000008ff0d7819 */ /* 0x000fc8000001160d */
[----:B------:R-:W-:-:S04]  /*5590*/  SGXT.U32 R13, R13, 0x1 ;  /* 0x000000010d0d781a */ /* 0x000fc80000000000 */
[----:B------:R-:W-:Y:S02]  /*55a0*/  LOP3.LUT R13, R13, 0xa, RZ, 0xfc, !PT ;  /* 0x0000000a0d0d7812 */ /* 0x000fe400078efcff */
[----:B------:R-:W-:Y:S02]  /*55b0*/  LOP3.LUT R12, R12, 0x6, RZ, 0xfc, !PT ;  /* 0x000000060c0c7812 */ /* 0x000fe400078efcff */
[----:B------:R-:W-:Y:S02]  /*55c0*/  PLOP3.LUT P6, PT, PT, PT, UP1, 0x80, 0x8 ;  /* 0x000000000008781c */ /* 0x000fe40003fcf018 */
[----:B------:R-:W-:Y:S01]  /*55d0*/  SEL R6, RZ, 0x4, P3 ;  /* 0x00000004ff067807 */ /* 0x000fe20001800000 */
[----:B------:R-:W-:Y:S01]  /*55e0*/  @!PT LDS RZ, [RZ] ;  /* 0x00000000fffff984 */ /* 0x000fe20000000800 */
[----:B------:R-:W-:Y:S01]  /*55f0*/  @!PT LDS RZ, [RZ] ;  /* 0x00000000fffff984 */ /* 0x000fe20000000800 */
[----:B------:R-:W-:Y:S01]  /*5600*/  @!PT LDS RZ, [RZ] ;  /* 0x00000000fffff984 */ /* 0x000fe20000000800 */
[----:B--2---:R1:W-:Y:S02]  /*5610*/  LDGSTS.E [R26+0x10000], desc[UR14][R28.64], P5 ;  /* 0x100000001c1a7fae */ /* 0x0043e4000a9a100e */
[----:B-1----:R-:W-:Y:S02]  /*5620*/  SEL R28, RZ, 0x4, P1 ;  /* 0x00000004ff1c7807 */ /* 0x002fe40000800000 */
[----:B------:R-:W-:-:S02]  /*5630*/  ISETP.GE.AND P1, PT, R13, UR4, PT ;  /* 0x000000040d007c0c */ /* 0x000fc4000bf26270 */
[----:B------:R-:W1:Y:S01]  /*5640*/  S2R R13, SR_TID.X ;  /* 0x00000000000d7919 */ /* 0x000e620000002100 */
[----:B------:R-:W-:Y:S02]  /*5650*/  ISETP.GE.AND P5, PT, R12, UR4, PT ;  /* 0x000000040c007c0c */ /* 0x000fe4000bfa6270 */
[----:B-1----:R-:W-:-:S04]  /*5660*/  SHF.R.U32.HI R13, RZ, 0x8, R13 ;  /* 0x00000008ff0d7819 */ /* 0x002fc8000001160d */
[----:B------:R-:W-:-:S04]  /*5670*/  SGXT.U32 R13, R13, 0x1 ;  /* 0x000000010d0d781a */ /* 0x000fc80000000000 */
[----:B------:R-:W-:Y:S02]  /*5680*/  LOP3.LUT R12, R13, 0x14, RZ, 0xfc, !PT ;  /* 0x000000140d0c7812 */ /* 0x000fe400078efcff */
[----:B------:R-:W1:Y:S01]  /*5690*/  S2R R13, SR_TID.X ;  /* 0x00000000000d7919 */ /* 0x000e620000002100 */
[----:B------:R-:W-:Y:S02]  /*56a0*/  SEL R29, RZ, 0x4, P4 ;  /* 0x00000004ff1d7807 */ /* 0x000fe40002000000 */
[----:B------:R-:W-:Y:S02]  /*56b0*/  PLOP3.LUT P4, PT, PT, PT, UP1, 0x80, 0x8 ;  /* 0x000000000008781c */ /* 0x000fe40003f8f018 */
[----:B------:R-:W-:Y:S02]  /*56c0*/  SEL R0, R28, RZ, P6 ;  /* 0x000000ff1c007207 */ /* 0x000fe40003000000 */
[----:B------:R-:W-:Y:S02]  /*56d0*/  SEL R28, RZ, 0x4, P2 ;  /* 0x00000004ff1c7807 */ /* 0x000fe40001000000 */
[----:B------:R-:W-:-:S02]  /*56e0*/  PLOP3.LUT P6, PT, PT, PT, UP1, 0x80, 0x8 ;  /* 0x000000000008781c */ /* 0x000fc40003fcf018 */
[----:B------:R-:W-:Y:S02]  /*56f0*/  SEL R29, R29, RZ, P4 ;  /* 0x000000ff1d1d7207 */ /* 0x000fe40002000000 */
[----:B------:R-:W-:Y:S02]  /*5700*/  ISETP.NE.U32.AND P2, PT, R0, RZ, PT ;  /* 0x000000ff0000720c */ /* 0x000fe40003f45070 */
[----:B------:R-:W-:Y:S02]  /*5710*/  ISETP.GE.AND P3, PT, R12, UR4, PT ;  /* 0x000000040c007c0c */ /* 0x000fe4000bf66270 */
[----:B------:R-:W-:Y:S01]  /*5720*/  SEL R0, R28, RZ, P6 ;  /* 0x000000ff1c007207 */ /* 0x000fe20003000000 */
[----:B------:R-:W-:Y:S01]  /*5730*/  IMAD.U32 R28, RZ, RZ, UR13 ;  /* 0x0000000dff1c7e24 */ /* 0x000fe2000f8e00ff */
[----:B------:R-:W-:Y:S01]  /*5740*/  ISETP.NE.U32.AND P4, PT, R29, RZ, PT ;  /* 0x000000ff1d00720c */ /* 0x000fe20003f85070 */
[----:B------:R-:W-:Y:S02]  /*5750*/  IMAD.U32 R29, RZ, RZ, UR13 ;  /* 0x0000000dff1d7e24 */ /* 0x000fe4000f8e00ff */
[----:B---3--:R-:W-:Y:S01]  /*5760*/  IMAD.WIDE R2, R28, 0x4, R2 ;  /* 0x000000041c027825 */ /* 0x008fe200078e0202 */
[----:B-1----:R-:W-:-:S03]  /*5770*/  SHF.R.U32.HI R12, RZ, 0x8, R13 ;  /* 0x00000008ff0c7819 */ /* 0x002fc6000001160d */
[----:B------:R-:W-:Y:S01]  /*5780*/  IMAD.WIDE R28, R29, 0x4, R24 ;  /* 0x000000041d1c7825 */ /* 0x000fe200078e0218 */
[----:B------:R-:W-:Y:S01]  /*5790*/  SHF.R.U32.HI R13, RZ, 0x8, R13 ;  /* 0x00000008ff0d7819 */ /* 0x000fe2000001160d */
[----:B------:R-:W-:Y:S01]  /*57a0*/  LDGSTS.E [R26+0x11000], desc[UR14][R2.64], P2 ;  /* 0x11000000021a7fae */ /* 0x000fe200091a100e */
[----:B------:R-:W-:Y:S02]  /*57b0*/  SGXT.U32 R12, R12, 0x1 ;  /* 0x000000010c0c781a */ /* 0x000fe40000000000 */
[----:B------:R-:W-:Y:S01]  /*57c0*/  SGXT.U32 R13, R13, 0x1 ;  /* 0x000000010d0d781a */ /* 0x000fe20000000000 */
[----:B------:R1:W-:Y:S01]  /*57d0*/  LDGSTS.E [R26+0x12000], desc[UR14][R28.64], P4 ;  /* 0x120000001c1a7fae */ /* 0x0003e2000a1a100e */
[C---:B------:R-:W-:Y:S02]  /*57e0*/  LOP3.LUT R25, R12.reuse, 0x18, RZ, 0xfc, !PT ;  /* 0x000000180c197812 */ /* 0x040fe400078efcff */
[----:B------:R-:W-:-:S04]  /*57f0*/  LOP3.LUT R12, R12, 0x1c, RZ, 0xfc, !PT ;  /* 0x0000001c0c0c7812 */ /* 0x000fc800078efcff */
[----:B------:R-:W-:Y:S02]  /*5800*/  ISETP.GE.AND P2, PT, R12, UR4, PT ;  /* 0x000000040c007c0c */ /* 0x000fe4000bf46270 */
[----:B------:R-:W-:Y:S02]  /*5810*/  LOP3.LUT R12, R13, 0x20, RZ, 0xfc, !PT ;  /* 0x000000200d0c7812 */ /* 0x000fe400078efcff */
[----:B------:R-:W2:Y:S02]  /*5820*/  S2R R13, SR_TID.X ;  /* 0x00000000000d7919 */ /* 0x000ea40000002100 */
[----:B------:R-:W-:Y:S01]  /*5830*/  ISETP.GE.AND P4, PT, R12, UR4, PT ;  /* 0x000000040c007c0c */ /* 0x000fe2000bf86270 */
[----:B-1----:R-:W-:Y:S01]  /*5840*/  IMAD.U32 R28, RZ, RZ, UR13 ;  /* 0x0000000dff1c7e24 */ /* 0x002fe2000f8e00ff */
[----:B------:R-:W-:Y:S02]  /*5850*/  SEL R11, RZ, 0x4, P3 ;  /* 0x00000004ff0b7807 */ /* 0x000fe40001800000 */
[----:B------:R-:W-:-:S02]  /*5860*/  ISETP.NE.U32.AND P3, PT, R0, RZ, PT ;  /* 0x000000ff0000720c */ /* 0x000fc40003f65070 */
[----:B-----5:R-:W-:Y:S01]  /*5870*/  LOP3.LUT R5, R5, 0x24, RZ, 0xfc, !PT ;  /* 0x0000002405057812 */ /* 0x020fe200078efcff */
[----:B----4-:R-:W-:Y:S01]  /*5880*/  IMAD.WIDE R28, R28, 0x4, R16 ;  /* 0x000000041c1c7825 */ /* 0x010fe200078e0210 */
[----:B------:R-:W-:Y:S01]  /*5890*/  ISETP.GE.AND P6, PT, R25, UR4, PT ;  /* 0x0000000419007c0c */ /* 0x000fe2000bfc6270 */
[----:B------:R-:W1:Y:S01]  /*58a0*/  S2R R16, SR_TID.X ;  /* 0x0000000000107919 */ /* 0x000e620000002100 */
[----:B------:R-:W-:Y:S02]  /*58b0*/  SEL R7, RZ, 0x4, P2 ;  /* 0x00000004ff077807 */ /* 0x000fe40001000000 */
[----:B------:R-:W-:Y:S02]  /*58c0*/  ISETP.GE.AND P2, PT, R5, UR4, PT ;  /* 0x0000000405007c0c */ /* 0x000fe4000bf46270 */
[----:B------:R-:W-:Y:S02]  /*58d0*/  SEL R5, RZ, 0x4, P4 ;  /* 0x00000004ff057807 */ /* 0x000fe40002000000 */
[----:B------:R-:W-:Y:S01]  /*58e0*/  SEL R3, RZ, 0x4, P2 ;  /* 0x00000004ff037807 */ /* 0x000fe20001000000 */
[----:B------:R3:W-:Y:S01]  /*58f0*/  LDGSTS.E [R26+0x13000], desc[UR14][R28.64], P3 ;  /* 0x130000001c1a7fae */ /* 0x0007e200099a100e */
[----:B--2---:R-:W-:-:S02]  /*5900*/  SHF.R.U32.HI R12, RZ, 0x8, R13 ;  /* 0x00000008ff0c7819 */ /* 0x004fc4000001160d */
[----:B------:R-:W-:Y:S02]  /*5910*/  SHF.R.U32.HI R13, RZ, 0x8, R13 ;  /* 0x00000008ff0d7819 */ /* 0x000fe4000001160d */
[----:B------:R-:W-:Y:S02]  /*5920*/  SGXT.U32 R12, R12, 0x1 ;  /* 0x000000010c0c781a */ /* 0x000fe40000000000 */
[----:B------:R-:W-:Y:S02]  /*5930*/  SGXT.U32 R13, R13, 0x1 ;  /* 0x000000010d0d781a */ /* 0x000fe40000000000 */
[C---:B------:R-:W-:Y:S02]  /*5940*/  LOP3.LUT R25, R12.reuse, 0x28, RZ, 0xfc, !PT ;  /* 0x000000280c197812 */ /* 0x040fe400078efcff */
[----:B------:R-:W-:Y:S02]  /*5950*/  LOP3.LUT R12, R12, 0xe, RZ, 0xfc, !PT ;  /* 0x0000000e0c0c7812 */ /* 0x000fe400078efcff */
[----:B------:R-:W-:-:S02]  /*5960*/  ISETP.GE.AND P4, PT, R25, UR4, PT ;  /* 0x0000000419007c0c */ /* 0x000fc4000bf86270 */
[----:B------:R-:W-:Y:S02]  /*5970*/  ISETP.GE.AND P2, PT, R12, UR4, PT ;  /* 0x000000040c007c0c */ /* 0x000fe4000bf46270 */
[C---:B------:R-:W-:Y:S02]  /*5980*/  LOP3.LUT R12, R13.reuse, 0x2c, RZ, 0xfc, !PT ;  /* 0x0000002c0d0c7812 */ /* 0x040fe400078efcff */
[----:B------:R-:W-:Y:S02]  /*5990*/  LOP3.LUT R13, R13, 0x30, RZ, 0xfc, !PT ;  /* 0x000000300d0d7812 */ /* 0x000fe400078efcff */
[----:B------:R-:W-:Y:S02]  /*59a0*/  SEL R2, RZ, 0x4, P4 ;  /* 0x00000004ff027807 */ /* 0x000fe40002000000 */
[----:B------:R-:W-:Y:S02]  /*59b0*/  PLOP3.LUT P3, PT, PT, PT, UP1, 0x80, 0x8 ;  /* 0x000000000008781c */ /* 0x000fe40003f6f018 */
[----:B------:R-:W-:-:S02]  /*59c0*/  ISETP.GE.AND P4, PT, R13, UR4, PT ;  /* 0x000000040d007c0c */ /* 0x000fc4000bf86270 */
[----:B------:R-:W-:Y:S02]  /*59d0*/  SEL R6, R6, RZ, P3 ;  /* 0x000000ff06067207 */ /* 0x000fe40001800000 */
[----:B------:R-:W-:Y:S02]  /*59e0*/  SEL R10, RZ, 0x4, P6 ;  /* 0x00000004ff0a7807 */ /* 0x000fe40003000000 */
[----:B------:R-:W-:Y:S02]  /*59f0*/  SEL R0, RZ, 0x4, P4 ;  /* 0x00000004ff007807 */ /* 0x000fe40002000000 */
[----:B------:R-:W-:Y:S02]  /*5a00*/  PLOP3.LUT P3, PT, PT, PT, UP1, 0x80, 0x8 ;  /* 0x000000000008781c */ /* 0x000fe40003f6f018 */
[----:B------:R-:W-:Y:S02]  /*5a10*/  PLOP3.LUT P4, PT, PT, PT, UP1, 0x80, 0x8 ;  /* 0x000000000008781c */ /* 0x000fe40003f8f018 */
[----:B------:R-:W-:-:S02]  /*5a20*/  ISETP.GE.AND P6, PT, R12, UR4, PT ;  /* 0x000000040c007c0c */ /* 0x000fc4000bfc6270 */
[----:B------:R-:W-:Y:S02]  /*5a30*/  SEL R12, R10, RZ, P3 ;  /* 0x000000ff0a0c7207 */ /* 0x000fe40001800000 */
[----:B------:R-:W-:Y:S02]  /*5a40*/  SEL R13, R11, RZ, P4 ;  /* 0x000000ff0b0d7207 */ /* 0x000fe40002000000 */
[----:B------:R-:W-:Y:S02]  /*5a50*/  PLOP3.LUT P3, PT, PT, PT, UP1, 0x80, 0x8 ;  /* 0x000000000008781c */ /* 0x000fe40003f6f018 */
[----:B------:R-:W-:Y:S02]  /*5a60*/  PLOP3.LUT P4, PT, PT, PT, UP1, 0x80, 0x8 ;  /* 0x000000000008781c */ /* 0x000fe40003f8f018 */
[----:B------:R-:W-:Y:S02]  /*5a70*/  SEL R5, R5, RZ, P3 ;  /* 0x000000ff05057207 */ /* 0x000fe40001800000 */
[----:B------:R-:W-:-:S02]  /*5a80*/  SEL R22, R7, RZ, P4 ;  /* 0x000000ff07167207 */ /* 0x000fc40002000000 */
[----:B------:R-:W-:Y:S01]  /*5a90*/  PLOP3.LUT P4, PT, PT, PT, UP1, 0x80, 0x8 ;  /* 0x000000000008781c */ /* 0x000fe20003f8f018 */
[----:B------:R2:W-:Y:S01]  /*5aa0*/  STL.64 [R1+0x750], R4 ;  /* 0x0007500401007387 */ /* 0x0005e20000100a00 */
[----:B------:R-:W-:Y:S02]  /*5ab0*/  PLOP3.LUT P3, PT, PT, PT, UP1, 0x80, 0x8 ;  /* 0x000000000008781c */ /* 0x000fe40003f6f018 */
[----:B---3--:R-:W-:Y:S02]  /*5ac0*/  SEL R28, RZ, 0x4, P6 ;  /* 0x00000004ff1c7807 */ /* 0x008fe40003000000 */
[----:B-1----:R-:W-:Y:S02]  /*5ad0*/  SHF.R.U32.HI R16, RZ, 0x8, R16 ;  /* 0x00000008ff107819 */ /* 0x002fe40000011610 */
[----:B--2---:R-:W-:Y:S02]  /*5ae0*/  SEL R4, R3, RZ, P4 ;  /* 0x000000ff03047207 */ /* 0x004fe40002000000 */
[----:B------:R-:W-:-:S02]  /*5af0*/  PLOP3.LUT P4, PT, PT, PT, UP1, 0x80, 0x8 ;  /* 0x000000000008781c */ /* 0x000fc40003f8f018 */
[----:B------:R-:W-:Y:S02]  /*5b00*/  SEL R3, R2, RZ, P3 ;  /* 0x000000ff02037207 */ /* 0x000fe40001800000 */
[----:B------:R-:W-:Y:S02]  /*5b10*/  SGXT.U32 R16, R16, 0x1 ;  /* 0x000000011010781a */ /* 0x000fe40000000000 */
[----:B------:R-:W-:Y:S02]  /*5b20*/  SEL R2, R28, RZ, P4 ;  /* 0x000000ff1c027207 */ /* 0x000fe40002000000 */
[----:B------:R-:W-:Y:S02]  /*5b30*/  PLOP3.LUT P4, PT, PT, PT, UP1, 0x80, 0x8 ;  /* 0x000000000008781c */ /* 0x000fe40003f8f018 */
[----:B------:R-:W-:Y:S02]  /*5b40*/  LOP3.LUT R16, R16, 0x34, RZ, 0xfc, !PT ;  /* 0x0000003410107812 */ /* 0x000fe400078efcff */
[----:B------:R-:W-:Y:S01]  /*5b50*/  SEL R0, R0, RZ, P4 ;  /* 0x000000ff00007207 */ /* 0x000fe20002000000 */
[----:B------:R-:W-:Y:S01]  /*5b60*/  STL [R1+0x284], R4 ;  /* 0x0002840401007387 */ /* 0x000fe20000100800 */
[----:B------:R-:W-:-:S03]  /*5b70*/  ISETP.GE.AND P3, PT, R16, UR4, PT ;  /* 0x0000000410007c0c */ /* 0x000fc6000bf66270 */
[----:B------:R-:W-:Y:S01]  /*5b80*/  STL [R1+0x280], R3 ;  /* 0x0002800301007387 */ /* 0x000fe20000100800 */
[----:B------:R-:W-:-:S03]  /*5b90*/  SEL R29, RZ, 0x4, P3 ;  /* 0x00000004ff1d7807 */ /* 0x000fc60001800000 */
[----:B------:R-:W-:Y:S01]  /*5ba0*/  STL [R1+0x27c], R2 ;  /* 0x00027c0201007387 */ /* 0x000fe20000100800 */
[----:B------:R-:W-:-:S03]  /*5bb0*/  ISETP.GE.AND P3, PT, R8, UR4, PT ;  /* 0x0000000408007c0c */ /* 0x000fc6000bf66270 */
[----:B------:R1:W-:Y:S01]  /*5bc0*/  STL [R1+0x730], R0 ;  /* 0x0007300001007387 */ /* 0x0003e20000100800 */
[----:B------:R-:W-:-:S03]  /*5bd0*/  LOP3.LUT R8, R9, 0x38, RZ, 0xfc, !PT ;  /* 0x0000003809087812 */ /* 0x000fc600078efcff */
[----:B------:R-:W2:Y:S01]  /*5be0*/  LDL.LU.64 R18, [R1+0x38] ;  /* 0x0000380001127983 */ /* 0x000ea20000300a00 */
[----:B------:R-:W-:Y:S02]  /*5bf0*/  SEL R28, RZ, 0x4, P0 ;  /* 0x00000004ff1c7807 */ /* 0x000fe40000000000 */
[----:B------:R-:W-:Y:S01]  /*5c00*/  ISETP.GE.AND P0, PT, R8, UR4, PT ;  /* 0x0000000408007c0c */ /* 0x000fe2000bf06270 */
[----:B------:R-:W3:Y:S01]  /*5c10*/  LDL.LU.64 R20, [R1+0x28] ;  /* 0x0000280001147983 */ /* 0x000ee20000300a00 */
[----:B------:R-:W-:Y:S02]  /*5c20*/  PLOP3.LUT P4, PT, PT, PT, UP1, 0x80, 0x8 ;  /* 0x000000000008781c */ /* 0x000fe40003f8f018 */
[----:B-1----:R-:W-:Y:S01]  /*5c30*/  SEL R0, RZ, 0x4, P0 ;  /* 0x00000004ff007807 */ /* 0x002fe20000000000 */
[----:B------:R-:W4:Y:S01]  /*5c40*/  LDL.LU.64 R2, [R1+0x18] ;  /* 0x0000180001027983 */ /* 0x000f220000300a00 */
[----:B------:R-:W-:Y:S02]  /*5c50*/  LOP3.LUT R9, R9, 0x3c, RZ, 0xfc, !PT ;  /* 0x0000003c09097812 */ /* 0x000fe400078efcff */
[----:B------:R-:W-:-:S02]  /*5c60*/  PLOP3.LUT P0, PT, PT, PT, UP1, 0x80, 0x8 ;  /* 0x000000000008781c */ /* 0x000fc40003f0f018 */
[----:B------:R-:W-:Y:S02]  /*5c70*/  SEL R16, R29, RZ, P4 ;  /* 0x000000ff1d107207 */ /* 0x000fe40002000000 */
[----:B------:R-:W-:Y:S02]  /*5c80*/  ISETP.GE.AND P4, PT, R9, UR4, PT ;  /* 0x0000000409007c0c */ /* 0x000fe4000bf86270 */
[----:B------:R-:W-:Y:S02]  /*5c90*/  SEL R17, R0, RZ, P0 ;  /* 0x000000ff00117207 */ /* 0x000fe40000000000 */
[----:B------:R-:W-:Y:S02]  /*5ca0*/  SEL R29, RZ, 0x4, P4 ;  /* 0x00000004ff1d7807 */ /* 0x000fe40002000000 */
[----:B------:R-:W-:Y:S01]  /*5cb0*/  ISETP.NE.U32.AND P4, PT, R6, RZ, PT ;  /* 0x000000ff0600720c */ /* 0x000fe20003f85070 */
[----:B------:R1:W-:Y:S04]  /*5cc0*/  STL.64 [R1+0x720], R16 ;  /* 0x0007201001007387 */ /* 0x0003e80000100a00 */
[----:B------:R-:W5:Y:S04]  /*5cd0*/  LDL.LU.64 R6, [R1+0x10] ;  /* 0x0000100001067983 */ /* 0x000f680000300a00 */
[----:B------:R-:W5:Y:S01]  /*5ce0*/  LDL.LU.64 R24, [R1+0x8] ;  /* 0x0000080001187983 */ /* 0x000f620000300a00 */
[----:B------:R-:W-:-:S02]  /*5cf0*/  PLOP3.LUT P6, PT, PT, PT, UP1, 0x80, 0x8 ;  /* 0x000000000008781c */ /* 0x000fc40003fcf018 */
[----:B------:R-:W-:Y:S01]  /*5d00*/  SEL R11, RZ, 0x4, P5 ;  /* 0x00000004ff0b7807 */ /* 0x000fe20002800000 */
[----:B------:R-:W5:Y:S01]  /*5d10*/  LDL.LU.64 R8, [R1] ;  /* 0x0000000001087983 */ /* 0x000f620000300a00 */
[----:B------:R-:W-:Y:S02]  /*5d20*/  SEL R28, R28, RZ, P6 ;  /* 0x000000ff1c1c7207 */ /* 0x000fe40003000000 */
[----:B------:R-:W-:Y:S02]  /*5d30*/  PLOP3.LUT P6, PT, PT, PT, UP1, 0x80, 0x8 ;  /* 0x000000000008781c */ /* 0x000fe40003fcf018 */
[----:B------:R-:W-:Y:S02]  /*5d40*/  ISETP.NE.U32.AND P0, PT, R28, RZ, PT ;  /* 0x000000ff1c00720c */ /* 0x000fe40003f05070 */
[----:B------:R-:W-:Y:S01]  /*5d50*/  SEL R10, R29, RZ, P6 ;  /* 0x000000ff1d0a7207 */ /* 0x000fe20003000000 */
[----:B------:R-:W-:Y:S02]  /*5d60*/  IMAD.U32 R28, RZ, RZ, UR13 ;  /* 0x0000000dff1c7e24 */ /* 0x000fe4000f8e00ff */
[----:B------:R-:W-:-:S02]  /*5d70*/  IMAD.U32 R29, RZ, RZ, UR13 ;  /* 0x0000000dff1d7e24 */ /* 0x000fc4000f8e00ff */
[----:B------:R-:W-:Y:S01]  /*5d80*/  STL [R1+0x734], R10 ;  /* 0x0007340a01007387 */ /* 0x000fe20000100800 */
[----:B------:R-:W-:Y:S01]  /*5d90*/  IMAD.WIDE R4, R28, 0x4, R14 ;  /* 0x000000041c047825 */ /* 0x000fe200078e020e */
[----:B------:R-:W-:Y:S02]  /*5da0*/  ISETP.NE.U32.AND P5, PT, R13, RZ, PT ;  /* 0x000000ff0d00720c */ /* 0x000fe40003fa5070 */
[----:B------:R1:W-:Y:S01]  /*5db0*/  STL [R1+0x758], R11 ;  /* 0x0007580b01007387 */ /* 0x0003e20000100800 */
[----:B------:R-:W-:-:S03]  /*5dc0*/  ISETP.NE.U32.AND P6, PT, R12, RZ, PT ;  /* 0x000000ff0c00720c */ /* 0x000fc60003fc5070 */
[----:B-1----:R-:W5:Y:S01]  /*5dd0*/  LDL.LU.64 R16, [R1+0x170] ;  /* 0x0001700001107983 */ /* 0x002f620000300a00 */
[----:B------:R-:W-:Y:S02]  /*5de0*/  SEL R27, RZ, 0x4, P1 ;  /* 0x00000004ff1b7807 */ /* 0x000fe40000800000 */
[----:B------:R-:W-:Y:S01]  /*5df0*/  ISETP.NE.U32.AND P1, PT, R22, RZ, PT ;  /* 0x000000ff1600720c */ /* 0x000fe20003f25070 */
[----:B------:R-:W5:Y:S04]  /*5e00*/  LDL.LU.64 R10, [R1+0x168] ;  /* 0x00016800010a7983 */ /* 0x000f680000300a00 */
[----:B------:R-:W5:Y:S04]  /*5e10*/  LDL.LU.64 R12, [R1+0x160] ;  /* 0x00016000010c7983 */ /* 0x000f680000300a00 */
[----:B------:R-:W5:Y:S04]  /*5e20*/  LDL.LU.64 R14, [R1+0x150] ;  /* 0x00015000010e7983 */ /* 0x000f680000300a00 */
[----:B------:R-:W5:Y:S04]  /*5e30*/  LDL.LU.64 R22, [R1+0x148] ;  /* 0x0001480001167983 */ /* 0x000f680000300a00 */
[----:B------:R1:W-:Y:S04]  /*5e40*/  STL.64 [R1+0x1b8], R4 ;  /* 0x0001b80401007387 */ /* 0x0003e80000100a00 */
[----:B-1----:R-:W5:Y:S01]  /*5e50*/  LDL.LU.64 R4, [R1+0x140] ;  /* 0x0001400001047983 */ /* 0x002f620000300a00 */
[----:B--2---:R-:W-:-:S03]  /*5e60*/  IMAD.WIDE R28, R29, 0x4, R18 ;  /* 0x000000041d1c7825 */ /* 0x004fc600078e0212 */
[----:B------:R-:W2:Y:S04]  /*5e70*/  LDL.LU.64 R18, [R1+0xd0] ;  /* 0x0000d00001127983 */ /* 0x000ea80000300a00 */
[----:B------:R1:W-:Y:S02]  /*5e80*/  STL.64 [R1+0x1b0], R28 ;  /* 0x0001b01c01007387 */ /* 0x0003e40000100a00 */
[----:B-1----:R-:W-:Y:S02]  /*5e90*/  IMAD.U32 R28, RZ, RZ, UR13 ;  /* 0x0000000dff1c7e24 */ /* 0x002fe4000f8e00ff */
[----:B------:R-:W-:Y:S02]  /*5ea0*/  IMAD.U32 R29, RZ, RZ, UR13 ;  /* 0x0000000dff1d7e24 */ /* 0x000fe4000f8e00ff */
[----:B---3--:R-:W-:-:S04]  /*5eb0*/  IMAD.WIDE R20, R28, 0x4, R20 ;  /* 0x000000041c147825 */ /* 0x008fc800078e0214 */
[----:B----4-:R-:W-:Y:S01]  /*5ec0*/  IMAD.WIDE R28, R29, 0x4, R2 ;  /* 0x000000041d1c7825 */ /* 0x010fe200078e0202 */
[----:B------:R-:W-:Y:S04]  /*5ed0*/  STL [R1+0x738], R21 ;  /* 0x0007381501007387 */ /* 0x000fe80000100800 */
[----:B------:R-:W3:Y:S04]  /*5ee0*/  LDL.LU.64 R2, [R1+0xc0] ;  /* 0x0000c00001027983 */ /* 0x000ee80000300a00 */
[----:B------:R1:W-:Y:S02]  /*5ef0*/  STL.64 [R1+0x1a0], R28 ;  /* 0x0001a01c01007387 */ /* 0x0003e40000100a00 */
[----:B-1----:R-:W-:-:S02]  /*5f00*/  IMAD.U32 R28, RZ, RZ, UR13 ;  /* 0x0000000dff1c7e24 */ /* 0x002fc4000f8e00ff */
[----:B------:R-:W-:Y:S02]  /*5f10*/  IMAD.U32 R29, RZ, RZ, UR13 ;  /* 0x0000000dff1d7e24 */ /* 0x000fe4000f8e00ff */
[----:B-----5:R-:W-:-:S04]  /*5f20*/  IMAD.WIDE R6, R28, 0x4, R6 ;  /* 0x000000041c067825 */ /* 0x020fc800078e0206 */
[----:B------:R-:W-:Y:S01]  /*5f30*/  IMAD.WIDE R28, R29, 0x4, R24 ;  /* 0x000000041d1c7825 */ /* 0x000fe200078e0218 */
[----:B------:R1:W-:Y:S04]  /*5f40*/  LDGSTS.E [R26+0x14000], desc[UR14][R6.64], P4 ;  /* 0x14000000061a7fae */ /* 0x0003e8000a1a100e */
[----:B------:R-:W4:Y:S04]  /*5f50*/  LDL.LU.64 R24, [R1+0x760] ;  /* 0x0007600001187983 */ /* 0x000f280000300a00 */
[----:B------:R5:W-:Y:S02]  /*5f60*/  STL.64 [R1+0x198], R28 ;  /* 0x0001981c01007387 */ /* 0x000be40000100a00 */
[----:B-----5:R-:W-:-:S02]  /*5f70*/  IMAD.U32 R28, RZ, RZ, UR13 ;  /* 0x0000000dff1c7e24 */ /* 0x020fc4000f8e00ff */
[----:B------:R-:W-:Y:S02]  /*5f80*/  IMAD.U32 R29, RZ, RZ, UR13 ;  /* 0x0000000dff1d7e24 */ /* 0x000fe4000f8e00ff */
[----:B------:R-:W-:-:S04]  /*5f90*/  IMAD.WIDE R8, R28, 0x4, R8 ;  /* 0x000000041c087825 */ /* 0x000fc800078e0208 */
[----:B------:R-:W-:Y:S01]  /*5fa0*/  IMAD.U32 R21, RZ, RZ, UR13 ;  /* 0x0000000dff157e24 */ /* 0x000fe2000f8e00ff */
[----:B------:R-:W-:Y:S01]  /*5fb0*/  PLOP3.LUT P2, PT, PT, PT, UP1, 0x80, 0x8 ;  /* 0x000000000008781c */ /* 0x000fe20003f4f018 */
[----:B------:R5:W-:Y:S01]  /*5fc0*/  LDGSTS.E [R26+0x15000], desc[UR14][R8.64], P5 ;  /* 0x15000000081a7fae */ /* 0x000be2000a9a100e */
[----:B----4-:R-:W-:-:S03]  /*5fd0*/  IMAD.WIDE R24, R29, 0x4, R24 ;  /* 0x000000041d187825 */ /* 0x010fc600078e0218 */
[----:B------:R-:W4:Y:S04]  /*5fe0*/  LDL.LU.64 R28, [R1+0x158] ;  /* 0x00015800011c7983 */ /* 0x000f280000300a00 */
[----:B------:R1:W-:Y:S02]  /*5ff0*/  STL.64 [R1+0x48], R24 ;  /* 0x0000481801007387 */ /* 0x0003e40000100a00 */
[----:B-1----:R-:W-:Y:S02]  /*6000*/  IMAD.U32 R24, RZ, RZ, UR13 ;  /* 0x0000000dff187e24 */ /* 0x002fe4000f8e00ff */
[----:B------:R-:W-:Y:S02]  /*6010*/  IMAD.U32 R25, RZ, RZ, UR13 ;  /* 0x0000000dff197e24 */ /* 0x000fe4000f8e00ff */
[----:B------:R-:W-:-:S04]  /*6020*/  IMAD.WIDE R16, R24, 0x4, R16 ;  /* 0x0000000418107825 */ /* 0x000fc800078e0210 */
[----:B------:R-:W-:Y:S01]  /*6030*/  IMAD.WIDE R24, R25, 0x4, R10 ;  /* 0x0000000419187825 */ /* 0x000fe200078e020a */
[----:B------:R-:W-:Y:S01]  /*6040*/  PLOP3.LUT P4, PT, PT, PT, UP1, 0x80, 0x8 ;  /* 0x000000000008781c */ /* 0x000fe20003f8f018 */
[----:B------:R-:W2:Y:S04]  /*6050*/  LDL.LU R11, [R1+0x758] ;  /* 0x00075800010b7983 */ /* 0x000ea80000300800 */
[----:B------:R1:W-:Y:S04]  /*6060*/  STL.64 [R1+0x40], R24 ;  /* 0x0000401801007387 */ /* 0x0003e80000100a00 */
[----:B------:R-:W5:Y:S04]  /*6070*/  LDL.LU R10, [R1+0x284] ;  /* 0x00028400010a7983 */ /* 0x000f680000300800 */
[----:B------:R-:W5:Y:S01]  /*6080*/  LDL.LU R0, [R1+0x280] ;  /* 0x0002800001007983 */ /* 0x000f620000300800 */
[----:B-1----:R-:W-:-:S03]  /*6090*/  IMAD.U32 R24, RZ, RZ, UR13 ;  /* 0x0000000dff187e24 */ /* 0x002fc6000f8e00ff */
[----:B------:R-:W-:Y:S01]  /*60a0*/  LDGSTS.E [R26+0x16000], desc[UR14][R16.64], P6 ;  /* 0x16000000101a7fae */ /* 0x000fe2000b1a100e */
[----:B------:R-:W-:Y:S02]  /*60b0*/  IMAD.U32 R25, RZ, RZ, UR13 ;  /* 0x0000000dff197e24 */ /* 0x000fe4000f8e00ff */
[----:B------:R-:W-:Y:S01]  /*60c0*/  IMAD.WIDE R12, R24, 0x4, R12 ;  /* 0x00000004180c7825 */ /* 0x000fe200078e020c */
[----:B------:R-:W-:-:S04]  /*60d0*/  SEL R27, R27, RZ, P4 ;  /* 0x000000ff1b1b7207 */ /* 0x000fc80002000000 */
[----:B------:R-:W-:Y:S01]  /*60e0*/  LDGSTS.E [R26+0x17000], desc[UR14][R12.64], P1 ;  /* 0x170000000c1a7fae */ /* 0x000fe200089a100e */
[----:B----4-:R-:W-:-:S04]  /*60f0*/  IMAD.WIDE R24, R25, 0x4, R28 ;  /* 0x0000000419187825 */ /* 0x010fc800078e021c */
[----:B------:R-:W-:Y:S01]  /*6100*/  IMAD.U32 R28, RZ, RZ, UR13 ;  /* 0x0000000dff1c7e24 */ /* 0x000fe2000f8e00ff */
[----:B------:R1:W-:Y:S03]  /*6110*/  STL.64 [R1+0x20], R24 ;  /* 0x0000201801007387 */ /* 0x0003e60000100a00 */
[----:B------:R-:W-:Y:S02]  /*6120*/  IMAD.WIDE R28, R28, 0x4, R4 ;  /* 0x000000041c1c7825 */ /* 0x000fe400078e0204 */
[----:B------:R-:W4:Y:S04]  /*6130*/  LDL.LU.64 R4, [R1+0x750] ;  /* 0x0007500001047983 */ /* 0x000f280000300a00 */
[----:B------:R-:W5:Y:S01]  /*6140*/  LDL.LU.64 R6, [R1+0x748] ;  /* 0x0007480001067983 */ /* 0x000f620000300a00 */
[----:B-1----:R-:W-:-:S02]  /*6150*/  IMAD.U32 R24, RZ, RZ, UR13 ;  /* 0x0000000dff187e24 */ /* 0x002fc4000f8e00ff */
[----:B------:R-:W-:Y:S02]  /*6160*/  IMAD.U32 R25, RZ, RZ, UR13 ;  /* 0x0000000dff197e24 */ /* 0x000fe4000f8e00ff */
[----:B------:R-:W-:-:S04]  /*6170*/  IMAD.WIDE R14, R24, 0x4, R14 ;  /* 0x00000004180e7825 */ /* 0x000fc800078e020e */
[----:B------:R-:W-:-:S04]  /*6180*/  IMAD.WIDE R22, R25, 0x4, R22 ;  /* 0x0000000419167825 */ /* 0x000fc800078e0216 */
[----:B--2---:R-:W-:-:S04]  /*6190*/  IMAD.WIDE R18, R24, 0x4, R18 ;  /* 0x0000000418127825 */ /* 0x004fc800078e0212 */
[----:B---3--:R-:W-:Y:S02]  /*61a0*/  IMAD.WIDE R24, R24, 0x4, R2 ;  /* 0x0000000418187825 */ /* 0x008fe400078e0202 */
[----:B------:R-:W2:Y:S01]  /*61b0*/  LDL.LU.64 R2, [R1+0x740] ;  /* 0x0007400001027983 */ /* 0x000ea20000300a00 */
[----:B------:R-:W-:Y:S02]  /*61c0*/  SEL R11, R11, RZ, P2 ;  /* 0x000000ff0b0b7207 */ /* 0x000fe40001000000 */
[----:B----4-:R-:W-:-:S13]  /*61d0*/  ISETP.NE.U32.AND P2, PT, R5, RZ, PT ;  /* 0x000000ff0500720c */ /* 0x010fda0003f45070 */
[----:B------:R-:W-:Y:S01]  /*61e0*/  LDGSTS.E [R26+0x18000], desc[UR14][R14.64], P2 ;  /* 0x180000000e1a7fae */ /* 0x000fe200091a100e */
[----:B--2---:R-:W-:-:S05]  /*61f0*/  IMAD.WIDE R2, R21, 0x4, R2 ;  /* 0x0000000415027825 */ /* 0x004fca00078e0202 */
[----:B------:R1:W-:Y:S04]  /*6200*/  STL.64 [R1+0x140], R2 ;  /* 0x0001400201007387 */ /* 0x0003e80000100a00 */
[----:B------:R-:W2:Y:S01]  /*6210*/  LDL.LU R5, [R1+0x73c] ;  /* 0x00073c0001057983 */ /* 0x000ea20000300800 */
[----:B------:R-:W3:Y:S01]  /*6220*/  S2R R21, SR_TID.X ;  /* 0x0000000000157919 */ /* 0x000ee20000002100 */
[----:B-1----:R-:W-:Y:S01]  /*6230*/  IMAD.U32 R3, RZ, RZ, UR13 ;  /* 0x0000000dff037e24 */ /* 0x002fe2000f8e00ff */
[----:B------:R-:W-:Y:S02]  /*6240*/  SEL R2, RZ, 0x4, P3 ;  /* 0x00000004ff027807 */ /* 0x000fe40001800000 */
[----:B------:R-:W-:Y:S02]  /*6250*/  PLOP3.LUT P3, PT, PT, PT, UP1, 0x80, 0x8 ;  /* 0x000000000008781c */ /* 0x000fe40003f6f018 */
[----:B---3--:R-:W-:-:S04]  /*6260*/  SHF.R.U32.HI R21, RZ, 0x8, R21 ;  /* 0x00000008ff157819 */ /* 0x008fc80000011615 */
[----:B------:R-:W-:Y:S01]  /*6270*/  SGXT.U32 R21, R21, 0x1 ;  /* 0x000000011515781a */ /* 0x000fe20000000000 */
[----:B--2---:R-:W-:-:S03]  /*6280*/  IMAD.WIDE R4, R3, 0x4, R4 ;  /* 0x0000000403047825 */ /* 0x004fc600078e0204 */
[----:B------:R-:W-:-:S04]  /*6290*/  LOP3.LUT R3, R21, 0xe, RZ, 0xfc, !PT ;  /* 0x0000000e15037812 */ /* 0x000fc800078efcff */
[----:B------:R-:W-:Y:S01]  /*62a0*/  ISETP.GE.AND P4, PT, R3, UR4, PT ;  /* 0x0000000403007c0c */ /* 0x000fe2000bf86270 */
[----:B------:R-:W-:-:S03]  /*62b0*/  IMAD.U32 R21, RZ, RZ, UR13 ;  /* 0x0000000dff157e24 */ /* 0x000fc6000f8e00ff */
[----:B------:R-:W-:Y:S01]  /*62c0*/  SEL R3, RZ, 0x4, P4 ;  /* 0x00000004ff037807 */ /* 0x000fe20002000000 */
[----:B-----5:R-:W-:Y:S02]  /*62d0*/  IMAD.WIDE R6, R21, 0x4, R6 ;  /* 0x0000000415067825 */ /* 0x020fe400078e0206 */
[----:B------:R-:W2:Y:S01]  /*62e0*/  LDL.LU R21, [R1+0x738] ;  /* 0x0007380001157983 */ /* 0x000ea20000300800 */
[----:B------:R-:W-:Y:S02]  /*62f0*/  SEL R3, R3, RZ, P3 ;  /* 0x000000ff03037207 */ /* 0x000fe40001800000 */
[----:B------:R-:W-:Y:S01]  /*6300*/  PLOP3.LUT P3, PT, PT, PT, UP1, 0x80, 0x8 ;  /* 0x000000000008781c */ /* 0x000fe20003f6f018 */
[----:B------:R1:W-:Y:S01]  /*6310*/  STL.64 [R1+0xd0], R6 ;  /* 0x0000d00601007387 */ /* 0x0003e20000100a00 */
[----:B------:R-:W-:Y:S02]  /*6320*/  ISETP.NE.U32.AND P4, PT, R0, RZ, PT ;  /* 0x000000ff0000720c */ /* 0x000fe40003f85070 */
[----:B------:R-:W-:-:S02]  /*6330*/  SEL R2, R2, RZ, P3 ;  /* 0x000000ff02027207 */ /* 0x000fc40001800000 */
[----:B------:R-:W-:Y:S01]  /*6340*/  ISETP.NE.U32.AND P3, PT, R10, RZ, PT ;  /* 0x000000ff0a00720c */ /* 0x000fe20003f65070 */
[----:B-1----:R-:W3:Y:S04]  /*6350*/  LDL.LU R7, [R1+0x27c] ;  /* 0x00027c0001077983 */ /* 0x002ee80000300800 */
[----:B------:R-:W4:Y:S04]  /*6360*/  LDL.LU R10, [R1+0x734] ;  /* 0x00073400010a7983 */ /* 0x000f280000300800 */
[----:B------:R-:W5:Y:S04]  /*6370*/  LDL.LU R0, [R1+0x730] ;  /* 0x0007300001007983 */ /* 0x000f680000300800 */
[----:B------:R-:W2:Y:S04]  /*6380*/  LDL.LU.64 R8, [R1+0x728] ;  /* 0x0007280001087983 */ /* 0x000ea80000300a00 */
[----:B------:R-:W2:Y:S04]  /*6390*/  LDL.LU.64 R16, [R1+0x720] ;  /* 0x0007200001107983 */ /* 0x000ea80000300a00 */
[----:B------:R-:W-:Y:S04]  /*63a0*/  LDGSTS.E [R26+0x19000], desc[UR14][R28.64], P3 ;  /* 0x190000001c1a7fae */ /* 0x000fe800099a100e */
[----:B------:R-:W-:Y:S01]  /*63b0*/  LDGSTS.E [R26+0x1a000], desc[UR14][R24.64], P4 ;  /* 0x1a000000181a7fae */ /* 0x000fe2000a1a100e */
[----:B------:R-:W-:Y:S01]  /*63c0*/  ISETP.NE.U32.AND P4, PT, R11, RZ, PT ;  /* 0x000000ff0b00720c */ /* 0x000fe20003f85070 */
[----:B------:R-:W-:Y:S01]  /*63d0*/  IMAD.U32 R6, RZ, RZ, UR13 ;  /* 0x0000000dff067e24 */ /* 0x000fe2000f8e00ff */
[----:B-----5:R-:W-:-:S02]  /*63e0*/  ISETP.NE.U32.AND P6, PT, R0, RZ, PT ;  /* 0x000000ff0000720c */ /* 0x020fc40003fc5070 */
[----:B------:R-:W5:Y:S04]  /*63f0*/  LDL.LU R0, [R1+0x718] ;  /* 0x0007180001007983 */ /* 0x000f680000300800 */
[----:B------:R-:W5:Y:S01]  /*6400*/  LDL.LU.64 R12, [R1+0x710] ;  /* 0x00071000010c7983 */ /* 0x000f620000300a00 */
[----:B--2---:R-:W-:-:S03]  /*6410*/  ISETP.NE.U32.AND P1, PT, R16, RZ, PT ;  /* 0x000000ff1000720c */ /* 0x004fc60003f25070 */
[----:B------:R-:W2:Y:S01]  /*6420*/  LDL.LU R16, [R1+0x708] ;  /* 0x0007080001107983 */ /* 0x000ea20000300800 */
[----:B------:R-:W-:Y:S02]  /*6430*/  ISETP.NE.U32.AND P2, PT, R17, RZ, PT ;  /* 0x000000ff1100720c */ /* 0x000fe40003f45070 */
[----:B----4-:R-:W-:Y:S01]  /*6440*/  ISETP.NE.U32.AND P3, PT, R10, RZ, PT ;  /* 0x000000ff0a00720c */ /* 0x010fe20003f65070 */
[----:B------:R-:W4:Y:S04]  /*6450*/  LDL.LU.64 R14, [R1+0x700] ;  /* 0x00070000010e7983 */ /* 0x000f280000300a00 */
[----:B------:R-:W2:Y:S04]  /*6460*/  LDL.LU R17, [R1+0x6fc] ;  /* 0x0006fc0001117983 */ /* 0x000ea80000300800 */
[----:B------:R-:W2:Y:S04]  /*6470*/  LDL.LU R10, [R1+0x6f8] ;  /* 0x0006f800010a7983 */ /* 0x000ea80000300800 */
[----:B------:R-:W2:Y:S04]  /*6480*/  LDL.LU.64 R24, [R1+0x1b0] ;  /* 0x0001b00001187983 */ /* 0x000ea80000300a00 */
[----:B------:R-:W2:Y:S01]  /*6490*/  LDL.LU R11, [R1+0x6f4] ;  /* 0x0006f400010b7983 */ /* 0x000ea20000300800 */
[----:B---3--:R-:W-:Y:S01]  /*64a0*/  ISETP.NE.U32.AND P5, PT, R7, RZ, PT ;  /* 0x000000ff0700720c */ /* 0x008fe20003fa5070 */
[----:B------:R-:W-:-:S12]  /*64b0*/  IMAD.WIDE R8, R6, 0x4, R8 ;  /* 0x0000000406087825 */ /* 0x000fd800078e0208 */
[----:B------:R1:W-:Y:S01]  /*64c0*/  LDGSTS.E [R26+0x1b000], desc[UR14][R4.64], P5 ;  /* 0x1b000000041a7fae */ /* 0x0003e2000a9a100e */
[----:B------:R-:W-:-:S03]  /*64d0*/  ISETP.NE.U32.AND P5, PT, R27, RZ, PT ;  /* 0x000000ff1b00720c */ /* 0x000fc60003fa5070 */
[----:B------:R-:W3:Y:S04]  /*64e0*/  LDL.LU R27, [R1+0x6f0] ;  /* 0x0006f000011b7983 */ /* 0x000ee80000300800 */
[----:B------:R-:W-:Y:S04]  /*64f0*/  LDGSTS.E [R26+0x1c000], desc[UR14][R8.64], P6 ;  /* 0x1c000000081a7fae */ /* 0x000fe8000b1a100e */
[----:B------:R-:W3:Y:S01]  /*6500*/  LDL.LU.64 R8, [R1+0x1b8] ;  /* 0x0001b80001087983 */ /* 0x000ee20000300a00 */
[----:B-1----:R-:W-:Y:S01]  /*6510*/  IMAD.U32 R4, RZ, RZ, UR13 ;  /* 0x0000000dff047e24 */ /* 0x002fe2000f8e00ff */
[----:B------:R-:W-:Y:S01]  /*6520*/  ISETP.NE.U32.AND P6, PT, R3, RZ, PT ;  /* 0x000000ff0300720c */ /* 0x000fe20003fc5070 */
[----:B-----5:R-:W-:-:S05]  /*6530*/  IMAD.WIDE R12, R6, 0x4, R12 ;  /* 0x00000004060c7825 */ /* 0x020fca00078e020c */
[----:B------:R-:W-:Y:S01]  /*6540*/  LDGSTS.E [R26+0x1d000], desc[UR14][R12.64], P1 ;  /* 0x1d0000000c1a7fae */ /* 0x000fe200089a100e */
[----:B------:R-:W-:Y:S01]  /*6550*/  ISETP.NE.U32.AND P1, PT, R2, RZ, PT ;  /* 0x000000ff0200720c */ /* 0x000fe20003f25070 */
[----:B----4-:R-:W-:-:S04]  /*6560*/  IMAD.WIDE R14, R6, 0x4, R14 ;  /* 0x00000004060e7825 */ /* 0x010fc800078e020e */
[----:B--2---:R-:W-:Y:S01]  /*6570*/  IMAD.WIDE R16, R6, 0x4, R16 ;  /* 0x0000000406107825 */ /* 0x004fe200078e0210 */
[----:B------:R-:W-:Y:S04]  /*6580*/  LDGSTS.E [R26+0x1e000], desc[UR14][R14.64], P2 ;  /* 0x1e0000000e1a7fae */ /* 0x000fe800091a100e */
[----:B------:R-:W-:Y:S01]  /*6590*/  LDGSTS.E [R26+0x1f000], desc[UR14][R16.64], P3 ;  /* 0x1f000000101a7fae */ /* 0x000fe200099a100e */
[----:B------:R-:W-:-:S05]  /*65a0*/  IMAD.WIDE R2, R4, 0x4, R10 ;  /* 0x0000000404027825 */ /* 0x000fca00078e020a */
[----:B------:R1:W-:Y:S04]  /*65b0*/  STL.64 [R1+0xc0], R2 ;  /* 0x0000c00201007387 */ /* 0x0003e80000100a00 */
[----:B------:R-:W2:Y:S01]  /*65c0*/  LDL.LU.64 R16, [R1+0x1a0] ;  /* 0x0001a00001107983 */ /* 0x000ea20000300a00 */
[----:B------:R-:W4:Y:S01]  /*65d0*/  S2R R7, SR_TID.X ;  /* 0x0000000000077919 */ /* 0x000f220000002100 */
[----:B------:R-:W5:Y:S02]  /*65e0*/  S2R R29, SR_TID.X ;  /* 0x00000000001d7919 */ /* 0x000f640000002100 */
[----:B------:R-:W2:Y:S04]  /*65f0*/  LDL.LU.64 R14, [R1+0x198] ;  /* 0x00019800010e7983 */ /* 0x000ea80000300a00 */
[----:B------:R-:W2:Y:S04]  /*6600*/  LDL.LU.64 R12, [R1+0x48] ;  /* 0x00004800010c7983 */ /* 0x000ea80000300a00 */
[----:B---3--:R-:W-:Y:S04]  /*6610*/  LDGSTS.E [R27+0x10800], desc[UR14][R8.64], P0 ;  /* 0x10800000081b7fae */ /* 0x008fe800081a100e */
[----:B------:R3:W-:Y:S04]  /*6620*/  LDGSTS.E [R27+0x11800], desc[UR14][R24.64], P4 ;  /* 0x11800000181b7fae */ /* 0x0007e8000a1a100e */
[----:B------:R1:W-:Y:S01]  /*6630*/  LDGSTS.E [R27+0x12800], desc[UR14][R20.64], P5 ;  /* 0x12800000141b7fae */ /* 0x0003e2000a9a100e */
[----:B----4-:R-:W-:-:S04]  /*6640*/  SHF.R.U32.HI R28, RZ, 0x8, R7 ;  /* 0x00000008ff1c7819 */ /* 0x010fc80000011607 */
[----:B------:R-:W-:Y:S02]  /*6650*/  SGXT.U32 R28, R28, 0x1 ;  /* 0x000000011c1c781a */ /* 0x000fe40000000000 */
[----:B-----5:R-:W-:Y:S02]  /*6660*/  SHF.R.U32.HI R29, RZ, 0x8, R29 ;  /* 0x00000008ff1d7819 */ /* 0x020fe4000001161d */
[----:B------:R-:W-:Y:S02]  /*6670*/  LOP3.LUT R28, R28, 0x16, RZ, 0xfc, !PT ;  /* 0x000000161c1c7812 */ /* 0x000fe400078efcff */
[----:B------:R-:W-:Y:S02]  /*6680*/  SGXT.U32 R29, R29, 0x1 ;  /* 0x000000011d1d781a */ /* 0x000fe40000000000 */
[----:B------:R-:W-:Y:S02]  /*6690*/  ISETP.GE.AND P2, PT, R28, UR4, PT ;  /* 0x000000041c007c0c */ /* 0x000fe4000bf46270 */
[----:B------:R-:W-:-:S02]  /*66a0*/  SHF.R.U32.HI R28, RZ, 0x8, R7 ;  /* 0x00000008ff1c7819 */ /* 0x000fc40000011607 */
[C---:B---3--:R-:W-:Y:S02]  /*66b0*/  LOP3.LUT R25, R29.reuse, 0x1a, RZ, 0xfc, !PT ;  /* 0x0000001a1d197812 */ /* 0x048fe400078efcff */
[----:B------:R-:W-:Y:S02]  /*66c0*/  LOP3.LUT R29, R29, 0x1e, RZ, 0xfc, !PT ;  /* 0x0000001e1d1d7812 */ /* 0x000fe400078efcff */
[----:B------:R-:W-:Y:S02]  /*66d0*/  SGXT.U32 R28, R28, 0x1 ;  /* 0x000000011c1c781a */ /* 0x000fe40000000000 */
[----:B------:R-:W-:Y:S02]  /*66e0*/  SHF.R.U32.HI R7, RZ, 0x8, R7 ;  /* 0x00000008ff077819 */ /* 0x000fe40000011607 */
[----:B------:R-:W-:Y:S02]  /*66f0*/  ISETP.GE.AND P0, PT, R29, UR4, PT ;  /* 0x000000041d007c0c */ /* 0x000fe4000bf06270 */
[----:B------:R-:W-:-:S02]  /*6700*/  LOP3.LUT R29, R28, 0x22, RZ, 0xfc, !PT ;  /* 0x000000221c1d7812 */ /* 0x000fc400078efcff */
[----:B------:R-:W-:Y:S02]  /*6710*/  SGXT.U32 R7, R7, 0x1 ;  /* 0x000000010707781a */ /* 0x000fe40000000000 */
[----:B------:R-:W-:Y:S02]  /*6720*/  ISETP.GE.AND P3, PT, R29, UR4, PT ;  /* 0x000000041d007c0c */ /* 0x000fe4000bf66270 */
[----:B------:R-:W-:Y:S02]  /*6730*/  ISETP.GE.AND P4, PT, R25, UR4, PT ;  /* 0x0000000419007c0c */ /* 0x000fe4000bf86270 */
[----:B------:R-:W-:Y:S01]  /*6740*/  LOP3.LUT R28, R28, 0x26, RZ, 0xfc, !PT ;  /* 0x000000261c1c7812 */ /* 0x000fe200078efcff */
[----:B------:R-:W3:Y:S01]  /*6750*/  LDL.LU.64 R24, [R1+0x40] ;  /* 0x0000400001187983 */ /* 0x000ee20000300a00 */
[----:B------:R-:W-:Y:S02]  /*6760*/  LOP3.LUT R29, R7, 0x2a, RZ, 0xfc, !PT ;  /* 0x0000002a071d7812 */ /* 0x000fe400078efcff */
[----:B------:R-:W-:-:S02]  /*6770*/  SEL R6, RZ, 0x4, P2 ;  /* 0x00000004ff067807 */ /* 0x000fc40001000000 */
[----:B------:R-:W-:Y:S02]  /*6780*/  SEL R5, RZ, 0x4, P4 ;  /* 0x00000004ff057807 */ /* 0x000fe40002000000 */
[----:B------:R-:W-:Y:S02]  /*6790*/  ISETP.GE.AND P2, PT, R28, UR4, PT ;  /* 0x000000041c007c0c */ /* 0x000fe4000bf46270 */
[----:B------:R-:W-:Y:S02]  /*67a0*/  ISETP.GE.AND P4, PT, R29, UR4, PT ;  /* 0x000000041d007c0c */ /* 0x000fe4000bf86270 */
[----:B------:R-:W4:Y:S01]  /*67b0*/  LDL.LU.64 R28, [R1+0x20] ;  /* 0x00002000011c7983 */ /* 0x000f220000300a00 */
[----:B------:R-:W-:Y:S02]  /*67c0*/  LOP3.LUT R7, R7, 0x2e, RZ, 0xfc, !PT ;  /* 0x0000002e07077812 */ /* 0x000fe400078efcff */
[----:B------:R-:W-:Y:S02]  /*67d0*/  SEL R4, RZ, 0x4, P0 ;  /* 0x00000004ff047807 */ /* 0x000fe40000000000 */
[----:B------:R-:W-:-:S02]  /*67e0*/  ISETP.GE.AND P0, PT, R7, UR4, PT ;  /* 0x0000000407007c0c */ /* 0x000fc4000bf06270 */
[----:B------:R-:W5:Y:S01]  /*67f0*/  S2R R7, SR_TID.X ;  /* 0x0000000000077919 */ /* 0x000f620000002100 */
[----:B-1----:R-:W1:Y:S01]  /*6800*/  S2R R21, SR_TID.X ;  /* 0x0000000000157919 */ /* 0x002e620000002100 */
[----:B--2---:R-:W-:Y:S04]  /*6810*/  LDGSTS.E [R27+0x13800], desc[UR14][R16.64], P6 ;  /* 0x13800000101b7fae */ /* 0x004fe8000b1a100e */
[----:B------:R-:W2:Y:S01]  /*6820*/  LDL.LU.64 R16, [R1+0xa0] ;  /* 0x0000a00001107983 */ /* 0x000ea20000300a00 */
[----:B------:R-:W-:Y:S02]  /*6830*/  SEL R3, RZ, 0x4, P3 ;  /* 0x00000004ff037807 */ /* 0x000fe40001800000 */
[----:B------:R-:W-:Y:S01]  /*6840*/  SEL R2, RZ, 0x4, P2 ;  /* 0x00000004ff027807 */ /* 0x000fe20001000000 */
[----:B------:R-:W-:Y:S01]  /*6850*/  LDGSTS.E [R27+0x14800], desc[UR14][R14.64], P1 ;  /* 0x148000000e1b7fae */ /* 0x000fe200089a100e */
[----:B------:R-:W-:-:S02]  /*6860*/  PLOP3.LUT P3, PT, PT, PT, UP1, 0x80, 0x8 ;  /* 0x000000000008781c */ /* 0x000fc40003f6f018 */
[----:B------:R-:W-:Y:S02]  /*6870*/  PLOP3.LUT P2, PT, PT, PT, UP1, 0x80, 0x8 ;  /* 0x000000000008781c */ /* 0x000fe40003f4f018 */
[----:B-----5:R-:W-:Y:S02]  /*6880*/  LOP3.LUT R26, R7, 0x3f, RZ, 0xc0, !PT ;  /* 0x0000003f071a7812 */ /* 0x020fe400078ec0ff */
[----:B------:R-:W-:Y:S02]  /*6890*/  SEL R10, R6, RZ, P3 ;  /* 0x000000ff060a7207 */ /* 0x000fe40001800000 */
[----:B------:R-:W-:Y:S02]  /*68a0*/  SEL R7, R5, RZ, P2 ;  /* 0x000000ff05077207 */ /* 0x000fe40001000000 */
[----:B------:R-:W-:Y:S02]  /*68b0*/  PLOP3.LUT P3, PT, PT, PT, UP1, 0x80, 0x8 ;  /* 0x000000000008781c */ /* 0x000fe40003f6f018 */
[----:B------:R-:W-:-:S02]  /*68c0*/  ISETP.GE.AND P2, PT, R26, UR4, PT ;  /* 0x000000041a007c0c */ /* 0x000fc4000bf46270 */
[----:B------:R-:W-:Y:S02]  /*68d0*/  SEL R5, R2, RZ, P3 ;  /* 0x000000ff02057207 */ /* 0x000fe40001800000 */
[----:B------:R-:W-:Y:S02]  /*68e0*/  SEL R2, RZ, 0x4, P2 ;  /* 0x00000004ff027807 */ /* 0x000fe40001000000 */
[----:B------:R-:W-:Y:S02]  /*68f0*/  ISETP.NE.U32.AND P2, PT, R10, RZ, PT ;  /* 0x000000ff0a00720c */ /* 0x000fe40003f45070 */
[--C-:B-1----:R-:W-:Y:S02]  /*6900*/  SHF.R.U32.HI R20, RZ, 0x8, R21.reuse ;  /* 0x00000008ff147819 */ /* 0x102fe40000011615 */
[----:B------:R-:W-:Y:S02]  /*6910*/  SHF.R.U32.HI R21, RZ, 0x8, R21 ;  /* 0x00000008ff157819 */ /* 0x000fe40000011615 */
[----:B------:R-:W-:-:S02]  /*6920*/  SGXT.U32 R20, R20, 0x1 ;  /* 0x000000011414781a */ /* 0x000fc40000000000 */
[----:B------:R-:W-:Y:S02]  /*6930*/  SGXT.U32 R21, R21, 0x1 ;  /* 0x000000011515781a */ /* 0x000fe40000000000 */
[----:B------:R-:W-:-:S03]  /*6940*/  LOP3.LUT R20, R20, 0x32, RZ, 0xfc, !PT ;  /* 0x0000003214147812 */ /* 0x000fc600078efcff */
[----:B------:R-:W-:Y:S01]  /*6950*/  LDGSTS.E [R27+0x15800], desc[UR14][R12.64], P2 ;  /* 0x158000000c1b7fae */ /* 0x000fe200091a100e */
[----:B------:R-:W-:Y:S02]  /*6960*/  ISETP.GE.AND P2, PT, R20, UR4, PT ;  /* 0x0000000414007c0c */ /* 0x000fe4000bf46270 */
[----:B------:R-:W-:Y:S02]  /*6970*/  LOP3.LUT R20, R21, 0x36, RZ, 0xfc, !PT ;  /* 0x0000003615147812 */ /* 0x000fe400078efcff */
[----:B------:R-:W1:Y:S01]  /*6980*/  S2R R21, SR_TID.X ;  /* 0x0000000000157919 */ /* 0x000e620000002100 */
[----:B------:R-:W-:Y:S02]  /*6990*/  SEL R8, RZ, 0x4, P4 ;  /* 0x00000004ff087807 */ /* 0x000fe40002000000 */
[----:B------:R-:W-:Y:S02]  /*69a0*/  PLOP3.LUT P4, PT, PT, PT, UP1, 0x80, 0x8 ;  /* 0x000000000008781c */ /* 0x000fe40003f8f018 */
[----:B------:R-:W-:-:S02]  /*69b0*/  SEL R11, RZ, 0x4, P0 ;  /* 0x00000004ff0b7807 */ /* 0x000fc40000000000 */
[----:B------:R-:W-:Y:S02]  /*69c0*/  SEL R9, R4, RZ, P4 ;  /* 0x000000ff04097207 */ /* 0x000fe40002000000 */
[----:B------:R-:W-:Y:S02]  /*69d0*/  PLOP3.LUT P4, PT, PT, PT, UP1, 0x80, 0x8 ;  /* 0x000000000008781c */ /* 0x000fe40003f8f018 */
[----:B------:R-:W-:Y:S02]  /*69e0*/  PLOP3.LUT P3, PT, PT, PT, UP1, 0x80, 0x8 ;  /* 0x000000000008781c */ /* 0x000fe40003f6f018 */
[----:B------:R-:W-:Y:S02]  /*69f0*/  PLOP3.LUT P0, PT, PT, PT, UP1, 0x80, 0x8 ;  /* 0x000000000008781c */ /* 0x000fe40003f0f018 */
[----:B------:R-:W-:Y:S02]  /*6a00*/  SEL R4, R8, RZ, P4 ;  /* 0x000000ff08047207 */ /* 0x000fe40002000000 */
[----:B------:R-:W-:-:S02]  /*6a10*/  ISETP.NE.U32.AND P4, PT, R7, RZ, PT ;  /* 0x000000ff0700720c */ /* 0x000fc40003f85070 */
[----:B------:R-:W-:Y:S02]  /*6a20*/  SEL R2, R2, RZ, P3 ;  /* 0x000000ff02027207 */ /* 0x000fe40001800000 */
[----:B------:R-:W-:Y:S02]  /*6a30*/  SEL R6, R3, RZ, P0 ;  /* 0x000000ff03067207 */ /* 0x000fe40000000000 */
[----:B------:R-:W-:Y:S02]  /*6a40*/  ISETP.NE.U32.AND P3, PT, R9, RZ, PT ;  /* 0x000000ff0900720c */ /* 0x000fe40003f65070 */
[----:B------:R-:W-:Y:S02]  /*6a50*/  ISETP.NE.U32.AND P5, PT, R6, RZ, PT ;  /* 0x000000ff0600720c */ /* 0x000fe40003fa5070 */
[----:B------:R-:W-:-:S03]  /*6a60*/  PLOP3.LUT P0, PT, PT, PT, UP1, 0x80, 0x8 ;  /* 0x000000000008781c */ /* 0x000fc60003f0f018 */
[----:B---3--:R-:W-:Y:S01]  /*6a70*/  LDGSTS.E [R27+0x16800], desc[UR14][R24.64], P4 ;  /* 0x16800000181b7fae */ /* 0x008fe2000a1a100e */
[----:B-1----:R-:W-:Y:S02]  /*6a80*/  SHF.R.U32.HI R21, RZ, 0x8, R21 ;  /* 0x00000008ff157819 */ /* 0x002fe40000011615 */
[----:B------:R-:W-:Y:S02]  /*6a90*/  SEL R3, R11, RZ, P0 ;  /* 0x000000ff0b037207 */ /* 0x000fe40000000000 */
[----:B------:R-:W-:Y:S01]  /*6aa0*/  SGXT.U32 R21, R21, 0x1 ;  /* 0x000000011515781a */ /* 0x000fe20000000000 */
[----:B----4-:R1:W-:Y:S01]  /*6ab0*/  LDGSTS.E [R27+0x17800], desc[UR14][R28.64], P3 ;  /* 0x178000001c1b7fae */ /* 0x0103e200099a100e */
[----:B------:R-:W-:Y:S02]  /*6ac0*/  ISETP.GE.AND P3, PT, R20, UR4, PT ;  /* 0x0000000414007c0c */ /* 0x000fe4000bf66270 */
[----:B------:R-:W-:Y:S01]  /*6ad0*/  LOP3.LUT R20, R21, 0x3a, RZ, 0xfc, !PT ;  /* 0x0000003a15147812 */ /* 0x000fe200078efcff */
[----:B------:R3:W-:Y:S01]  /*6ae0*/  LDGSTS.E [R27+0x18800], desc[UR14][R22.64], P5 ;  /* 0x18800000161b7fae */ /* 0x0007e2000a9a100e */
[----:B------:R-:W-:-:S02]  /*6af0*/  ISETP.NE.U32.AND P4, PT, R3, RZ, PT ;  /* 0x000000ff0300720c */ /* 0x000fc40003f85070 */
[----:B------:R-:W-:Y:S02]  /*6b00*/  ISETP.NE.U32.AND P0, PT, R2, RZ, PT ;  /* 0x000000ff0200720c */ /* 0x000fe40003f05070 */
[----:B------:R-:W-:Y:S02]  /*6b10*/  SEL R3, RZ, 0x4, P2 ;  /* 0x00000004ff037807 */ /* 0x000fe40001000000 */
[----:B------:R-:W-:Y:S02]  /*6b20*/  ISETP.NE.U32.AND P6, PT, R5, RZ, PT ;  /* 0x000000ff0500720c */ /* 0x000fe40003fc5070 */
[----:B------:R-:W-:Y:S02]  /*6b30*/  PLOP3.LUT P2, PT, PT, PT, UP1, 0x80, 0x8 ;  /* 0x000000000008781c */ /* 0x000fe40003f4f018 */
[----:B------:R-:W-:Y:S02]  /*6b40*/  PLOP3.LUT P5, PT, PT, PT, UP1, 0x80, 0x8 ;  /* 0x000000000008781c */ /* 0x000fe40003faf018 */
[----:B------:R-:W-:-:S02]  /*6b50*/  SEL R2, RZ, 0x4, P3 ;  /* 0x00000004ff027807 */ /* 0x000fc40001800000 */
[----:B------:R-:W-:Y:S02]  /*6b60*/  LOP3.LUT R21, R21, 0x3e, RZ, 0xfc, !PT ;  /* 0x0000003e15157812 */ /* 0x000fe400078efcff */
[----:B------:R-:W-:Y:S02]  /*6b70*/  ISETP.GE.AND P3, PT, R20, UR4, PT ;  /* 0x0000000414007c0c */ /* 0x000fe4000bf66270 */
[----:B------:R-:W-:Y:S02]  /*6b80*/  SEL R6, R3, RZ, P2 ;  /* 0x000000ff03067207 */ /* 0x000fe40001000000 */
[----:B------:R-:W-:Y:S01]  /*6b90*/  ISETP.NE.U32.AND P1, PT, R4, RZ, PT ;  /* 0x000000ff0400720c */ /* 0x000fe20003f25070 */
[----:B-1----:R-:W-:Y:S01]  /*6ba0*/  IMAD.U32 R28, RZ, RZ, UR13 ;  /* 0x0000000dff1c7e24 */ /* 0x002fe2000f8e00ff */
[----:B------:R-:W-:Y:S01]  /*6bb0*/  SEL R5, R2, RZ, P5 ;  /* 0x000000ff02057207 */ /* 0x000fe20002800000 */
[----:B------:R1:W-:Y:S01]  /*6bc0*/  LDGSTS.E [R27+0x19800], desc[UR14][R18.64], P6 ;  /* 0x19800000121b7fae */ /* 0x0003e2000b1a100e */
[----:B------:R-:W-:-:S02]  /*6bd0*/  PLOP3.LUT P2, PT, PT, PT, UP1, 0x80, 0x8 ;  /* 0x000000000008781c */ /* 0x000fc40003f4f018 */
[----:B------:R-:W-:Y:S02]  /*6be0*/  ISETP.GE.AND P5, PT, R21, UR4, PT ;  /* 0x0000000415007c0c */ /* 0x000fe4000bfa6270 */
[----:B------:R-:W-:Y:S02]  /*6bf0*/  SEL R3, RZ, 0x4, P3 ;  /* 0x00000004ff037807 */ /* 0x000fe40001800000 */
[----:B------:R-:W-:Y:S02]  /*6c00*/  PLOP3.LUT P3, PT, PT, PT, UP1, 0x80, 0x8 ;  /* 0x000000000008781c */ /* 0x000fe40003f6f018 */
[----:B------:R-:W-:Y:S02]  /*6c10*/  SEL R2, RZ, 0x4, P5 ;  /* 0x00000004ff027807 */ /* 0x000fe40002800000 */
[----:B------:R-:W-:Y:S02]  /*6c20*/  SEL R4, R3, RZ, P2 ;  /* 0x000000ff03047207 */ /* 0x000fe40001000000 */
[----:B------:R-:W-:Y:S01]  /*6c30*/  ISETP.NE.U32.AND P5, PT, R6, RZ, PT ;  /* 0x000000ff0600720c */ /* 0x000fe20003fa5070 */
[----:B------:R-:W-:Y:S01]  /*6c40*/  IMAD.U32 R24, RZ, RZ, UR13 ;  /* 0x0000000dff187e24 */ /* 0x000fe2000f8e00ff */
[----:B------:R-:W-:-:S02]  /*6c50*/  SEL R3, R2, RZ, P3 ;  /* 0x000000ff02037207 */ /* 0x000fc40001800000 */
[----:B------:R-:W-:Y:S02]  /*6c60*/  ISETP.NE.U32.AND P2, PT, R5, RZ, PT ;  /* 0x000000ff0500720c */ /* 0x000fe40003f45070 */
[----:B------:R-:W-:Y:S01]  /*6c70*/  ISETP.NE.U32.AND P3, PT, R4, RZ, PT ;  /* 0x000000ff0400720c */ /* 0x000fe20003f65070 */
[----:B--2---:R2:W-:Y:S04]  /*6c80*/  STL.64 [R1+0x6e8], R16 ;  /* 0x0006e81001007387 */ /* 0x0045e80000100a00 */
[----:B--2---:R-:W2:Y:S04]  /*6c90*/  LDL.LU.64 R16, [R1+0xa8] ;  /* 0x0000a80001107983 */ /* 0x004ea80000300a00 */
[----:B------:R-:W4:Y:S04]  /*6ca0*/  LDL.LU.64 R14, [R1+0x98] ;  /* 0x00009800010e7983 */ /* 0x000f280000300a00 */
[----:B------:R-:W5:Y:S04]  /*6cb0*/  LDL.LU.64 R12, [R1+0x90] ;  /* 0x00009000010c7983 */ /* 0x000f680000300a00 */
[----:B------:R-:W2:Y:S04]  /*6cc0*/  LDL.LU.64 R10, [R1+0x88] ;  /* 0x00008800010a7983 */ /* 0x000ea80000300a00 */
[----:B------:R-:W2:Y:S04]  /*6cd0*/  LDL.LU.64 R8, [R1+0x80] ;  /* 0x0000800001087983 */ /* 0x000ea80000300a00 */
[----:B------:R-:W2:Y:S04]  /*6ce0*/  LDL.LU.64 R6, [R1+0x78] ;  /* 0x0000780001067983 */ /* 0x000ea80000300a00 */
[----:B------:R-:W3:Y:S04]  /*6cf0*/  LDL.LU.64 R22, [R1+0x68] ;  /* 0x0000680001167983 */ /* 0x000ee80000300a00 */
[----:B------:R-:W2:Y:S04]  /*6d00*/  LDL.LU.64 R20, [R1+0x58] ;  /* 0x0000580001147983 */ /* 0x000ea80000300a00 */
[----:B------:R-:W2:Y:S04]  /*6d10*/  LDL.LU.64 R18, [R1+0x50] ;  /* 0x0000500001127983 */ /* 0x000ea80000300a00 */
[----:B------:R-:W2:Y:S04]  /*6d20*/  LDL.LU.64 R4, [R1+0x70] ;  /* 0x0000700001047983 */ /* 0x000ea80000300a00 */
[----:B------:R1:W-:Y:S04]  /*6d30*/  STL [R1+0x6b0], R28 ;  /* 0x0006b01c01007387 */ /* 0x0003e80000100800 */
[----:B-1----:R-:W2:Y:S04]  /*6d40*/  LDL.LU.64 R28, [R1+0xb0] ;  /* 0x0000b000011c7983 */ /* 0x002ea80000300a00 */
[----:B------:R1:W-:Y:S04]  /*6d50*/  STL [R1+0x6b4], R24 ;  /* 0x0006b41801007387 */ /* 0x0003e80000100800 */
[----:B-1----:R-:W2:Y:S01]  /*6d60*/  LDL.LU.64 R24, [R1+0xb8] ;  /* 0x0000b80001187983 */ /* 0x002ea20000300a00 */
[----:B------:R-:W-:Y:S01]  /*6d70*/  USHF.L.U32 UR6, UR11, 0x6, URZ ;  /* 0x000000060b067899 */ /* 0x000fe200080006ff */
[----:B------:R-:W-:-:S05]  /*6d80*/  IMAD.U32 R26, RZ, RZ, UR13 ;  /* 0x0000000dff1a7e24 */ /* 0x000fca000f8e00ff */
[----:B------:R-:W-:Y:S01]  /*6d90*/  IMAD.U32 R2, RZ, RZ, UR6 ;  /* 0x00000006ff027e24 */ /* 0x000fe2000f8e00ff */
[----:B------:R1:W-:Y:S04]  /*6da0*/  STL.64 [R1+0x6a8], R26 ;  /* 0x0006a81a01007387 */ /* 0x0003e80000100a00 */
[----:B-1----:R-:W3:Y:S01]  /*6db0*/  LDL.LU.64 R26, [R1+0x60] ;  /* 0x00006000011a7983 */ /* 0x002ee20000300a00 */
[----:B--2---:R-:W-:-:S05]  /*6dc0*/  IMAD.WIDE R24, R2, 0x4, R24 ;  /* 0x0000000402187825 */ /* 0x004fca00078e0218 */
[----:B------:R1:W-:Y:S04]  /*6dd0*/  STL.64 [R1+0xb8], R24 ;  /* 0x0000b81801007387 */ /* 0x0003e80000100a00 */
[----:B-1----:R-:W2:Y:S01]  /*6de0*/  LDL.LU.64 R24, [R1+0xe8] ;  /* 0x0000e80001187983 */ /* 0x002ea20000300a00 */
[----:B------:R-:W-:-:S03]  /*6df0*/  IMAD.WIDE R28, R2, 0x4, R28 ;  /* 0x00000004021c7825 */ /* 0x000fc600078e021c */
[----:B--2---:R1:W-:Y:S04]  /*6e00*/  STL.64 [R1+0x6b8], R24 ;  /* 0x0006b81801007387 */ /* 0x0043e80000100a00 */
[----:B------:R-:W-:Y:S04]  /*6e10*/  STL.64 [R1+0xb0], R28 ;  /* 0x0000b01c01007387 */ /* 0x000fe80000100a00 */
[----:B-1----:R-:W2:Y:S01]  /*6e20*/  LDL.LU.64 R24, [R1+0xe0] ;  /* 0x0000e00001187983 */ /* 0x002ea20000300a00 */
[----:B------:R-:W-:-:S03]  /*6e30*/  IMAD.WIDE R16, R2, 0x4, R16 ;  /* 0x0000000402107825 */ /* 0x000fc600078e0210 */
[----:B--2---:R1:W-:Y:S04]  /*6e40*/  STL.64 [R1+0x6c0], R24 ;  /* 0x0006c01801007387 */ /* 0x0043e80000100a00 */
[----:B-1----:R-:W2:Y:S04]  /*6e50*/  LDL.LU.64 R24, [R1+0xd8] ;  /* 0x0000d80001187983 */ /* 0x002ea80000300a00 */
[----:B--2---:R1:W-:Y:S04]  /*6e60*/  STL.64 [R1+0x6c8], R24 ;  /* 0x0006c81801007387 */ /* 0x0043e80000100a00 */
[----:B-1----:R-:W2:Y:S04]  /*6e70*/  LDL.LU.64 R24, [R1+0xc8] ;  /* 0x0000c80001187983 */ /* 0x002ea80000300a00 */
[----:B------:R-:W2:Y:S04]  /*6e80*/  LDL.LU.64 R28, [R1+0xf0] ;  /* 0x0000f000011c7983 */ /* 0x000ea80000300a00 */
[----:B------:R1:W-:Y:S04]  /*6e90*/  STL.64 [R1+0xa8], R16 ;  /* 0x0000a81001007387 */ /* 0x0003e80000100a00 */
[----:B-1----:R-:W2:Y:S01]  /*6ea0*/  LDL.LU.64 R16, [R1+0x6e8] ;  /* 0x0006e80001107983 */ /* 0x002ea20000300a00 */
[----:B----4-:R-:W-:-:S04]  /*6eb0*/  IMAD.WIDE R14, R2, 0x4, R14 ;  /* 0x00000004020e7825 */ /* 0x010fc800078e020e */
[----:B-----5:R-:W-:-:S04]  /*6ec0*/  IMAD.WIDE R12, R2, 0x4, R12 ;  /* 0x00000004020c7825 */ /* 0x020fc800078e020c */
[----:B------:R-:W-:-:S04]  /*6ed0*/  IMAD.WIDE R10, R2, 0x4, R10 ;  /* 0x00000004020a7825 */ /* 0x000fc800078e020a */
[----:B------:R-:W-:-:S04]  /*6ee0*/  IMAD.WIDE R8, R2, 0x4, R8 ;  /* 0x0000000402087825 */ /* 0x000fc800078e0208 */
[----:B------:R-:W-:-:S04]  /*6ef0*/  IMAD.WIDE R6, R2, 0x4, R6 ;  /* 0x0000000402067825 */ /* 0x000fc800078e0206 */
[----:B------:R-:W-:-:S04]  /*6f00*/  IMAD.WIDE R4, R2, 0x4, R4 ;  /* 0x0000000402047825 */ /* 0x000fc800078e0204 */
[----:B---3--:R-:W-:-:S04]  /*6f10*/  IMAD.WIDE R22, R2, 0x4, R22 ;  /* 0x0000000402167825 */ /* 0x008fc800078e0216 */
[----:B------:R-:W-:-:S04]  /*6f20*/  IMAD.WIDE R26, R2, 0x4, R26 ;  /* 0x00000004021a7825 */ /* 0x000fc800078e021a */
[----:B------:R-:W-:-:S04]  /*6f30*/  IMAD.WIDE R20, R2, 0x4, R20 ;  /* 0x0000000402147825 */ /* 0x000fc800078e0214 */
[----:B------:R-:W-:-:S04]  /*6f40*/  IMAD.WIDE R18, R2, 0x4, R18 ;  /* 0x0000000402127825 */ /* 0x000fc800078e0212 */
[----:B--2---:R-:W-:-:S05]  /*6f50*/  IMAD.WIDE R16, R2, 0x4, R16 ;  /* 0x0000000402107825 */ /* 0x004fca00078e0210 */
[----:B------:R1:W-:Y:S04]  /*6f60*/  STL.64 [R1+0xa0], R16 ;  /* 0x0000a01001007387 */ /* 0x0003e80000100a00 */
[----:B-1----:R-:W2:Y:S04]  /*6f70*/  LDL.LU.64 R16, [R1+0x108] ;  /* 0x0001080001107983 */ /* 0x002ea80000300a00 */
[----:B------:R1:W-:Y:S04]  /*6f80*/  STL.64 [R1+0x98], R14 ;  /* 0x0000980e01007387 */ /* 0x0003e80000100a00 */
[----:B-1----:R-:W3:Y:S04]  /*6f90*/  LDL.LU.64 R14, [R1+0x110] ;  /* 0x00011000010e7983 */ /* 0x002ee80000300a00 */
[----:B------:R1:W-:Y:S04]  /*6fa0*/  STL.64 [R1+0x90], R12 ;  /* 0x0000900c01007387 */ /* 0x0003e80000100a00 */
[----:B-1----:R-:W4:Y:S04]  /*6fb0*/  LDL.LU.64 R12, [R1+0x118] ;  /* 0x00011800010c7983 */ /* 0x002f280000300a00 */
[----:B------:R1:W-:Y:S04]  /*6fc0*/  STL.64 [R1+0x88], R10 ;  /* 0x0000880a01007387 */ /* 0x0003e80000100a00 */
[----:B-1----:R-:W5:Y:S04]  /*6fd0*/  LDL.LU.64 R10, [R1+0x120] ;  /* 0x00012000010a7983 */ /* 0x002f680000300a00 */
[----:B------:R1:W-:Y:S04]  /*6fe0*/  STL.64 [R1+0x80], R8 ;  /* 0x0000800801007387 */ /* 0x0003e80000100a00 */
[----:B-1----:R-:W2:Y:S04]  /*6ff0*/  LDL.LU.64 R8, [R1+0x138] ;  /* 0x0001380001087983 */ /* 0x002ea80000300a00 */
[----:B------:R1:W-:Y:S04]  /*7000*/  STL.64 [R1+0x78], R6 ;  /* 0x0000780601007387 */ /* 0x0003e80000100a00 */
[----:B-1----:R-:W2:Y:S04]  /*7010*/  LDL.LU.64 R6, [R1+0x178] ;  /* 0x0001780001067983 */ /* 0x002ea80000300a00 */
[----:B------:R1:W-:Y:S04]  /*7020*/  STL.64 [R1+0x70], R4 ;  /* 0x0000700401007387 */ /* 0x0003e80000100a00 */
[----:B-1----:R-:W2:Y:S04]  /*7030*/  LDL.LU.64 R4, [R1+0x130] ;  /* 0x0001300001047983 */ /* 0x002ea80000300a00 */
[----:B------:R1:W-:Y:S04]  /*7040*/  STL.64 [R1+0x68], R22 ;  /* 0x0000681601007387 */ /* 0x0003e80000100a00 */
[----:B-1----:R-:W2:Y:S04]  /*7050*/  LDL.LU.64 R22, [R1+0x6e0] ;  /* 0x0006e00001167983 */ /* 0x002ea80000300a00 */
[----:B------:R1:W-:Y:S04]  /*7060*/  STL.64 [R1+0x60], R26 ;  /* 0x0000601a01007387 */ /* 0x0003e80000100a00 */
[----:B-1----:R-:W3:Y:S04]  /*7070*/  LDL.LU.64 R26, [R1+0x190] ;  /* 0x00019000011a7983 */ /* 0x002ee80000300a00 */
[----:B------:R1:W-:Y:S04]  /*7080*/  STL.64 [R1+0x48], R20 ;  /* 0x0000481401007387 */ /* 0x0003e80000100a00 */
[----:B-1----:R-:W3:Y:S04]  /*7090*/  LDL.LU.64 R20, [R1+0x6d8] ;  /* 0x0006d80001147983 */ /* 0x002ee80000300a00 */
[----:B------:R1:W-:Y:S04]  /*70a0*/  STL.64 [R1+0x40], R18 ;  /* 0x0000401201007387 */ /* 0x0003e80000100a00 */
[----:B-1----:R-:W4:Y:S01]  /*70b0*/  LDL.LU.64 R18, [R1+0x6d0] ;  /* 0x0006d00001127983 */ /* 0x002f220000300a00 */
[----:B------:R-:W-:-:S04]  /*70c0*/  IMAD.WIDE R24, R2, 0x4, R24 ;  /* 0x0000000402187825 */ /* 0x000fc800078e0218 */
[----:B--2---:R-:W-:-:S04]  /*70d0*/  IMAD.WIDE R22, R2, 0x4, R22 ;  /* 0x0000000402167825 */ /* 0x004fc800078e0216 */
[----:B---3--:R-:W-:-:S04]  /*70e0*/  IMAD.WIDE R20, R2, 0x4, R20 ;  /* 0x0000000402147825 */ /* 0x008fc800078e0214 */
[----:B----4-:R-:W-:-:S05]  /*70f0*/  IMAD.WIDE R18, R2, 0x4, R18 ;  /* 0x0000000402127825 */ /* 0x010fca00078e0212 */
[----:B------:R1:W-:Y:S04]  /*7100*/  STL.64 [R1+0x38], R18 ;  /* 0x0000381201007387 */ /* 0x0003e80000100a00 */
[----:B-1----:R-:W2:Y:S04]  /*7110*/  LDL.LU.64 R18, [R1+0x100] ;  /* 0x0001000001127983 */ /* 0x002ea80000300a00 */
[----:B------:R1:W-:Y:S04]  /*7120*/  STL.64 [R1+0x30], R20 ;  /* 0x0000301401007387 */ /* 0x0003e80000100a00 */
[----:B-1----:R-:W3:Y:S04]  /*7130*/  LDL.LU.64 R20, [R1+0xf8] ;  /* 0x0000f80001147983 */ /* 0x002ee80000300a00 */
[----:B------:R1:W-:Y:S04]  /*7140*/  STL.64 [R1+0x28], R22 ;  /* 0x0000281601007387 */ /* 0x0003e80000100a00 */
[----:B-1----:R-:W4:Y:S04]  /*7150*/  LDL.LU.64 R22, [R1+0x128] ;  /* 0x0001280001167983 */ /* 0x002f280000300a00 */
[----:B------:R1:W-:Y:S04]  /*7160*/  STL.64 [R1+0x20], R24 ;  /* 0x0000201801007387 */ /* 0x0003e80000100a00 */
[----:B-1----:R-:W2:Y:S02]  /*7170*/  LDL.LU.64 R24, [R1+0x6c8] ;  /* 0x0006c80001187983 */ /* 0x002ea40000300a00 */
[----:B--2---:R-:W-:-:S05]  /*7180*/  IMAD.WIDE R24, R2, 0x4, R24 ;  /* 0x0000000402187825 */ /* 0x004fca00078e0218 */
[----:B------:R1:W-:Y:S04]  /*7190*/  STL.64 [R1+0x18], R24 ;  /* 0x0000181801007387 */ /* 0x0003e80000100a00 */
[----:B-1----:R-:W2:Y:S02]  /*71a0*/  LDL.LU.64 R24, [R1+0x6c0] ;  /* 0x0006c00001187983 */ /* 0x002ea40000300a00 */
[----:B--2---:R-:W-:-:S05]  /*71b0*/  IMAD.WIDE R24, R2, 0x4, R24 ;  /* 0x0000000402187825 */ /* 0x004fca00078e0218 */
[----:B------:R1:W-:Y:S04]  /*71c0*/  STL.64 [R1+0x10], R24 ;  /* 0x0000101801007387 */ /* 0x0003e80000100a00 */
[----:B-1----:R-:W2:Y:S01]  /*71d0*/  LDL.LU.64 R24, [R1+0x6b8] ;  /* 0x0006b80001187983 */ /* 0x002ea20000300a00 */
[----:B------:R-:W-:-:S04]  /*71e0*/  IMAD.WIDE R28, R2, 0x4, R28 ;  /* 0x00000004021c7825 */ /* 0x000fc800078e021c */
[----:B--2---:R-:W-:-:S05]  /*71f0*/  IMAD.WIDE R24, R2, 0x4, R24 ;  /* 0x0000000402187825 */ /* 0x004fca00078e0218 */
[----:B------:R1:W-:Y:S04]  /*7200*/  STL.64 [R1+0x8], R24 ;  /* 0x0000081801007387 */ /* 0x0003e80000100a00 */
[----:B-1----:R-:W2:Y:S04]  /*7210*/  LDL.LU R24, [R1+0x6b4] ;  /* 0x0006b40001187983 */ /* 0x002ea80000300800 */
[----:B------:R1:W-:Y:S04]  /*7220*/  STL.64 [R1], R28 ;  /* 0x0000001c01007387 */ /* 0x0003e80000100a00 */
[----:B-1----:R-:W2:Y:S01]  /*7230*/  LDL.LU R28, [R1+0x6b0] ;  /* 0x0006b000011c7983 */ /* 0x002ea20000300800 */
[----:B---3--:R-:W-:-:S04]  /*7240*/  IMAD.WIDE R20, R2, 0x4, R20 ;  /* 0x0000000402147825 */ /* 0x008fc800078e0214 */
[C---:B------:R-:W-:Y:S01]  /*7250*/  IMAD.WIDE R18, R2.reuse, 0x4, R18 ;  /* 0x0000000402127825 */ /* 0x040fe200078e0212 */
[----:B------:R-:W-:Y:S03]  /*7260*/  STL.64 [R1+0x600], R20 ;  /* 0x0006001401007387 */ /* 0x000fe60000100a00 */
[C---:B------:R-:W-:Y:S01]  /*7270*/  IMAD.WIDE R16, R2.reuse, 0x4, R16 ;  /* 0x0000000402107825 */ /* 0x040fe200078e0210 */
[----:B------:R-:W-:Y:S03]  /*7280*/  STL.64 [R1+0x608], R18 ;  /* 0x0006081201007387 */ /* 0x000fe60000100a00 */
[C---:B------:R-:W-:Y:S01]  /*7290*/  IMAD.WIDE R14, R2.reuse, 0x4, R14 ;  /* 0x00000004020e7825 */ /* 0x040fe200078e020e */
[----:B------:R-:W-:Y:S03]  /*72a0*/  STL.64 [R1+0x610], R16 ;  /* 0x0006101001007387 */ /* 0x000fe60000100a00 */
[----:B------:R-:W-:Y:S01]  /*72b0*/  IMAD.WIDE R12, R2, 0x4, R12 ;  /* 0x00000004020c7825 */ /* 0x000fe200078e020c */
[----:B------:R-:W-:-:S03]  /*72c0*/  ISETP.NE.U32.AND P6, PT, R3, RZ, PT ;  /* 0x000000ff0300720c */ /* 0x000fc60003fc5070 */
[C---:B-----5:R-:W-:Y:S01]  /*72d0*/  IMAD.WIDE R10, R2.reuse, 0x4, R10 ;  /* 0x00000004020a7825 */ /* 0x060fe200078e020a */
[----:B------:R-:W-:Y:S03]  /*72e0*/  STL.64 [R1+0x618], R14 ;  /* 0x0006180e01007387 */ /* 0x000fe60000100a00 */
[C---:B------:R-:W-:Y:S01]  /*72f0*/  IMAD.WIDE R8, R2.reuse, 0x4, R8 ;  /* 0x0000000402087825 */ /* 0x040fe200078e0208 */
[----:B------:R-:W-:Y:S03]  /*7300*/  STL.64 [R1+0x620], R12 ;  /* 0x0006200c01007387 */ /* 0x000fe60000100a00 */
[C---:B------:R-:W-:Y:S01]  /*7310*/  IMAD.WIDE R6, R2.reuse, 0x4, R6 ;  /* 0x0000000402067825 */ /* 0x040fe200078e0206 */
[----:B------:R-:W-:Y:S03]  /*7320*/  STL.64 [R1+0x628], R10 ;  /* 0x0006280a01007387 */ /* 0x000fe60000100a00 */
[C---:B------:R-:W-:Y:S01]  /*7330*/  IMAD.WIDE R4, R2.reuse, 0x4, R4 ;  /* 0x0000000402047825 */ /* 0x040fe200078e0204 */
[----:B------:R-:W-:Y:S03]  /*7340*/  STL.64 [R1+0x630], R8 ;  /* 0x0006300801007387 */ /* 0x000fe60000100a00 */
[----:B----4-:R-:W-:Y:S01]  /*7350*/  IMAD.WIDE R2, R2, 0x4, R22 ;  /* 0x0000000402027825 */ /* 0x010fe200078e0216 */
[----:B------:R-:W-:Y:S04]  /*7360*/  STL.64 [R1+0x638], R6 ;  /* 0x0006380601007387 */ /* 0x000fe80000100a00 */
[----:B------:R-:W-:Y:S04]  /*7370*/  STL.64 [R1+0x640], R4 ;  /* 0x0006400401007387 */ /* 0x000fe80000100a00 */
[----:B------:R-:W-:Y:S01]  /*7380*/  STL.64 [R1+0x648], R2 ;  /* 0x0006480201007387 */ /* 0x000fe20000100a00 */
[----:B--2---:R-:W-:-:S03]  /*7390*/  IMAD.WIDE R28, R28, 0x4, R26 ;  /* 0x000000041c1c7825 */ /* 0x004fc600078e021a */
[----:B------:R-:W2:Y:S04]  /*73a0*/  LDL.LU.64 R26, [R1+0x188] ;  /* 0x00018800011a7983 */ /* 0x000ea80000300a00 */
[----:B------:R-:W3:Y:S04]  /*73b0*/  LDL.LU.64 R22, [R1+0x180] ;  /* 0x0001800001167983 */ /* 0x000ee80000300a00 */
[----:B------:R1:W-:Y:S04]  /*73c0*/  STL.64 [R1+0x690], R28 ;  /* 0x0006901c01007387 */ /* 0x0003e80000100a00 */
[----:B-1----:R-:W4:Y:S04]  /*73d0*/  LDL.LU.64 R28, [R1+0xc0] ;  /* 0x0000c000011c7983 */ /* 0x002f280000300a00 */
[----:B----4-:R1:W-:Y:S04]  /*73e0*/  STL.64 [R1+0x698], R28 ;  /* 0x0006981c01007387 */ /* 0x0103e80000100a00 */
[----:B-1----:R-:W4:Y:S04]  /*73f0*/  LDL.LU.64 R28, [R1+0xd0] ;  /* 0x0000d000011c7983 */ /* 0x002f280000300a00 */
[----:B----4-:R1:W-:Y:S04]  /*7400*/  STL.64 [R1+0x6a0], R28 ;  /* 0x0006a01c01007387 */ /* 0x0103e80000100a00 */
[----:B-1----:R-:W4:Y:S04]  /*7410*/  LDL.LU.64 R28, [R1+0x140] ;  /* 0x00014000011c7983 */ /* 0x002f280000300a00 */
[----:B------:R-:W5:Y:S04]  /*7420*/  LDL.LU.64 R2, [R1+0x78] ;  /* 0x0000780001027983 */ /* 0x000f680000300a00 */
[----:B-----5:R1:W-:Y:S04]  /*7430*/  STL.64 [R1+0x650], R2 ;  /* 0x0006500201007387 */ /* 0x0203e80000100a00 */
[----:B-1----:R-:W5:Y:S04]  /*7440*/  LDL.LU.64 R2, [R1+0x80] ;  /* 0x0000800001027983 */ /* 0x002f680000300a00 */
        /* <DEDUP_REMOVED lines=11> */
[----:B-1----:R-:W5:Y:S01]  /*7500*/  LDL.LU.64 R2, [R1+0xb0] ;  /* 0x0000b00001027983 */ /* 0x002f620000300a00 */
[----:B--2---:R-:W-:-:S03]  /*7510*/  IMAD.WIDE R24, R24, 0x4, R26 ;  /* 0x0000000418187825 */ /* 0x004fc600078e021a */
[----:B-----5:R1:W-:Y:S04]  /*7520*/  STL.64 [R1+0x688], R2 ;  /* 0x0006880201007387 */ /* 0x0203e80000100a00 */
[----:B-1----:R-:W2:Y:S04]  /*7530*/  LDL.LU.64 R2, [R1+0xb8] ;  /* 0x0000b80001027983 */ /* 0x002ea80000300a00 */
[----:B------:R-:W5:Y:S04]  /*7540*/  LDL.LU.64 R4, [R1+0x70] ;  /* 0x0000700001047983 */ /* 0x000f680000300a00 */
[----:B------:R-:W2:Y:S04]  /*7550*/  LDL.LU.64 R6, [R1+0x68] ;  /* 0x0000680001067983 */ /* 0x000ea80000300a00 */
[----:B------:R-:W2:Y:S04]  /*7560*/  LDL.LU.64 R8, [R1+0x60] ;  /* 0x0000600001087983 */ /* 0x000ea80000300a00 */
[----:B------:R-:W2:Y:S04]  /*7570*/  LDL.LU.64 R10, [R1+0x48] ;  /* 0x00004800010a7983 */ /* 0x000ea80000300a00 */
[----:B------:R-:W2:Y:S04]  /*7580*/  LDL.LU.64 R12, [R1+0x40] ;  /* 0x00004000010c7983 */ /* 0x000ea80000300a00 */
[----:B------:R-:W2:Y:S04]  /*7590*/  LDL.LU.64 R14, [R1+0x38] ;  /* 0x00003800010e7983 */ /* 0x000ea80000300a00 */
[----:B------:R-:W2:Y:S04]  /*75a0*/  LDL.LU.64 R16, [R1+0x30] ;  /* 0x0000300001107983 */ /* 0x000ea80000300a00 */
[----:B------:R-:W2:Y:S04]  /*75b0*/  LDL.LU.64 R18, [R1+0x28] ;  /* 0x0000280001127983 */ /* 0x000ea80000300a00 */
[----:B------:R-:W2:Y:S04]  /*75c0*/  LDL.LU.64 R20, [R1+0x20] ;  /* 0x0000200001147983 */ /* 0x000ea80000300a00 */
[----:B------:R-:W4:Y:S04]  /*75d0*/  LDL.LU.64 R26, [R1+0x6a8] ;  /* 0x0006a800011a7983 */ /* 0x000f280000300a00 */
[----:B----4-:R-:W-:Y:S04]  /*75e0*/  LDGSTS.E [R27+0x1a800], desc[UR14][R28.64], P1 ;  /* 0x1a8000001c1b7fae */ /* 0x010fe800089a100e */
[----:B------:R-:W4:Y:S04]  /*75f0*/  LDL.LU.64 R28, [R1+0x6a0] ;  /* 0x0006a000011c7983 */ /* 0x000f280000300a00 */
[----:B----4-:R-:W-:Y:S04]  /*7600*/  LDGSTS.E [R27+0x1b800], desc[UR14][R28.64], P4 ;  /* 0x1b8000001c1b7fae */ /* 0x010fe8000a1a100e */
[----:B------:R-:W4:Y:S01]  /*7610*/  LDL.LU.64 R28, [R1+0x698] ;  /* 0x00069800011c7983 */ /* 0x000f220000300a00 */
[----:B---3--:R-:W-:-:S03]  /*7620*/  IMAD.WIDE R22, R26, 0x4, R22 ;  /* 0x000000041a167825 */ /* 0x008fc600078e0216 */
[----:B----4-:R-:W-:Y:S04]  /*7630*/  LDGSTS.E [R27+0x1c800], desc[UR14][R28.64], P5 ;  /* 0x1c8000001c1b7fae */ /* 0x010fe8000a9a100e */
[----:B------:R-:W3:Y:S04]  /*7640*/  LDL.LU.64 R28, [R1+0x690] ;  /* 0x00069000011c7983 */ /* 0x000ee80000300a00 */
[----:B---3--:R-:W-:Y:S04]  /*7650*/  LDGSTS.E [R27+0x1d800], desc[UR14][R28.64], P2 ;  /* 0x1d8000001c1b7fae */ /* 0x008fe800091a100e */
[----:B------:R-:W-:Y:S04]  /*7660*/  LDGSTS.E [R27+0x1e800], desc[UR14][R24.64], P3 ;  /* 0x1e800000181b7fae */ /* 0x000fe800099a100e */
[----:B------:R-:W-:Y:S04]  /*7670*/  LDGSTS.E [R27+0x1f800], desc[UR14][R22.64], P6 ;  /* 0x1f800000161b7fae */ /* 0x000fe8000b1a100e */
[----:B------:R-:W3:Y:S04]  /*7680*/  LDL.LU.64 R28, [R1] ;  /* 0x00000000011c7983 */ /* 0x000ee80000300a00 */
[----:B------:R-:W4:Y:S04]  /*7690*/  LDL.LU.64 R24, [R1+0x8] ;  /* 0x0000080001187983 */ /* 0x000f280000300a00 */
[----:B------:R-:W3:Y:S04]  /*76a0*/  LDL.LU.64 R26, [R1+0x18] ;  /* 0x00001800011a7983 */ /* 0x000ee80000300a00 */
[----:B------:R-:W0:Y:S04]  /*76b0*/  LDGDEPBAR ;  /* 0x00000000000079af */ /* 0x000e280000000000 */
[----:B------:R-:W3:Y:S04]  /*76c0*/  LDL.LU.64 R22, [R1+0x10] ;  /* 0x0000100001167983 */ /* 0x000ee80000300a00 */
[----:B--2---:R-:W-:Y:S04]  /*76d0*/  LDGSTS.E [R0+0x30000], desc[UR14][R2.64], P0 ;  /* 0x3000000002007fae */ /* 0x004fe800081a100e */
[----:B------:R-:W2:Y:S04]  /*76e0*/  LDL.LU.64 R2, [R1+0x688] ;  /* 0x0006880001027983 */ /* 0x000ea80000300a00 */
        /* <DEDUP_REMOVED lines=15> */
[----:B-----5:R-:W-:Y:S04]  /*77e0*/  LDGSTS.E [R0+0x34800], desc[UR14][R4.64], P0 ;  /* 0x3480000004007fae */ /* 0x020fe800081a100e */
[----:B------:R-:W-:Y:S04]  /*77f0*/  LDGSTS.E [R0+0x35000], desc[UR14][R6.64], P0 ;  /* 0x3500000006007fae */ /* 0x000fe800081a100e */
[----:B------:R-:W2:Y:S04]  /*7800*/  LDL.LU.64 R2, [R1+0x648] ;  /* 0x0006480001027983 */ /* 0x000ea80000300a00 */
[----:B------:R-:W5:Y:S04]  /*7810*/  LDL.LU.64 R4, [R1+0x640] ;  /* 0x0006400001047983 */ /* 0x000f680000300a00 */
[----:B------:R-:W2:Y:S04]  /*7820*/  LDL.LU.64 R6, [R1+0x638] ;  /* 0x0006380001067983 */ /* 0x000ea80000300a00 */
[----:B------:R-:W-:Y:S04]  /*7830*/  LDGSTS.E [R0+0x35800], desc[UR14][R8.64], P0 ;  /* 0x3580000008007fae */ /* 0x000fe800081a100e */
[----:B------:R-:W-:Y:S04]  /*7840*/  LDGSTS.E [R0+0x36000], desc[UR14][R10.64], P0 ;  /* 0x360000000a007fae */ /* 0x000fe800081a100e */
[----:B------:R-:W-:Y:S04]  /*7850*/  LDGSTS.E [R0+0x36800], desc[UR14][R12.64], P0 ;  /* 0x368000000c007fae */ /* 0x000fe800081a100e */
[----:B------:R-:W2:Y:S04]  /*7860*/  LDL.LU.64 R8, [R1+0x630] ;  /* 0x0006300001087983 */ /* 0x000ea80000300a00 */
[----:B------:R-:W2:Y:S04]  /*7870*/  LDL.LU.64 R10, [R1+0x628] ;  /* 0x00062800010a7983 */ /* 0x000ea80000300a00 */
        /* <DEDUP_REMOVED lines=8> */
[----:B---3--:R-:W-:Y:S04]  /*7900*/  LDGSTS.E [R0+0x39000], desc[UR14][R26.64], P0 ;  /* 0x390000001a007fae */ /* 0x008fe800081a100e */
[----:B------:R-:W-:Y:S04]  /*7910*/  LDGSTS.E [R0+0x39800], desc[UR14][R22.64], P0 ;  /* 0x3980000016007fae */ /* 0x000fe800081a100e */
[----:B------:R-:W3:Y:S04]  /*7920*/  LDL.LU.64 R20, [R1+0x600] ;  /* 0x0006000001147983 */ /* 0x000ee80000300a00 */
[----:B----4-:R-:W-:Y:S04]  /*7930*/  LDGSTS.E [R0+0x3a000], desc[UR14][R24.64], P0 ;  /* 0x3a00000018007fae */ /* 0x010fe800081a100e */
[----:B------:R1:W-:Y:S02]  /*7940*/  LDGSTS.E [R0+0x3a800], desc[UR14][R28.64], P0 ;  /* 0x3a8000001c007fae */ /* 0x0003e400081a100e */
[----:B-1----:R-:W1:Y:S02]  /*7950*/  S2R R29, SR_TID.X ;  /* 0x00000000001d7919 */ /* 0x002e640000002100 */
[----:B---3--:R3:W-:Y:S04]  /*7960*/  LDGSTS.E [R0+0x3b000], desc[UR14][R20.64], P0 ;  /* 0x3b00000014007fae */ /* 0x0087e800081a100e */
[----:B--2---:R3:W-:Y:S04]  /*7970*/  LDGSTS.E [R0+0x3b800], desc[UR14][R18.64], P0 ;  /* 0x3b80000012007fae */ /* 0x0047e800081a100e */
[----:B------:R3:W-:Y:S04]  /*7980*/  LDGSTS.E [R0+0x3c000], desc[UR14][R16.64], P0 ;  /* 0x3c00000010007fae */ /* 0x0007e800081a100e */
[----:B------:R3:W-:Y:S04]  /*7990*/  LDGSTS.E [R0+0x3c800], desc[UR14][R14.64], P0 ;  /* 0x3c8000000e007fae */ /* 0x0007e800081a100e */
[----:B------:R3:W-:Y:S04]  /*79a0*/  LDGSTS.E [R0+0x3d000], desc[UR14][R12.64], P0 ;  /* 0x3d0000000c007fae */ /* 0x0007e800081a100e */
[----:B------:R3:W-:Y:S04]  /*79b0*/  LDGSTS.E [R0+0x3d800], desc[UR14][R10.64], P0 ;  /* 0x3d8000000a007fae */ /* 0x0007e800081a100e */
[----:B------:R3:W-:Y:S04]  /*79c0*/  LDGSTS.E [R0+0x3e000], desc[UR14][R8.64], P0 ;  /* 0x3e00000008007fae */ /* 0x0007e800081a100e */
[----:B------:R3:W-:Y:S04]  /*79d0*/  LDGSTS.E [R0+0x3e800], desc[UR14][R6.64], P0 ;  /* 0x3e80000006007fae */ /* 0x0007e800081a100e */
[----:B-----5:R3:W-:Y:S04]  /*79e0*/  LDGSTS.E [R0+0x3f000], desc[UR14][R4.64], P0 ;  /* 0x3f00000004007fae */ /* 0x0207e800081a100e */
[----:B------:R3:W-:Y:S04]  /*79f0*/  LDGSTS.E [R0+0x3f800], desc[UR14][R2.64], P0 ;  /* 0x3f80000002007fae */ /* 0x0007e800081a100e */
[----:B------:R-:W0:Y:S01]  /*7a00*/  LDGDEPBAR ;  /* 0x00000000000079af */ /* 0x000e220000000000 */
[----:B-1----:R-:W-:Y:S05]  /*7a10*/  BRA.U UP0, `(.L_x_0) ;  /* 0x0000000500f47547 */ /* 0x002fea000b800000 */
[----:B---3--:R-:W-:Y:S01]  /*7a20*/  IMAD.SHL.U32 R0, R29, 0x2, RZ ;  /* 0x000000021d007824 */ /* 0x008fe200078e00ff */
[----:B------:R2:W-:Y:S01]  /*7a30*/  STL [R1+0x290], RZ ;  /* 0x000290ff01007387 */ /* 0x0005e20000100800 */
[----:B------:R-:W-:Y:S02]  /*7a40*/  CS2R R12, SRZ ;  /* 0x00000000000c7805 */ /* 0x000fe4000001ff00 */
[----:B------:R-:W-:Y:S02]  /*7a50*/  CS2R R14, SRZ ;  /* 0x00000000000e7805 */ /* 0x000fe4000001ff00 */
[----:B------:R-:W-:Y:S01]  /*7a60*/  CS2R R16, SRZ ;  /* 0x0000000000107805 */ /* 0x000fe2000001ff00 */
[----:B------:R2:W-:Y:S01]  /*7a70*/  STL [R1+0x594], R0 ;  /* 0x0005940001007387 */ /* 0x0005e20000100800 */
[----:B------:R-:W-:Y:S02]  /*7a80*/  CS2R R18, SRZ ;  /* 0x0000000000127805 */ /* 0x000fe4000001ff00 */
[----:B------:R-:W-:-:S02]  /*7a90*/  CS2R R8, SRZ ;  /* 0x0000000000087805 */ /* 0x000fc4000001ff00 */
[----:B------:R-:W-:Y:S01]  /*7aa0*/  CS2R R10, SRZ ;  /* 0x00000000000a7805 */ /* 0x000fe2000001ff00 */
[----:B------:R2:W-:Y:S04]  /*7ab0*/  STL [R1+0x294], RZ ;  /* 0x000294ff01007387 */ /* 0x0005e80000100800 */
        /* <DEDUP_REMOVED lines=113> */
[----:B------:R2:W-:Y:S01]  /*81d0*/  STL [R1+0x6c], RZ ;  /* 0x00006cff01007387 */ /* 0x0005e20000100800 */
[----:B------:R-:W-:Y:S05]  /*81e0*/  BRA `(.L_x_1) ;  /* 0x0000013800447947 */ /* 0x000fea0003800000 */
.L_x_0:
[----:B---3--:R-:W1:Y:S01]  /*81f0*/  S2R R0, SR_TID.X ;  /* 0x0000000000007919 */ /* 0x008e620000002100 */
[----:B------:R-:W2:Y:S01]  /*8200*/  S2R R5, SR_TID.X ;  /* 0x0000000000057919 */ /* 0x000ea20000002100 */
[----:B------:R-:W3:Y:S04]  /*8210*/  LDL.LU R27, [R1+0x254] ;  /* 0x00025400011b7983 */ /* 0x000ee80000300800 */
[----:B------:R-:W4:Y:S01]  /*8220*/  LDL.LU R26, [R1+0x240] ;  /* 0x00024000011a7983 */ /* 0x000f220000300800 */
[--C-:B-1----:R-:W-:Y:S02]  /*8230*/  SHF.R.U32.HI R2, RZ, 0x8, R0.reuse ;  /* 0x00000008ff027819 */ /* 0x102fe40000011600 */
[----:B------:R-:W-:Y:S02]  /*8240*/  SHF.R.U32.HI R0, RZ, 0x8, R0 ;  /* 0x00000008ff007819 */ /* 0x000fe40000011600 */
[----:B------:R-:W-:-:S02]  /*8250*/  SGXT.U32 R2, R2, 0x1 ;  /* 0x000000010202781a */ /* 0x000fc40000000000 */
[----:B------:R-:W-:Y:S02]  /*8260*/  SGXT.U32 R0, R0, 0x1 ;  /* 0x000000010000781a */ /* 0x000fe40000000000 */
[----:B------:R-:W-:Y:S02]  /*8270*/  LOP3.LUT R3, R2, 0x3e, RZ, 0xfc, !PT ;  /* 0x0000003e02037812 */ /* 0x000fe400078efcff */
[----:B------:R-:W-:-:S03]  /*8280*/  LOP3.LUT R0, R0, 0x3c, RZ, 0xfc, !PT ;  /* 0x0000003c00007812 */ /* 0x000fc600078efcff */
[----:B------:R-:W-:Y:S02]  /*8290*/  IMAD R3, R3, UR10, RZ ;  /* 0x0000000a03037c24 */ /* 0x000fe4000f8e02ff */
[----:B------:R-:W-:Y:S01]  /*82a0*/  IMAD R0, R0, UR10, RZ ;  /* 0x0000000a00007c24 */ /* 0x000fe2000f8e02ff */
[----:B--2---:R-:W-:Y:S02]  /*82b0*/  SHF.R.U32.HI R6, RZ, 0x8, R5 ;  /* 0x00000008ff067819 */ /* 0x004fe40000011605 */
[----:B------:R1:W-:Y:S02]  /*82c0*/  STL [R1+0x568], R3 ;  /* 0x0005680301007387 */ /* 0x0003e40000100800 */
[----:B------:R-:W-:Y:S02]  /*82d0*/  SGXT.U32 R6, R6, 0x1 ;  /* 0x000000010606781a */ /* 0x000fe40000000000 */
[----:B-1----:R-:W2:Y:S04]  /*82e0*/  LDL.LU R3, [R1+0x28c] ;  /* 0x00028c0001037983 */ /* 0x002ea80000300800 */
[----:B------:R-:W5:Y:S04]  /*82f0*/  LDL.LU R25, [R1+0x23c] ;  /* 0x00023c0001197983 */ /* 0x000f680000300800 */
[----:B------:R1:W-:Y:S01]  /*8300*/  STL [R1+0x564], R0 ;  /* 0x0005640001007387 */ /* 0x0003e20000100800 */
[----:B------:R-:W-:-:S03]  /*8310*/  LOP3.LUT R6, R6, 0x3a, RZ, 0xfc, !PT ;  /* 0x0000003a06067812 */ /* 0x000fc600078efcff */
[----:B------:R-:W5:Y:S01]  /*8320*/  LDL.LU R22, [R1+0x234] ;  /* 0x0002340001167983 */ /* 0x000f620000300800 */
[--C-:B-1----:R-:W-:Y:S01]  /*8330*/  SHF.R.U32.HI R0, RZ, 0x8, R5.reuse ;  /* 0x00000008ff007819 */ /* 0x102fe20000011605 */
[----:B------:R-:W-:Y:S01]  /*8340*/  IMAD R6, R6, UR10, RZ ;  /* 0x0000000a06067c24 */ /* 0x000fe2000f8e02ff */
[----:B------:R-:W-:Y:S01]  /*8350*/  SHF.R.U32.HI R5, RZ, 0x8, R5 ;  /* 0x00000008ff057819 */ /* 0x000fe20000011605 */
[----:B------:R-:W5:Y:S03]  /*8360*/  LDL.LU R20, [R1+0x230] ;  /* 0x0002300001147983 */ /* 0x000f660000300800 */
[----:B------:R-:W-:Y:S02]  /*8370*/  SGXT.U32 R5, R5, 0x1 ;  /* 0x000000010505781a */ /* 0x000fe40000000000 */
[----:B------:R-:W-:Y:S02]  /*8380*/  SGXT.U32 R0, R0, 0x1 ;  /* 0x000000010000781a */ /* 0x000fe40000000000 */
[----:B------:R-:W-:-:S02]  /*8390*/  LOP3.LUT R7, R5, 0x38, RZ, 0xfc, !PT ;  /* 0x0000003805077812 */ /* 0x000fc400078efcff */
[----:B------:R-:W1:Y:S01]  /*83a0*/  S2R R5, SR_TID.X ;  /* 0x0000000000057919 */ /* 0x000e620000002100 */
[----:B------:R1:W-:Y:S02]  /*83b0*/  STL [R1+0x560], R6 ;  /* 0x0005600601007387 */ /* 0x0003e40000100800 */
[----:B------:R-:W-:Y:S02]  /*83c0*/  IMAD R8, R7, UR10, RZ ;  /* 0x0000000a07087c24 */ /* 0x000fe4000f8e02ff */
[----:B------:R-:W5:Y:S01]  /*83d0*/  LDL.LU R24, [R1+0x228] ;  /* 0x0002280001187983 */ /* 0x000f620000300800 */
[C---:B-1----:R-:W-:Y:S02]  /*83e0*/  LOP3.LUT R6, R0.reuse, 0x36, RZ, 0xfc, !PT ;  /* 0x0000003600067812 */ /* 0x042fe400078efcff */
[----:B------:R-:W-:-:S03]  /*83f0*/  LOP3.LUT R0, R0, 0x34, RZ, 0xfc, !PT ;  /* 0x0000003400007812 */ /* 0x000fc600078efcff */
[----:B------:R-:W-:Y:S01]  /*8400*/  IMAD R7, R6, UR10, RZ ;  /* 0x0000000a06077c24 */ /* 0x000fe2000f8e02ff */
[----:B------:R-:W-:Y:S04]  /*8410*/  STL [R1+0x55c], R8 ;  /* 0x00055c0801007387 */ /* 0x000fe80000100800 */
[----:B------:R1:W-:Y:S02]  /*8420*/  STL [R1+0x558], R7 ;  /* 0x0005580701007387 */ /* 0x0003e40000100800 */
[----:B-1----:R-:W-:Y:S02]  /*8430*/  IMAD R7, R0, UR10, RZ ;  /* 0x0000000a00077c24 */ /* 0x002fe4000f8e02ff */
[----:B------:R-:W1:Y:S01]  /*8440*/  S2R R0, SR_TID.X ;  /* 0x0000000000007919 */ /* 0x000e620000002100 */
[----:B------:R-:W-:-:S02]  /*8450*/  SHF.R.U32.HI R6, RZ, 0x8, R5 ;  /* 0x00000008ff067819 */ /* 0x000fc40000011605 */
[----:B------:R-:W-:Y:S02]  /*8460*/  SHF.R.U32.HI R5, RZ, 0x8, R5 ;  /* 0x00000008ff057819 */ /* 0x000fe40000011605 */
[----:B------:R-:W-:Y:S01]  /*8470*/  SGXT.U32 R6, R6, 0x1 ;  /* 0x000000010606781a */ /* 0x000fe20000000000 */
[----:B------:R1:W-:Y:S01]  /*8480*/  STL [R1+0x554], R7 ;  /* 0x0005540701007387 */ /* 0x0003e20000100800 */
[----:B------:R-:W-:Y:S02]  /*8490*/  SGXT.U32 R5, R5, 0x1 ;  /* 0x000000010505781a */ /* 0x000fe40000000000 */
[C---:B------:R-:W-:Y:S02]  /*84a0*/  LOP3.LUT R21, R6.reuse, 0x32, RZ, 0xfc, !PT ;  /* 0x0000003206157812 */ /* 0x040fe400078efcff */
[C---:B-1----:R-:W-:Y:S02]  /*84b0*/  LOP3.LUT R7, R6.reuse, 0x30, RZ, 0xfc, !PT ;  /* 0x0000003006077812 */ /* 0x042fe400078efcff */
[----:B------:R-:W-:Y:S01]  /*84c0*/  LOP3.LUT R6, R6, 0x2e, RZ, 0xfc, !PT ;  /* 0x0000002e06067812 */ /* 0x000fe200078efcff */
[----:B------:R-:W-:-:S02]  /*84d0*/  IMAD R9, R21, UR10, RZ ;  /* 0x0000000a15097c24 */ /* 0x000fc4000f8e02ff */
[----:B------:R-:W-:Y:S01]  /*84e0*/  IMAD R8, R7, UR10, RZ ;  /* 0x0000000a07087c24 */ /* 0x000fe2000f8e02ff */
[----:B------:R-:W-:Y:S01]  /*84f0*/  LOP3.LUT R7, R5, 0x2c, RZ, 0xfc, !PT ;  /* 0x0000002c05077812 */ /* 0x000fe200078efcff */
[----:B------:R-:W-:Y:S01]  /*8500*/  IMAD R6, R6, UR10, RZ ;  /* 0x0000000a06067c24 */ /* 0x000fe2000f8e02ff */
[----:B------:R-:W-:Y:S03]  /*8510*/  STL [R1+0x550], R9 ;  /* 0x0005500901007387 */ /* 0x000fe60000100800 */
[----:B------:R-:W-:Y:S01]  /*8520*/  IMAD R7, R7, UR10, RZ ;  /* 0x0000000a07077c24 */ /* 0x000fe2000f8e02ff */
[--C-:B------:R-:W-:Y:S01]  /*8530*/  SHF.R.U32.HI R5, RZ, 0x8, R0.reuse ;  /* 0x00000008ff057819 */ /* 0x100fe20000011600 */
[----:B------:R-:W-:Y:S03]  /*8540*/  STL [R1+0x54c], R8 ;  /* 0x00054c0801007387 */ /* 0x000fe60000100800 */
[----:B------:R-:W-:Y:S01]  /*8550*/  SGXT.U32 R5, R5, 0x1 ;  /* 0x000000010505781a */ /* 0x000fe20000000000 */
[----:B------:R1:W-:Y:S01]  /*8560*/  STL [R1+0x548], R6 ;  /* 0x0005480601007387 */ /* 0x0003e20000100800 */
[----:B------:R-:W-:-:S02]  /*8570*/  SHF.R.U32.HI R0, RZ, 0x8, R0 ;  /* 0x00000008ff007819 */ /* 0x000fc40000011600 */
[----:B------:R-:W-:Y:S01]  /*8580*/  LOP3.LUT R21, R5, 0x2a, RZ, 0xfc, !PT ;  /* 0x0000002a05157812 */ /* 0x000fe200078efcff */
[----:B-1----:R-:W5:Y:S04]  /*8590*/  LDL.LU R6, [R1+0x224] ;  /* 0x0002240001067983 */ /* 0x002f680000300800 */
[----:B------:R1:W-:Y:S01]  /*85a0*/  STL [R1+0x544], R7 ;  /* 0x0005440701007387 */ /* 0x0003e20000100800 */
[----:B------:R-:W-:Y:S01]  /*85b0*/  IMAD R8, R21, UR10, RZ ;  /* 0x0000000a15087c24 */ /* 0x000fe2000f8e02ff */
[----:B------:R-:W-:Y:S02]  /*85c0*/  SGXT.U32 R0, R0, 0x1 ;  /* 0x000000010000781a */ /* 0x000fe40000000000 */
[----:B-1----:R-:W-:Y:S02]  /*85d0*/  LOP3.LUT R7, R5, 0x28, RZ, 0xfc, !PT ;  /* 0x0000002805077812 */ /* 0x002fe400078efcff */
[----:B------:R-:W5:Y:S03]  /*85e0*/  LDL.LU R5, [R1+0x218] ;  /* 0x0002180001057983 */ /* 0x000f660000300800 */
[----:B------:R-:W-:Y:S01]  /*85f0*/  IMAD R7, R7, UR10, RZ ;  /* 0x0000000a07077c24 */ /* 0x000fe2000f8e02ff */
[C---:B------:R-:W-:Y:S01]  /*8600*/  LOP3.LUT R23, R0.reuse, 0x26, RZ, 0xfc, !PT ;  /* 0x0000002600177812 */ /* 0x040fe200078efcff */
[----:B------:R-:W-:Y:S01]  /*8610*/  STL [R1+0x540], R8 ;  /* 0x0005400801007387 */ /* 0x000fe20000100800 */
[----:B------:R-:W-:-:S03]  /*8620*/  LOP3.LUT R21, R0, 0x24, RZ, 0xfc, !PT ;  /* 0x0000002400157812 */ /* 0x000fc600078efcff */
[----:B------:R1:W-:Y:S01]  /*8630*/  STL [R1+0x53c], R7 ;  /* 0x00053c0701007387 */ /* 0x0003e20000100800 */
[----:B------:R-:W-:Y:S02]  /*8640*/  IMAD R10, R23, UR10, RZ ;  /* 0x0000000a170a7c24 */ /* 0x000fe4000f8e02ff */
[----:B------:R-:W-:Y:S01]  /*8650*/  IMAD R9, R21, UR10, RZ ;  /* 0x0000000a15097c24 */ /* 0x000fe2000f8e02ff */
[C---:B-1----:R-:W-:Y:S02]  /*8660*/  LOP3.LUT R7, R0.reuse, 0x22, RZ, 0xfc, !PT ;  /* 0x0000002200077812 */ /* 0x042fe400078efcff */
[----:B------:R-:W-:-:S03]  /*8670*/  LOP3.LUT R0, R0, 0x20, RZ, 0xfc, !PT ;  /* 0x0000002000007812 */ /* 0x000fc600078efcff */
[----:B------:R-:W-:Y:S02]  /*8680*/  IMAD R8, R7, UR10, RZ ;  /* 0x0000000a07087c24 */ /* 0x000fe4000f8e02ff */
[----:B------:R-:W-:Y:S01]  /*8690*/  IMAD R7, R0, UR10, RZ ;  /* 0x0000000a00077c24 */ /* 0x000fe2000f8e02ff */
[----:B------:R-:W-:Y:S04]  /*86a0*/  STL [R1+0x538], R10 ;  /* 0x0005380a01007387 */ /* 0x000fe80000100800 */
[----:B------:R-:W-:Y:S04]  /*86b0*/  STL [R1+0x534], R9 ;  /* 0x0005340901007387 */ /* 0x000fe80000100800 */
[----:B------:R-:W-:Y:S04]  /*86c0*/  STL [R1+0x530], R8 ;  /* 0x0005300801007387 */ /* 0x000fe80000100800 */
[----:B------:R1:W-:Y:S04]  /*86d0*/  STL [R1+0x52c], R7 ;  /* 0x00052c0701007387 */ /* 0x0003e80000100800 */
[----:B------:R-:W5:Y:S04]  /*86e0*/  LDL.LU R23, [R1+0x288] ;  /* 0x0002880001177983 */ /* 0x000f680000300800 */
[----:B------:R-:W5:Y:S04]  /*86f0*/  LDL.LU R21, [R1+0x1c0] ;  /* 0x0001c00001157983 */ /* 0x000f680000300800 */
[----:B-1----:R-:W5:Y:S01]  /*8700*/  LDL.LU R7, [R1+0x1c4] ;  /* 0x0001c40001077983 */ /* 0x002f620000300800 */
[----:B------:R-:W-:-:S04]  /*8710*/  SHF.R.U32.HI R0, RZ, 0x8, R29 ;  /* 0x00000008ff007819 */ /* 0x000fc8000001161d */
[----:B------:R-:W-:-:S04]  /*8720*/  SGXT.U32 R0, R0, 0x1 ;  /* 0x000000010000781a */ /* 0x000fc80000000000 */
[C---:B------:R-:W-:Y:S02]  /*8730*/  LOP3.LUT R11, R0.reuse, 0x1e, RZ, 0xfc, !PT ;  /* 0x0000001e000b7812 */ /* 0x040fe400078efcff */
[C---:B------:R-:W-:Y:S02]  /*8740*/  LOP3.LUT R29, R0.reuse, 0x1c, RZ, 0xfc, !PT ;  /* 0x0000001c001d7812 */ /* 0x040fe400078efcff */
[C---:B------:R-:W-:Y:S01]  /*8750*/  LOP3.LUT R28, R0.reuse, 0x1a, RZ, 0xfc, !PT ;  /* 0x0000001a001c7812 */ /* 0x040fe200078efcff */
[----:B------:R-:W-:Y:S01]  /*8760*/  IMAD R8, R11, UR10, RZ ;  /* 0x0000000a0b087c24 */ /* 0x000fe2000f8e02ff */
[----:B------:R-:W-:Y:S01]  /*8770*/  LOP3.LUT R0, R0, 0x18, RZ, 0xfc, !PT ;  /* 0x0000001800007812 */ /* 0x000fe200078efcff */
[----:B------:R-:W-:Y:S02]  /*8780*/  IMAD R10, R29, UR10, RZ ;  /* 0x0000000a1d0a7c24 */ /* 0x000fe4000f8e02ff */
[----:B------:R-:W-:Y:S01]  /*8790*/  IMAD.U32 R2, RZ, RZ, UR13 ;  /* 0x0000000dff027e24 */ /* 0x000fe2000f8e00ff */
[----:B------:R1:W-:Y:S01]  /*87a0*/  STL [R1+0x528], R8 ;  /* 0x0005280801007387 */ /* 0x0003e20000100800 */
[----:B------:R-:W-:-:S03]  /*87b0*/  IMAD R9, R28, UR10, RZ ;  /* 0x0000000a1c097c24 */ /* 0x000fc6000f8e02ff */
[----:B------:R-:W-:Y:S01]  /*87c0*/  STL [R1+0x524], R10 ;  /* 0x0005240a01007387 */ /* 0x000fe20000100800 */
[----:B-1----:R-:W-:-:S03]  /*87d0*/  IMAD R8, R0, UR10, RZ ;  /* 0x0000000a00087c24 */ /* 0x002fc6000f8e02ff */
[----:B------:R-:W-:Y:S04]  /*87e0*/  STL [R1+0x520], R9 ;  /* 0x0005200901007387 */ /* 0x000fe80000100800 */
[----:B------:R1:W-:Y:S01]  /*87f0*/  STL [R1+0x51c], R8 ;  /* 0x00051c0801007387 */ /* 0x0003e20000100800 */
[----:B----4-:R-:W-:-:S04]  /*8800*/  SHF.R.S32.HI R0, RZ, 0x1f, R26 ;  /* 0x0000001fff007819 */ /* 0x010fc8000001141a */
[----:B-1----:R-:W-:Y:S02]  /*8810*/  SHF.L.U64.HI R8, R26, 0x2, R0 ;  /* 0x000000021a087819 */ /* 0x002fe40000010200 */
[----:B---3--:R-:W-:-:S04]  /*8820*/  SHF.R.S32.HI R4, RZ, 0x1f, R27 ;  /* 0x0000001fff047819 */ /* 0x008fc8000001141b */
[----:B------:R-:W-:Y:S02]  /*8830*/  SHF.L.U64.HI R4, R27, 0x2, R4 ;  /* 0x000000021b047819 */ /* 0x000fe40000010204 */
[----:B--2---:R-:W-:Y:S02]  /*8840*/  LEA R2, P2, R2, R3, 0x3 ;  /* 0x0000000302027211 */ /* 0x004fe400078418ff */
[----:B-----5:R-:W-:-:S03]  /*8850*/  SHF.R.S32.HI R3, RZ, 0x1f, R25 ;  /* 0x0000001fff037819 */ /* 0x020fc60000011419 */
[----:B------:R1:W-:Y:S04]  /*8860*/  STL [R1+0x9c], R2 ;  /* 0x00009c0201007387 */ /* 0x0003e80000100800 */
[----:B------:R2:W-:Y:S01]  /*8870*/  STL [R1+0x518], R8 ;  /* 0x0005180801007387 */ /* 0x0005e20000100800 */
[----:B-1----:R-:W-:Y:S02]  /*8880*/  SHF.R.S32.HI R2, RZ, 0x1f, R22 ;  /* 0x0000001fff027819 */ /* 0x002fe40000011416 */
[----:B--2---:R-:W-:Y:S02]  /*8890*/  SHF.L.U64.HI R8, R25, 0x2, R3 ;  /* 0x0000000219087819 */ /* 0x004fe40000010203 */
[----:B------:R-:W-:Y:S02]  /*88a0*/  SHF.R.S32.HI R0, RZ, 0x1f, R20 ;  /* 0x0000001fff007819 */ /* 0x000fe40000011414 */
[----:B------:R-:W-:Y:S01]  /*88b0*/  SHF.L.U64.HI R2, R22, 0x2, R2 ;  /* 0x0000000216027819 */ /* 0x000fe20000010202 */
[----:B------:R-:W-:Y:S01]  /*88c0*/  STL [R1+0x514], R8 ;  /* 0x0005140801007387 */ /* 0x000fe20000100800 */
[----:B------:R-:W-:-:S03]  /*88d0*/  SHF.L.U64.HI R0, R20, 0x2, R0 ;  /* 0x0000000214007819 */ /* 0x000fc60000010200 */
[----:B------:R-:W2:Y:S04]  /*88e0*/  LDL.LU R27, [R1+0x1c8] ;  /* 0x0001c800011b7983 */ /* 0x000ea80000300800 */
[----:B------:R-:W-:Y:S04]  /*88f0*/  STL [R1+0x510], R2 ;  /* 0x0005100201007387 */ /* 0x000fe80000100800 */
[----:B------:R-:W3:Y:S04]  /*8900*/  LDL.LU R26, [R1+0x1cc] ;  /* 0x0001cc00011a7983 */ /* 0x000ee80000300800 */
[----:B------:R1:W-:Y:S04]  /*8910*/  STL [R1+0x50c], R0 ;  /* 0x00050c0001007387 */ /* 0x0003e80000100800 */
[----:B------:R-:W4:Y:S04]  /*8920*/  LDL.LU R22, [R1+0x1d0] ;  /* 0x0001d00001167983 */ /* 0x000f280000300800 */
[----:B------:R-:W5:Y:S01]  /*8930*/  LDL.LU R20, [R1+0x1d4] ;  /* 0x0001d40001147983 */ /* 0x000f620000300800 */
[----:B------:R-:W-:Y:S01]  /*8940*/  SHF.R.S32.HI R3, RZ, 0x1f, R24 ;  /* 0x0000001fff037819 */ /* 0x000fe20000011418 */
[----:B------:R-:W-:-:S03]  /*8950*/  USHF.L.U32 UR4, UR6, 0x3, URZ ;  /* 0x0000000306047899 */ /* 0x000fc600080006ff */
[----:B------:R-:W-:Y:S01]  /*8960*/  SHF.L.U64.HI R3, R24, 0x2, R3 ;  /* 0x0000000218037819 */ /* 0x000fe20000010203 */
[----:B------:R-:W-:Y:S02]  /*8970*/  USHF.R.S32.HI UR11, URZ, 0x1f, UR13 ;  /* 0x0000001fff0b7899 */ /* 0x000fe4000801140d */
[----:B------:R-:W-:Y:S02]  /*8980*/  USHF.R.S32.HI UR12, URZ, 0x1f, UR6 ;  /* 0x0000001fff0c7899 */ /* 0x000fe40008011406 */
[----:B------:R-:W-:Y:S01]  /*8990*/  STL [R1+0x504], R3 ;  /* 0x0005040301007387 */ /* 0x000fe20000100800 */
[----:B------:R-:W-:Y:S02]  /*89a0*/  UIADD3 UR9, UPT, UPT, UR8, -0x80, URZ ;  /* 0xffffff8008097890 */ /* 0x000fe4000fffe0ff */
[----:B------:R-:W-:Y:S01]  /*89b0*/  USHF.L.U64.HI UR8, UR6, 0x3, UR12 ;  /* 0x0000000306087899 */ /* 0x000fe2000801020c */
[----:B-1----:R-:W-:-:S04]  /*89c0*/  SHF.R.S32.HI R0, RZ, 0x1f, R6 ;  /* 0x0000001fff007819 */ /* 0x002fc80000011406 */
[----:B------:R-:W-:Y:S02]  /*89d0*/  SHF.L.U64.HI R0, R6, 0x2, R0 ;  /* 0x0000000206007819 */ /* 0x000fe40000010200 */
[----:B------:R-:W-:-:S04]  /*89e0*/  SHF.R.S32.HI R2, RZ, 0x1f, R5 ;  /* 0x0000001fff027819 */ /* 0x000fc80000011405 */
[----:B------:R-:W-:Y:S01]  /*89f0*/  SHF.L.U64.HI R2, R5, 0x2, R2 ;  /* 0x0000000205027819 */ /* 0x000fe20000010202 */
[----:B------:R1:W-:Y:S04]  /*8a00*/  STL [R1+0x500], R0 ;  /* 0x0005000001007387 */ /* 0x0003e80000100800 */
[----:B------:R1:W-:Y:S01]  /*8a10*/  STL [R1+0x4fc], R2 ;  /* 0x0004fc0201007387 */ /* 0x0003e20000100800 */
[----:B------:R-:W-:Y:S02]  /*8a20*/  IMAD.U32 R5, RZ, RZ, UR11 ;  /* 0x0000000bff057e24 */ /* 0x000fe4000f8e00ff */
[----:B-1----:R-:W-:-:S05]  /*8a30*/  IMAD.U32 R0, RZ, RZ, UR13 ;  /* 0x0000000dff007e24 */ /* 0x002fca000f8e00ff */
[----:B------:R-:W-:Y:S02]  /*8a40*/  LEA.HI.X R0, R0, R4, R5, 0x3, P2 ;  /* 0x0000000400007211 */ /* 0x000fe400010f1c05 */
[----:B------:R-:W-:Y:S02]  /*8a50*/  SHF.R.S32.HI R6, RZ, 0x1f, R23 ;  /* 0x0000001fff067819 */ /* 0x000fe40000011417 */
[----:B------:R-:W-:Y:S02]  /*8a60*/  LEA R2, P0, R21, UR4, 0x2 ;  /* 0x0000000415027c11 */ /* 0x000fe4000f8010ff */
[----:B------:R-:W-:Y:S02]  /*8a70*/  SHF.R.S32.HI R8, RZ, 0x1f, R21 ;  /* 0x0000001fff087819 */ /* 0x000fe40000011415 */
[----:B------:R-:W-:Y:S01]  /*8a80*/  LEA R3, P1, R7, UR4, 0x2 ;  /* 0x0000000407037c11 */ /* 0x000fe2000f8210ff */
[----:B------:R1:W-:Y:S01]  /*8a90*/  STL [R1+0x604], R2 ;  /* 0x0006040201007387 */ /* 0x0003e20000100800 */
[----:B------:R-:W-:-:S03]  /*8aa0*/  LEA.HI.X R8, R21, UR8, R8, 0x2, P0 ;  /* 0x0000000815087c11 */ /* 0x000fc600080f1408 */
[----:B------:R-:W-:Y:S01]  /*8ab0*/  STL [R1+0x608], R3 ;  /* 0x0006080301007387 */ /* 0x000fe20000100800 */
[----:B-1----:R-:W-:-:S05]  /*8ac0*/  SHF.L.U64.HI R2, R23, 0x2, R6 ;  /* 0x0000000217027819 */ /* 0x002fca0000010206 */
[----:B------:R-:W-:Y:S04]  /*8ad0*/  STL [R1+0x3c4], R2 ;  /* 0x0003c40201007387 */ /* 0x000fe80000100800 */
[----:B------:R-:W-:Y:S04]  /*8ae0*/  STL [R1+0x60c], R8 ;  /* 0x00060c0801007387 */ /* 0x000fe80000100800 */
[----:B------:R-:W-:Y:S04]  /*8af0*/  STL [R1+0xa0], R0 ;  /* 0x0000a00001007387 */ /* 0x000fe80000100800 */
[----:B------:R-:W5:Y:S04]  /*8b00*/  LDL.LU R25, [R1+0x1d8] ;  /* 0x0001d80001197983 */ /* 0x000f680000300800 */
[----:B------:R-:W5:Y:S04]  /*8b10*/  LDL.LU R24, [R1+0x1dc] ;  /* 0x0001dc0001187983 */ /* 0x000f680000300800 */
[----:B------:R-:W5:Y:S04]  /*8b20*/  LDL.LU R23, [R1+0x1e0] ;  /* 0x0001e00001177983 */ /* 0x000f680000300800 */
[----:B------:R-:W5:Y:S01]  /*8b30*/  LDL.LU R21, [R1+0x1e4] ;  /* 0x0001e40001157983 */ /* 0x000f620000300800 */
[----:B------:R-:W-:-:S04]  /*8b40*/  SHF.R.S32.HI R10, RZ, 0x1f, R7 ;  /* 0x0000001fff0a7819 */ /* 0x000fc80000011407 */
[----:B------:R-:W-:-:S05]  /*8b50*/  LEA.HI.X R10, R7, UR8, R10, 0x2, P1 ;  /* 0x00000008070a7c11 */ /* 0x000fca00088f140a */
[----:B------:R-:W-:Y:S01]  /*8b60*/  STL [R1+0x610], R10 ;  /* 0x0006100a01007387 */ /* 0x000fe20000100800 */
[----:B--2---:R-:W-:Y:S02]  /*8b70*/  LEA R4, P0, R27, UR4, 0x2 ;  /* 0x000000041b047c11 */ /* 0x004fe4000f8010ff */
[----:B---3--:R-:W-:-:S03]  /*8b80*/  LEA R5, P1, R26, UR4, 0x2 ;  /* 0x000000041a057c11 */ /* 0x008fc6000f8210ff */
[----:B------:R-:W-:Y:S01]  /*8b90*/  STL [R1+0x614], R4 ;  /* 0x0006140401007387 */ /* 0x000fe20000100800 */
[----:B----4-:R-:W-:-:S03]  /*8ba0*/  LEA R6, P2, R22, UR4, 0x2 ;  /* 0x0000000416067c11 */ /* 0x010fc6000f8410ff */
[----:B------:R1:W-:Y:S01]  /*8bb0*/  STL [R1+0x618], R5 ;  /* 0x0006180501007387 */ /* 0x0003e20000100800 */
[----:B-----5:R-:W-:-:S03]  /*8bc0*/  LEA R7, P3, R20, UR4, 0x2 ;  /* 0x0000000414077c11 */ /* 0x020fc6000f8610ff */
[----:B------:R-:W-:Y:S04]  /*8bd0*/  STL [R1+0x61c], R6 ;  /* 0x00061c0601007387 */ /* 0x000fe80000100800 */
[----:B------:R-:W-:Y:S04]  /*8be0*/  STL [R1+0x620], R7 ;  /* 0x0006200701007387 */ /* 0x000fe80000100800 */
[----:B-1----:R-:W2:Y:S04]  /*8bf0*/  LDL.LU R5, [R1+0x1e8] ;  /* 0x0001e80001057983 */ /* 0x002ea80000300800 */
[----:B------:R-:W3:Y:S01]  /*8c00*/  LDL.LU R4, [R1+0x1ec] ;  /* 0x0001ec0001047983 */ /* 0x000ee20000300800 */
[----:B------:R-:W-:-:S03]  /*8c10*/  SHF.R.S32.HI R12, RZ, 0x1f, R27 ;  /* 0x0000001fff0c7819 */ /* 0x000fc6000001141b */
[----:B------:R-:W4:Y:S01]  /*8c20*/  LDL.LU R29, [R1+0x1f0] ;  /* 0x0001f000011d7983 */ /* 0x000f220000300800 */
[----:B------:R-:W-:-:S03]  /*8c30*/  LEA.HI.X R12, R27, UR8, R12, 0x2, P0 ;  /* 0x000000081b0c7c11 */ /* 0x000fc600080f140c */
[----:B------:R-:W5:Y:S01]  /*8c40*/  LDL.LU R27, [R1+0x1f4] ;  /* 0x0001f400011b7983 */ /* 0x000f620000300800 */
[----:B------:R-:W-:Y:S02]  /*8c50*/  SHF.R.S32.HI R14, RZ, 0x1f, R26 ;  /* 0x0000001fff0e7819 */ /* 0x000fe4000001141a */
[----:B------:R-:W-:Y:S02]  /*8c60*/  SHF.R.S32.HI R16, RZ, 0x1f, R22 ;  /* 0x0000001fff107819 */ /* 0x000fe40000011416 */
[----:B------:R-:W-:Y:S02]  /*8c70*/  LEA.HI.X R14, R26, UR8, R14, 0x2, P1 ;  /* 0x000000081a0e7c11 */ /* 0x000fe400088f140e */
[----:B------:R-:W-:Y:S01]  /*8c80*/  LEA.HI.X R16, R22, UR8, R16, 0x2, P2 ;  /* 0x0000000816107c11 */ /* 0x000fe200090f1410 */
[----:B------:R-:W-:Y:S01]  /*8c90*/  STL [R1+0x624], R12 ;  /* 0x0006240c01007387 */ /* 0x000fe20000100800 */
[----:B------:R-:W-:-:S03]  /*8ca0*/  SHF.R.S32.HI R18, RZ, 0x1f, R20 ;  /* 0x0000001fff127819 */ /* 0x000fc60000011414 */
[----:B------:R-:W-:Y:S01]  /*8cb0*/  STL [R1+0x628], R14 ;  /* 0x0006280e01007387 */ /* 0x000fe20000100800 */
[----:B------:R-:W-:-:S03]  /*8cc0*/  LEA.HI.X R18, R20, UR8, R18, 0x2, P3 ;  /* 0x0000000814127c11 */ /* 0x000fc600098f1412 */
[----:B------:R-:W-:Y:S04]  /*8cd0*/  STL [R1+0x62c], R16 ;  /* 0x00062c1001007387 */ /* 0x000fe80000100800 */
[----:B------:R-:W5:Y:S04]  /*8ce0*/  LDL.LU R10, [R1+0x1f8] ;  /* 0x0001f800010a7983 */ /* 0x000f680000300800 */
[----:B------:R-:W5:Y:S04]  /*8cf0*/  LDL.LU R8, [R1+0x1fc] ;  /* 0x0001fc0001087983 */ /* 0x000f680000300800 */
[----:B------:R-:W5:Y:S04]  /*8d00*/  LDL.LU R26, [R1+0x200] ;  /* 0x00020000011a7983 */ /* 0x000f680000300800 */
[----:B------:R1:W-:Y:S04]  /*8d10*/  STL [R1+0x630], R18 ;  /* 0x0006301201007387 */ /* 0x0003e80000100800 */
[----:B-1----:R-:W5:Y:S04]  /*8d20*/  LDL.LU R18, [R1+0x204] ;  /* 0x0002040001127983 */ /* 0x002f680000300800 */
[----:B------:R-:W5:Y:S01]  /*8d30*/  LDL.LU R16, [R1+0x208] ;  /* 0x0002080001107983 */ /* 0x000f620000300800 */
[----:B------:R-:W-:-:S02]  /*8d40*/  SHF.R.S32.HI R17, RZ, 0x1f, R23 ;  /* 0x0000001fff117819 */ /* 0x000fc40000011417 */
[C---:B------:R-:W-:Y:S02]  /*8d50*/  LEA R13, P2, R23.reuse, UR4, 0x2 ;  /* 0x00000004170d7c11 */ /* 0x040fe4000f8410ff */
[----:B------:R-:W-:Y:S02]  /*8d60*/  SHF.R.S32.HI R0, RZ, 0x1f, R21 ;  /* 0x0000001fff007819 */ /* 0x000fe40000011415 */
[----:B------:R-:W-:Y:S02]  /*8d70*/  LEA.HI.X R2, R23, UR8, R17, 0x2, P2 ;  /* 0x0000000817027c11 */ /* 0x000fe400090f1411 */
[----:B------:R-:W-:-:S03]  /*8d80*/  LEA R15, P3, R21, UR4, 0x2 ;  /* 0x00000004150f7c11 */ /* 0x000fc6000f8610ff */
[----:B------:R1:W-:Y:S01]  /*8d90*/  STL [R1], R2 ;  /* 0x0000000201007387 */ /* 0x0003e20000100800 */
[----:B------:R-:W-:-:S03]  /*8da0*/  LEA.HI.X R0, R21, UR8, R0, 0x2, P3 ;  /* 0x0000000815007c11 */ /* 0x000fc600098f1400 */
[----:B------:R-:W5:Y:S04]  /*8db0*/  LDL.LU R14, [R1+0x20c] ;  /* 0x00020c00010e7983 */ /* 0x000f680000300800 */
[----:B------:R3:W-:Y:S04]  /*8dc0*/  STL [R1+0xc], R0 ;  /* 0x00000c0001007387 */ /* 0x0007e80000100800 */
[----:B------:R-:W5:Y:S04]  /*8dd0*/  LDL.LU R3, [R1+0x210] ;  /* 0x0002100001037983 */ /* 0x000f680000300800 */
[----:B-1----:R-:W5:Y:S01]  /*8de0*/  LDL.LU R2, [R1+0x214] ;  /* 0x0002140001027983 */ /* 0x002f620000300800 */
[----:B------:R-:W-:-:S02]  /*8df0*/  SHF.R.S32.HI R20, RZ, 0x1f, R25 ;  /* 0x0000001fff147819 */ /* 0x000fc40000011419 */
[C---:B------:R-:W-:Y:S02]  /*8e00*/  LEA R9, P0, R25.reuse, UR4, 0x2 ;  /* 0x0000000419097c11 */ /* 0x040fe4000f8010ff */
[----:B------:R-:W-:Y:S02]  /*8e10*/  SHF.R.S32.HI R22, RZ, 0x1f, R24 ;  /* 0x0000001fff167819 */ /* 0x000fe40000011418 */
[C---:B------:R-:W-:Y:S02]  /*8e20*/  LEA R11, P1, R24.reuse, UR4, 0x2 ;  /* 0x00000004180b7c11 */ /* 0x040fe4000f8210ff */
[----:B------:R-:W-:Y:S02]  /*8e30*/  LEA.HI.X R20, R25, UR8, R20, 0x2, P0 ;  /* 0x0000000819147c11 */ /* 0x000fe400080f1414 */
[----:B------:R-:W-:Y:S02]  /*8e40*/  LEA.HI.X R22, R24, UR8, R22, 0x2, P1 ;  /* 0x0000000818167c11 */ /* 0x000fe400088f1416 */
[----:B--2---:R-:W-:-:S02]  /*8e50*/  SHF.R.S32.HI R25, RZ, 0x1f, R5 ;  /* 0x0000001fff197819 */ /* 0x004fc40000011405 */
[C---:B------:R-:W-:Y:S02]  /*8e60*/  LEA R17, P0, R5.reuse, UR4, 0x2 ;  /* 0x0000000405117c11 */ /* 0x040fe4000f8010ff */
[----:B---3--:R-:W-:Y:S02]  /*8e70*/  SHF.R.S32.HI R0, RZ, 0x1f, R4 ;  /* 0x0000001fff007819 */ /* 0x008fe40000011404 */
[C---:B------:R-:W-:Y:S02]  /*8e80*/  LEA R19, P1, R4.reuse, UR4, 0x2 ;  /* 0x0000000404137c11 */ /* 0x040fe4000f8210ff */
[----:B------:R-:W-:Y:S02]  /*8e90*/  LEA.HI.X R6, R5, UR8, R25, 0x2, P0 ;  /* 0x0000000805067c11 */ /* 0x000fe400080f1419 */
[----:B------:R-:W-:Y:S02]  /*8ea0*/  LEA.HI.X R5, R4, UR8, R0, 0x2, P1 ;  /* 0x0000000804057c11 */ /* 0x000fe400088f1400 */
[----:B----4-:R-:W-:-:S02]  /*8eb0*/  SHF.R.S32.HI R23, RZ, 0x1f, R29 ;  /* 0x0000001fff177819 */ /* 0x010fc4000001141d */
[C---:B------:R-:W-:Y:S01]  /*8ec0*/  LEA R21, P2, R29.reuse, UR4, 0x2 ;  /* 0x000000041d157c11 */ /* 0x040fe2000f8410ff */
[----:B------:R1:W-:Y:S01]  /*8ed0*/  STL [R1+0x10], R6 ;  /* 0x0000100601007387 */ /* 0x0003e20000100800 */
[----:B-----5:R-:W-:Y:S02]  /*8ee0*/  SHF.R.S32.HI R24, RZ, 0x1f, R27 ;  /* 0x0000001fff187819 */ /* 0x020fe4000001141b */
[----:B------:R-:W-:Y:S01]  /*8ef0*/  LEA.HI.X R4, R29, UR8, R23, 0x2, P2 ;  /* 0x000000081d047c11 */ /* 0x000fe200090f1417 */
[----:B------:R2:W-:Y:S01]  /*8f00*/  STL [R1+0x1c], R5 ;  /* 0x00001c0501007387 */ /* 0x0005e20000100800 */
[----:B------:R-:W-:-:S03]  /*8f10*/  LEA R28, P3, R27, UR4, 0x2 ;  /* 0x000000041b1c7c11 */ /* 0x000fc6000f8610ff */
[----:B------:R-:W3:Y:S01]  /*8f20*/  LDL.LU R12, [R1+0x21c] ;  /* 0x00021c00010c7983 */ /* 0x000ee20000300800 */
[----:B------:R-:W-:-:S03]  /*8f30*/  LEA.HI.X R0, R27, UR8, R24, 0x2, P3 ;  /* 0x000000081b007c11 */ /* 0x000fc600098f1418 */
[----:B------:R4:W-:Y:S04]  /*8f40*/  STL [R1+0x20], R4 ;  /* 0x0000200401007387 */ /* 0x0009e80000100800 */
[----:B------:R-:W5:Y:S04]  /*8f50*/  LDL.LU R7, [R1+0x220] ;  /* 0x0002200001077983 */ /* 0x000f680000300800 */
[----:B------:R-:W-:Y:S04]  /*8f60*/  STL [R1+0x2c], R0 ;  /* 0x00002c0001007387 */ /* 0x000fe80000100800 */
[----:B-1----:R-:W5:Y:S04]  /*8f70*/  LDL.LU R6, [R1+0x22c] ;  /* 0x00022c0001067983 */ /* 0x002f680000300800 */
[----:B--2---:R-:W2:Y:S01]  /*8f80*/  LDL.LU R5, [R1+0x238] ;  /* 0x0002380001057983 */ /* 0x004ea20000300800 */
[----:B----4-:R-:W-:-:S02]  /*8f90*/  LEA R4, P2, R26, UR4, 0x2 ;  /* 0x000000041a047c11 */ /* 0x010fc4000f8410ff */
[----:B------:R-:W-:Y:S02]  /*8fa0*/  SHF.R.S32.HI R23, RZ, 0x1f, R10 ;  /* 0x0000001fff177819 */ /* 0x000fe4000001140a */
[C---:B------:R-:W-:Y:S01]  /*8fb0*/  LEA R27, P0, R10.reuse, UR4, 0x2 ;  /* 0x000000040a1b7c11 */ /* 0x040fe2000f8010ff */
[----:B------:R1:W-:Y:S01]  /*8fc0*/  STL [R1+0x4], R4 ;  /* 0x0000040401007387 */ /* 0x0003e20000100800 */
[----:B------:R-:W-:Y:S02]  /*8fd0*/  SHF.R.S32.HI R25, RZ, 0x1f, R8 ;  /* 0x0000001fff197819 */ /* 0x000fe40000011408 */
[----:B------:R-:W-:Y:S02]  /*8fe0*/  LEA.HI.X R23, R10, UR8, R23, 0x2, P0 ;  /* 0x000000080a177c11 */ /* 0x000fe400080f1417 */
[----:B------:R-:W-:Y:S02]  /*8ff0*/  LEA R29, P1, R8, UR4, 0x2 ;  /* 0x00000004081d7c11 */ /* 0x000fe4000f8210ff */
[----:B-1----:R-:W-:-:S02]  /*9000*/  LEA R4, P3, R18, UR4, 0x2 ;  /* 0x0000000412047c11 */ /* 0x002fc4000f8610ff */
[----:B------:R-:W-:-:S03]  /*9010*/  SHF.R.S32.HI R24, RZ, 0x1f, R26 ;  /* 0x0000001fff187819 */ /* 0x000fc6000001141a */
[----:B------:R1:W-:Y:S01]  /*9020*/  STL [R1+0x14], R4 ;  /* 0x0000140401007387 */ /* 0x0003e20000100800 */
[----:B------:R-:W-:-:S03]  /*9030*/  SHF.R.S32.HI R0, RZ, 0x1f, R18 ;  /* 0x0000001fff007819 */ /* 0x000fc60000011412 */
[----:B------:R-:W-:Y:S01]  /*9040*/  STL [R1+0x30], R23 ;  /* 0x0000301701007387 */ /* 0x000fe20000100800 */
[----:B------:R-:W-:Y:S02]  /*9050*/  LEA.HI.X R10, R26, UR8, R24, 0x2, P2 ;  /* 0x000000081a0a7c11 */ /* 0x000fe400090f1418 */
[----:B-1----:R-:W-:Y:S02]  /*9060*/  LEA.HI.X R4, R8, UR8, R25, 0x2, P1 ;  /* 0x0000000808047c11 */ /* 0x002fe400088f1419 */
[----:B------:R-:W4:Y:S01]  /*9070*/  LDL.LU R8, [R1+0x244] ;  /* 0x0002440001087983 */ /* 0x000f220000300800 */
[----:B------:R-:W-:-:S03]  /*9080*/  LEA.HI.X R18, R18, UR8, R0, 0x2, P3 ;  /* 0x0000000812127c11 */ /* 0x000fc600098f1400 */
[----:B------:R1:W-:Y:S04]  /*9090*/  STL [R1+0x3c], R4 ;  /* 0x00003c0401007387 */ /* 0x0003e80000100800 */
[----:B-1----:R-:W4:Y:S04]  /*90a0*/  LDL.LU R4, [R1+0x248] ;  /* 0x0002480001047983 */ /* 0x002f280000300800 */
[----:B------:R1:W-:Y:S04]  /*90b0*/  STL [R1+0x40], R10 ;  /* 0x0000400a01007387 */ /* 0x0003e80000100800 */
[----:B-1----:R-:W4:Y:S04]  /*90c0*/  LDL.LU R10, [R1+0x24c] ;  /* 0x00024c00010a7983 */ /* 0x002f280000300800 */
[----:B------:R-:W4:Y:S04]  /*90d0*/  LDL.LU R26, [R1+0x250] ;  /* 0x00025000011a7983 */ /* 0x000f280000300800 */
[----:B------:R1:W-:Y:S02]  /*90e0*/  STL [R1+0x4c], R18 ;  /* 0x00004c1201007387 */ /* 0x0003e40000100800 */
[----:B-1----:R-:W-:-:S05]  /*90f0*/  LEA R18, P0, R16, UR4, 0x2 ;  /* 0x0000000410127c11 */ /* 0x002fca000f8010ff */
[----:B------:R1:W-:Y:S01]  /*9100*/  STL [R1+0x8], R18 ;  /* 0x0000081201007387 */ /* 0x0003e20000100800 */
[----:B------:R-:W-:-:S04]  /*9110*/  SHF.R.S32.HI R0, RZ, 0x1f, R16 ;  /* 0x0000001fff007819 */ /* 0x000fc80000011410 */
[----:B------:R-:W-:Y:S02]  /*9120*/  LEA.HI.X R0, R16, UR8, R0, 0x2, P0 ;  /* 0x0000000810007c11 */ /* 0x000fe400080f1400 */
[----:B-1----:R-:W-:-:S05]  /*9130*/  LEA R18, P1, R14, UR4, 0x2 ;  /* 0x000000040e127c11 */ /* 0x002fca000f8210ff */
[----:B------:R1:W-:Y:S01]  /*9140*/  STL [R1+0x18], R18 ;  /* 0x0000181201007387 */ /* 0x0003e20000100800 */
[----:B------:R-:W-:Y:S02]  /*9150*/  SHF.R.S32.HI R23, RZ, 0x1f, R14 ;  /* 0x0000001fff177819 */ /* 0x000fe4000001140e */
[----:B-1----:R-:W-:-:S05]  /*9160*/  LEA R18, P2, R3, UR4, 0x2 ;  /* 0x0000000403127c11 */ /* 0x002fca000f8410ff */
[----:B------:R1:W-:Y:S01]  /*9170*/  STL [R1+0x24], R18 ;  /* 0x0000241201007387 */ /* 0x0003e20000100800 */
[----:B------:R-:W-:Y:S02]  /*9180*/  LEA.HI.X R23, R14, UR8, R23, 0x2, P1 ;  /* 0x000000080e177c11 */ /* 0x000fe400088f1417 */
[----:B------:R-:W-:Y:S02]  /*9190*/  SHF.R.S32.HI R24, RZ, 0x1f, R3 ;  /* 0x0000001fff187819 */ /* 0x000fe40000011403 */
[----:B-1----:R-:W-:-:S05]  /*91a0*/  LEA R18, P3, R2, UR4, 0x2 ;  /* 0x0000000402127c11 */ /* 0x002fca000f8610ff */
[----:B------:R1:W-:Y:S01]  /*91b0*/  STL [R1+0x34], R18 ;  /* 0x0000341201007387 */ /* 0x0003e20000100800 */
[----:B------:R-:W-:Y:S02]  /*91c0*/  LEA.HI.X R14, R3, UR8, R24, 0x2, P2 ;  /* 0x00000008030e7c11 */ /* 0x000fe400090f1418 */
[----:B------:R-:W-:Y:S01]  /*91d0*/  SHF.R.S32.HI R25, RZ, 0x1f, R2 ;  /* 0x0000001fff197819 */ /* 0x000fe20000011402 */
[----:B-1----:R-:W4:Y:S04]  /*91e0*/  LDL.LU R18, [R1+0x630] ;  /* 0x0006300001127983 */ /* 0x002f280000300800 */
[----:B------:R-:W4:Y:S04]  /*91f0*/  LDL.LU R16, [R1+0x62c] ;  /* 0x00062c0001107983 */ /* 0x000f280000300800 */
[----:B------:R1:W-:Y:S04]  /*9200*/  STL [R1+0x50], R0 ;  /* 0x0000500001007387 */ /* 0x0003e80000100800 */
[----:B------:R-:W-:Y:S04]  /*9210*/  STL [R1+0x5c], R23 ;  /* 0x00005c1701007387 */ /* 0x000fe80000100800 */
[----:B------:R-:W4:Y:S01]  /*9220*/  LDL.LU R3, [R1+0x258] ;  /* 0x0002580001037983 */ /* 0x000f220000300800 */
[----:B-1----:R-:W-:-:S03]  /*9230*/  LEA.HI.X R0, R2, UR8, R25, 0x2, P3 ;  /* 0x0000000802007c11 */ /* 0x002fc600098f1419 */
[----:B------:R3:W-:Y:S04]  /*9240*/  STL [R1+0x60], R14 ;  /* 0x0000600e01007387 */ /* 0x0007e80000100800 */
[----:B------:R-:W4:Y:S04]  /*9250*/  LDL.LU R2, [R1+0x25c] ;  /* 0x00025c0001027983 */ /* 0x000f280000300800 */
[----:B------:R-:W-:Y:S01]  /*9260*/  STL [R1+0x6c], R0 ;  /* 0x00006c0001007387 */ /* 0x000fe20000100800 */
[----:B---3--:R-:W-:-:S05]  /*9270*/  LEA R14, P0, R12, UR4, 0x2 ;  /* 0x000000040c0e7c11 */ /* 0x008fca000f8010ff */
[----:B------:R5:W-:Y:S02]  /*9280*/  STL [R1+0x28], R14 ;  /* 0x0000280e01007387 */ /* 0x000be40000100800 */
[----:B-----5:R-:W-:-:S05]  /*9290*/  LEA R14, P1, R7, UR4, 0x2 ;  /* 0x00000004070e7c11 */ /* 0x020fca000f8210ff */
[----:B------:R1:W-:Y:S01]  /*92a0*/  STL [R1+0x38], R14 ;  /* 0x0000380e01007387 */ /* 0x0003e20000100800 */
[----:B------:R-:W-:Y:S02]  /*92b0*/  SHF.R.S32.HI R0, RZ, 0x1f, R12 ;  /* 0x0000001fff007819 */ /* 0x000fe4000001140c */
[----:B-1----:R-:W-:-:S05]  /*92c0*/  LEA R14, P2, R6, UR4, 0x2 ;  /* 0x00000004060e7c11 */ /* 0x002fca000f8410ff */
[----:B------:R2:W-:Y:S01]  /*92d0*/  STL [R1+0x44], R14 ;  /* 0x0000440e01007387 */ /* 0x0005e20000100800 */
[----:B------:R-:W-:Y:S02]  /*92e0*/  LEA.HI.X R0, R12, UR8, R0, 0x2, P0 ;  /* 0x000000080c007c11 */ /* 0x000fe400080f1400 */
[----:B------:R-:W-:Y:S02]  /*92f0*/  SHF.R.S32.HI R23, RZ, 0x1f, R7 ;  /* 0x0000001fff177819 */ /* 0x000fe40000011407 */
[----:B--2---:R-:W-:Y:S02]  /*9300*/  LEA R14, P3, R5, UR4, 0x2 ;  /* 0x00000004050e7c11 */ /* 0x004fe4000f8610ff */
[----:B------:R-:W-:-:S03]  /*9310*/  SHF.R.S32.HI R24, RZ, 0x1f, R6 ;  /* 0x0000001fff187819 */ /* 0x000fc60000011406 */
[----:B------:R1:W-:Y:S01]  /*9320*/  STL [R1+0x54], R14 ;  /* 0x0000540e01007387 */ /* 0x0003e20000100800 */
[----:B------:R-:W-:-:S04]  /*9330*/  SHF.R.S32.HI R25, RZ, 0x1f, R5 ;  /* 0x0000001fff197819 */ /* 0x000fc80000011405 */
[----:B------:R-:W-:Y:S01]  /*9340*/  LEA.HI.X R5, R5, UR8, R25, 0x2, P3 ;  /* 0x0000000805057c11 */ /* 0x000fe200098f1419 */
[----:B-1----:R-:W2:Y:S04]  /*9350*/  LDL.LU R14, [R1+0x628] ;  /* 0x00062800010e7983 */ /* 0x002ea80000300800 */
[----:B------:R-:W3:Y:S04]  /*9360*/  LDL.LU R12, [R1+0x624] ;  /* 0x00062400010c7983 */ /* 0x000ee80000300800 */
[----:B------:R1:W-:Y:S02]  /*9370*/  STL [R1+0x70], R0 ;  /* 0x0000700001007387 */ /* 0x0003e40000100800 */
[----:B-1----:R-:W-:-:S02]  /*9380*/  LEA.HI.X R0, R7, UR8, R23, 0x2, P1 ;  /* 0x0000000807007c11 */ /* 0x002fc400088f1417 */
[----:B------:R-:W-:Y:S01]  /*9390*/  LEA.HI.X R23, R6, UR8, R24, 0x2, P2 ;  /* 0x0000000806177c11 */ /* 0x000fe200090f1418 */
[----:B------:R-:W5:Y:S04]  /*93a0*/  LDL.LU R7, [R1+0x620] ;  /* 0x0006200001077983 */ /* 0x000f680000300800 */
[----:B------:R-:W2:Y:S04]  /*93b0*/  LDL.LU R6, [R1+0x61c] ;  /* 0x00061c0001067983 */ /* 0x000ea80000300800 */
[----:B------:R4:W-:Y:S04]  /*93c0*/  STL [R1+0x7c], R0 ;  /* 0x00007c0001007387 */ /* 0x0009e80000100800 */
[----:B------:R-:W-:Y:S04]  /*93d0*/  STL [R1+0x80], R23 ;  /* 0x0000801701007387 */ /* 0x000fe80000100800 */
[----:B------:R1:W-:Y:S01]  /*93e0*/  STL [R1+0x84], R5 ;  /* 0x0000840501007387 */ /* 0x0003e20000100800 */
[----:B----4-:R-:W-:-:S02]  /*93f0*/  SHF.R.S32.HI R0, RZ, 0x1f, R8 ;  /* 0x0000001fff007819 */ /* 0x010fc40000011408 */
[----:B-1----:R-:W-:-:S04]  /*9400*/  LEA R5, P0, R8, UR4, 0x2 ;  /* 0x0000000408057c11 */ /* 0x002fc8000f8010ff */
[----:B------:R-:W-:Y:S02]  /*9410*/  LEA.HI.X R0, R8, UR8, R0, 0x2, P0 ;  /* 0x0000000808007c11 */ /* 0x000fe400080f1400 */
[----:B------:R-:W1:Y:S01]  /*9420*/  S2R R8, SR_TID.X ;  /* 0x0000000000087919 */ /* 0x000e620000002100 */
[----:B------:R4:W-:Y:S02]  /*9430*/  STL [R1+0x48], R5 ;  /* 0x0000480501007387 */ /* 0x0009e40000100800 */
[----:B----4-:R-:W-:-:S05]  /*9440*/  LEA R5, P1, R4, UR4, 0x2 ;  /* 0x0000000404057c11 */ /* 0x010fca000f8210ff */
[----:B------:R4:W-:Y:S02]  /*9450*/  STL [R1+0x58], R5 ;  /* 0x0000580501007387 */ /* 0x0009e40000100800 */
[----:B----4-:R-:W-:-:S05]  /*9460*/  LEA R5, P2, R10, UR4, 0x2 ;  /* 0x000000040a057c11 */ /* 0x010fca000f8410ff */
[----:B------:R4:W-:Y:S01]  /*9470*/  STL [R1+0x64], R5 ;  /* 0x0000640501007387 */ /* 0x0009e20000100800 */
[----:B------:R-:W-:Y:S02]  /*9480*/  SHF.R.S32.HI R23, RZ, 0x1f, R4 ;  /* 0x0000001fff177819 */ /* 0x000fe40000011404 */
[----:B------:R-:W-:Y:S02]  /*9490*/  SHF.R.S32.HI R24, RZ, 0x1f, R10 ;  /* 0x0000001fff187819 */ /* 0x000fe4000001140a */
[----:B----4-:R-:W-:-:S05]  /*94a0*/  LEA R5, P3, R26, UR4, 0x2 ;  /* 0x000000041a057c11 */ /* 0x010fca000f8610ff */
[----:B------:R4:W-:Y:S01]  /*94b0*/  STL [R1+0x74], R5 ;  /* 0x0000740501007387 */ /* 0x0009e20000100800 */
[----:B------:R-:W-:Y:S02]  /*94c0*/  LEA.HI.X R24, R10, UR8, R24, 0x2, P2 ;  /* 0x000000080a187c11 */ /* 0x000fe400090f1418 */
[----:B------:R-:W-:Y:S01]  /*94d0*/  SHF.R.S32.HI R25, RZ, 0x1f, R26 ;  /* 0x0000001fff197819 */ /* 0x000fe2000001141a */
[----:B----4-:R-:W4:Y:S04]  /*94e0*/  LDL.LU R5, [R1+0x618] ;  /* 0x0006180001057983 */ /* 0x010f280000300800 */
[----:B------:R1:W-:Y:S02]  /*94f0*/  STL [R1+0x88], R0 ;  /* 0x0000880001007387 */ /* 0x0003e40000100800 */
[----:B-1----:R-:W-:-:S02]  /*9500*/  LEA.HI.X R0, R4, UR8, R23, 0x2, P1 ;  /* 0x0000000804007c11 */ /* 0x002fc400088f1417 */
[----:B------:R-:W2:Y:S01]  /*9510*/  LDL.LU R4, [R1+0x614] ;  /* 0x0006140001047983 */ /* 0x000ea20000300800 */
[----:B------:R-:W-:-:S03]  /*9520*/  IMAD.SHL.U32 R23, R8, 0x40, RZ ;  /* 0x0000004008177824 */ /* 0x000fc600078e00ff */
[----:B------:R-:W3:Y:S04]  /*9530*/  LDL.LU R10, [R1+0x610] ;  /* 0x00061000010a7983 */ /* 0x000ee80000300800 */
[----:B------:R1:W-:Y:S04]  /*9540*/  STL [R1+0x8c], R0 ;  /* 0x00008c0001007387 */ /* 0x0003e80000100800 */
[----:B------:R1:W-:Y:S02]  /*9550*/  STL [R1+0x90], R24 ;  /* 0x0000901801007387 */ /* 0x0003e40000100800 */
[----:B-1----:R-:W-:-:S02]  /*9560*/  LEA.HI.X R0, R26, UR8, R25, 0x2, P3 ;  /* 0x000000081a007c11 */ /* 0x002fc400098f1419 */
[C---:B------:R-:W-:Y:S01]  /*9570*/  LOP3.LUT R24, R8.reuse, 0x7, RZ, 0xc0, !PT ;  /* 0x0000000708187812 */ /* 0x040fe200078ec0ff */
[----:B------:R-:W-:Y:S01]  /*9580*/  IMAD.SHL.U32 R8, R8, 0x2, RZ ;  /* 0x0000000208087824 */ /* 0x000fe200078e00ff */
[----:B------:R-:W-:Y:S01]  /*9590*/  LEA R26, P0, R3, UR4, 0x2 ;  /* 0x00000004031a7c11 */ /* 0x000fe2000f8010ff */
[----:B------:R-:W-:Y:S04]  /*95a0*/  STL [R1+0x94], R0 ;  /* 0x0000940001007387 */ /* 0x000fe80000100800 */
[----:B------:R-:W-:Y:S04]  /*95b0*/  STL [R1+0x594], R8 ;  /* 0x0005940801007387 */ /* 0x000fe80000100800 */
[----:B------:R1:W-:Y:S01]  /*95c0*/  STL [R1+0x68], R26 ;  /* 0x0000681a01007387 */ /* 0x0003e20000100800 */
[----:B------:R-:W-:-:S02]  /*95d0*/  LOP3.LUT R23, R23, 0x1800, RZ, 0xc0, !PT ;  /* 0x0000180017177812 */ /* 0x000fc400078ec0ff */
[----:B-1----:R-:W-:-:S05]  /*95e0*/  LEA R26, P1, R2, UR4, 0x2 ;  /* 0x00000004021a7c11 */ /* 0x002fca000f8210ff */
[----:B------:R1:W-:Y:S01]  /*95f0*/  STL [R1+0x78], R26 ;  /* 0x0000781a01007387 */ /* 0x0003e20000100800 */
[----:B------:R-:W-:Y:S01]  /*9600*/  IMAD R23, R24, 0x100, R23 ;  /* 0x0000010018177824 */ /* 0x000fe200078e0217 */
[----:B-1----:R-:W1:Y:S01]  /*9610*/  S2R R26, SR_TID.X ;  /* 0x00000000001a7919 */ /* 0x002e620000002100 */
[----:B------:R-:W1:Y:S01]  /*9620*/  S2R R24, SR_TID.X ;  /* 0x0000000000187919 */ /* 0x000e620000002100 */
[----:B------:R-:W-:Y:S02]  /*9630*/  SHF.R.S32.HI R0, RZ, 0x1f, R3 ;  /* 0x0000001fff007819 */ /* 0x000fe40000011403 */
[----:B------:R-:W-:Y:S02]  /*9640*/  SHF.R.S32.HI R25, RZ, 0x1f, R2 ;  /* 0x0000001fff197819 */ /* 0x000fe40000011402 */
[----:B------:R-:W-:Y:S02]  /*9650*/  LEA.HI.X R0, R3, UR8, R0, 0x2, P0 ;  /* 0x0000000803007c11 */ /* 0x000fe400080f1400 */
[----:B-1----:R-:W-:-:S04]  /*9660*/  SHF.R.U32.HI R26, RZ, 0x1, R26 ;  /* 0x00000001ff1a7819 */ /* 0x002fc8000001161a */
[----:B------:R-:W-:-:S04]  /*9670*/  LOP3.LUT R26, R26, 0xc0, RZ, 0xc0, !PT ;  /* 0x000000c01a1a7812 */ /* 0x000fc800078ec0ff */
[----:B------:R-:W-:Y:S02]  /*9680*/  LOP3.LUT R26, R26, 0x1c, R24, 0xf8, !PT ;  /* 0x0000001c1a1a7812 */ /* 0x000fe400078ef818 */
[----:B------:R-:W-:-:S05]  /*9690*/  LOP3.LUT R24, R24, 0x7, RZ, 0xc0, !PT ;  /* 0x0000000718187812 */ /* 0x000fca00078ec0ff */
[----:B------:R-:W-:Y:S01]  /*96a0*/  IMAD.SHL.U32 R24, R24, 0x10, RZ ;  /* 0x0000001018187824 */ /* 0x000fe200078e00ff */
[----:B------:R-:W-:-:S04]  /*96b0*/  LEA.HI.X R25, R2, UR8, R25, 0x2, P1 ;  /* 0x0000000802197c11 */ /* 0x000fc800088f1419 */
[----:B------:R-:W-:Y:S02]  /*96c0*/  LOP3.LUT R24, R24, 0x30, R8, 0x78, !PT ;  /* 0x0000003018187812 */ /* 0x000fe400078e7808 */
[----:B------:R-:W3:Y:S04]  /*96d0*/  LDL.LU R8, [R1+0x60c] ;  /* 0x00060c0001087983 */ /* 0x000ee80000300800 */
[----:B------:R-:W3:Y:S04]  /*96e0*/  LDL.LU R3, [R1+0x608] ;  /* 0x0006080001037983 */ /* 0x000ee80000300800 */
[----:B------:R1:W-:Y:S04]  /*96f0*/  STL [R1+0x98], R0 ;  /* 0x0000980001007387 */ /* 0x0003e80000100800 */
[----:B------:R-:W3:Y:S01]  /*9700*/  LDL.LU R2, [R1+0x604] ;  /* 0x0006040001027983 */ /* 0x000ee20000300800 */
[----:B-1----:R-:W1:Y:S01]  /*9710*/  S2R R0, SR_TID.X ;  /* 0x0000000000007919 */ /* 0x002e620000002100 */
[----:B------:R-:W-:-:S02]  /*9720*/  IMAD.IADD R23, R23, 0x1, R24 ;  /* 0x0000000117177824 */ /* 0x000fc400078e0218 */
[----:B------:R-:W-:Y:S04]  /*9730*/  STL [R1+0x600], R25 ;  /* 0x0006001901007387 */ /* 0x000fe80000100800 */
[----:B------:R-:W-:Y:S01]  /*9740*/  STL [R1+0x3c8], R23 ;  /* 0x0003c81701007387 */ /* 0x000fe20000100800 */
[----:B-1----:R-:W-:-:S05]  /*9750*/  LOP3.LUT R0, R0, 0x3, RZ, 0xc0, !PT ;  /* 0x0000000300007812 */ /* 0x002fca00078ec0ff */
[----:B------:R-:W-:-:S05]  /*9760*/  IMAD R0, R0, 0x420, RZ ;  /* 0x0000042000007824 */ /* 0x000fca00078e02ff */
[----:B------:R-:W-:Y:S02]  /*9770*/  LOP3.LUT R0, R0, R26, RZ, 0x3c, !PT ;  /* 0x0000001a00007212 */ /* 0x000fe400078e3cff */
[----:B--2---:R-:W-:Y:S02]  /*9780*/  IADD3 R4, P3, PT, R4, UR18, RZ ;  /* 0x0000001204047c10 */ /* 0x004fe4000ff7e0ff */
[----:B---3--:R-:W-:Y:S02]  /*9790*/  IADD3 R24, P4, PT, R2, UR18, RZ ;  /* 0x0000001202187c10 */ /* 0x008fe4000ff9e0ff */
[----:B------:R-:W-:Y:S02]  /*97a0*/  IADD3 R2, P5, PT, R3, UR18, RZ ;  /* 0x0000001203027c10 */ /* 0x000fe4000ffbe0ff */
[----:B----4-:R-:W-:Y:S01]  /*97b0*/  IADD3 R3, P2, PT, R5, UR18, RZ ;  /* 0x0000001205037c10 */ /* 0x010fe2000ff5e0ff */
[----:B------:R-:W-:Y:S04]  /*97c0*/  STL [R1+0x4d4], R24 ;  /* 0x0004d41801007387 */ /* 0x000fe80000100800 */
[----:B------:R1:W-:Y:S04]  /*97d0*/  STL [R1+0x4d0], R2 ;  /* 0x0004d00201007387 */ /* 0x0003e80000100800 */
[----:B------:R5:W-:Y:S01]  /*97e0*/  STL [R1+0x4cc], R4 ;  /* 0x0004cc0401007387 */ /* 0x000be20000100800 */
[----:B-1----:R-:W-:-:S03]  /*97f0*/  IADD3 R2, P1, PT, R6, UR18, RZ ;  /* 0x0000001206027c10 */ /* 0x002fc6000ff3e0ff */
[----:B------:R1:W-:Y:S01]  /*9800*/  STL [R1+0x4c8], R3 ;  /* 0x0004c80301007387 */ /* 0x0003e20000100800 */
[----:B-----5:R-:W-:-:S03]  /*9810*/  IADD3 R4, P0, PT, R7, UR18, RZ ;  /* 0x0000001207047c10 */ /* 0x020fc6000ff1e0ff */
[----:B------:R2:W-:Y:S01]  /*9820*/  STL [R1+0x4c4], R2 ;  /* 0x0004c40201007387 */ /* 0x0005e20000100800 */
[----:B-1----:R-:W-:-:S03]  /*9830*/  IADD3.X R3, PT, PT, R8, UR19, RZ, P4, !PT ;  /* 0x0000001308037c10 */ /* 0x002fc6000a7fe4ff */
[----:B------:R-:W-:Y:S01]  /*9840*/  STL [R1+0x4c0], R4 ;  /* 0x0004c00401007387 */ /* 0x000fe20000100800 */
[----:B--2---:R-:W-:-:S03]  /*9850*/  IADD3 R2, P4, PT, R9, UR18, RZ ;  /* 0x0000001209027c10 */ /* 0x004fc6000ff9e0ff */
[----:B------:R-:W2:Y:S04]  /*9860*/  LDL.LU R9, [R1+0x1c] ;  /* 0x00001c0001097983 */ /* 0x000ea80000300800 */
[----:B------:R1:W-:Y:S04]  /*9870*/  STL [R1+0x4bc], R3 ;  /* 0x0004bc0301007387 */ /* 0x0003e80000100800 */
[----:B------:R-:W3:Y:S04]  /*9880*/  LDL.LU R8, [R1+0x14] ;  /* 0x0000140001087983 */ /* 0x000ee80000300800 */
[----:B------:R4:W-:Y:S01]  /*9890*/  STL [R1+0x4b8], R2 ;  /* 0x0004b80201007387 */ /* 0x0009e20000100800 */
[----:B-1----:R-:W-:-:S03]  /*98a0*/  IADD3.X R3, PT, PT, R10, UR19, RZ, P5, !PT ;  /* 0x000000130a037c10 */ /* 0x002fc6000affe4ff */
[----:B------:R-:W5:Y:S04]  /*98b0*/  LDL.LU R7, [R1+0x20] ;  /* 0x0000200001077983 */ /* 0x000f680000300800 */
[----:B----4-:R-:W4:Y:S04]  /*98c0*/  LDL.LU R2, [R1+0x8] ;  /* 0x0000080001027983 */ /* 0x010f280000300800 */
[----:B------:R-:W2:Y:S04]  /*98d0*/  LDL.LU R24, [R1+0x2c] ;  /* 0x00002c0001187983 */ /* 0x000ea80000300800 */
[----:B------:R-:W2:Y:S04]  /*98e0*/  LDL.LU R10, [R1+0x4] ;  /* 0x00000400010a7983 */ /* 0x000ea80000300800 */
[----:B------:R-:W2:Y:S01]  /*98f0*/  LDL.LU R26, [R1+0x18] ;  /* 0x00001800011a7983 */ /* 0x000ea20000300800 */
[----:B------:R-:W-:-:S03]  /*9900*/  IADD3.X R4, PT, PT, R12, UR19, RZ, P3, !PT ;  /* 0x000000130c047c10 */ /* 0x000fc60009ffe4ff */
[----:B------:R1:W-:Y:S02]  /*9910*/  STL [R1+0x4b4], R3 ;  /* 0x0004b40301007387 */ /* 0x0003e40000100800 */
[----:B-1----:R-:W-:Y:S02]  /*9920*/  IADD3 R3, P5, PT, R11, UR18, RZ ;  /* 0x000000120b037c10 */ /* 0x002fe4000ffbe0ff */
[----:B------:R-:W2:Y:S04]  /*9930*/  LDL.LU R11, [R1+0x10] ;  /* 0x00001000010b7983 */ /* 0x000ea80000300800 */
[----:B------:R1:W-:Y:S04]  /*9940*/  STL [R1+0x4b0], R3 ;  /* 0x0004b00301007387 */ /* 0x0003e80000100800 */
[----:B------:R-:W2:Y:S04]  /*9950*/  LDL.LU R12, [R1+0xc] ;  /* 0x00000c00010c7983 */ /* 0x000ea80000300800 */
[----:B------:R1:W-:Y:S02]  /*9960*/  STL [R1+0x4ac], R4 ;  /* 0x0004ac0401007387 */ /* 0x0003e40000100800 */
[----:B-1----:R-:W-:-:S02]  /*9970*/  IADD3 R3, P3, PT, R13, UR18, RZ ;  /* 0x000000120d037c10 */ /* 0x002fc4000ff7e0ff */
[----:B------:R-:W3:Y:S04]  /*9980*/  LDL.LU R13, [R1] ;  /* 0x00000000010d7983 */ /* 0x000ee80000300800 */
[----:B------:R-:W4:Y:S04]  /*9990*/  LDL.LU R6, [R1+0x30] ;  /* 0x0000300001067983 */ /* 0x000f280000300800 */
[----:B------:R1:W-:Y:S04]  /*99a0*/  STL [R1+0x4a8], R3 ;  /* 0x0004a80301007387 */ /* 0x0003e80000100800 */
[----:B------:R-:W4:Y:S04]  /*99b0*/  LDL.LU R5, [R1+0x24] ;  /* 0x0000240001057983 */ /* 0x000f280000300800 */
[----:B------:R-:W4:Y:S04]  /*99c0*/  LDL.LU R4, [R1+0x3c] ;  /* 0x00003c0001047983 */ /* 0x000f280000300800 */
[----:B-1----:R-:W4:Y:S04]  /*99d0*/  LDL.LU R3, [R1+0x34] ;  /* 0x0000340001037983 */ /* 0x002f280000300800 */
[----:B------:R-:W4:Y:S01]  /*99e0*/  LDL.LU R25, [R1+0x40] ;  /* 0x0000400001197983 */ /* 0x000f220000300800 */
[----:B------:R-:W-:-:S05]  /*99f0*/  IADD3.X R14, PT, PT, R14, UR19, RZ, P2, !PT ;  /* 0x000000130e0e7c10 */ /* 0x000fca00097fe4ff */
[----:B------:R1:W-:Y:S01]  /*9a00*/  STL [R1+0x4a4], R14 ;  /* 0x0004a40e01007387 */ /* 0x0003e20000100800 */
[----:B------:R-:W-:Y:S02]  /*9a10*/  IADD3.X R16, PT, PT, R16, UR19, RZ, P1, !PT ;  /* 0x0000001310107c10 */ /* 0x000fe40008ffe4ff */
[----:B-1----:R-:W-:Y:S02]  /*9a20*/  IADD3 R14, P2, PT, R15, UR18, RZ ;  /* 0x000000120f0e7c10 */ /* 0x002fe4000ff5e0ff */
[----:B------:R-:W-:-:S03]  /*9a30*/  IADD3 R15, P1, PT, R17, UR18, RZ ;  /* 0x00000012110f7c10 */ /* 0x000fc6000ff3e0ff */
[----:B------:R1:W-:Y:S04]  /*9a40*/  STL [R1+0x4a0], R14 ;  /* 0x0004a00e01007387 */ /* 0x0003e80000100800 */
[----:B------:R1:W-:Y:S02]  /*9a50*/  STL [R1+0x49c], R16 ;  /* 0x00049c1001007387 */ /* 0x0003e40000100800 */
[----:B-1----:R-:W-:Y:S02]  /*9a60*/  IADD3.X R14, PT, PT, R18, UR19, RZ, P0, !PT ;  /* 0x00000013120e7c10 */ /* 0x002fe400087fe4ff */
[----:B------:R1:W-:Y:S01]  /*9a70*/  STL [R1+0x498], R15 ;  /* 0x0004980f01007387 */ /* 0x0003e20000100800 */
[----:B------:R-:W-:-:S03]  /*9a80*/  IADD3 R16, P0, PT, R19, UR18, RZ ;  /* 0x0000001213107c10 */ /* 0x000fc6000ff1e0ff */
[----:B------:R1:W-:Y:S02]  /*9a90*/  STL [R1+0x494], R14 ;  /* 0x0004940e01007387 */ /* 0x0003e40000100800 */
[----:B-1----:R-:W-:Y:S02]  /*9aa0*/  IADD3.X R15, PT, PT, R20, UR19, RZ, P4, !PT ;  /* 0x00000013140f7c10 */ /* 0x002fe4000a7fe4ff */
[----:B------:R1:W-:Y:S01]  /*9ab0*/  STL [R1+0x490], R16 ;  /* 0x0004901001007387 */ /* 0x0003e20000100800 */
[----:B------:R-:W-:-:S03]  /*9ac0*/  IADD3 R14, P4, PT, R21, UR18, RZ ;  /* 0x00000012150e7c10 */ /* 0x000fc6000ff9e0ff */
[----:B------:R1:W-:Y:S04]  /*9ad0*/  STL [R1+0x48c], R15 ;  /* 0x00048c0f01007387 */ /* 0x0003e80000100800 */
[----:B------:R3:W-:Y:S01]  /*9ae0*/  STL [R1+0x488], R14 ;  /* 0x0004880e01007387 */ /* 0x0007e20000100800 */
[----:B-1----:R-:W-:Y:S02]  /*9af0*/  IADD3.X R16, PT, PT, R22, UR19, RZ, P5, !PT ;  /* 0x0000001316107c10 */ /* 0x002fe4000affe4ff */
[----:B------:R-:W-:-:S03]  /*9b00*/  IADD3 R15, P5, PT, R28, UR18, RZ ;  /* 0x000000121c0f7c10 */ /* 0x000fc6000ffbe0ff */
[----:B------:R-:W-:Y:S04]  /*9b10*/  STL [R1+0x3d8], R16 ;  /* 0x0003d81001007387 */ /* 0x000fe80000100800 */
[----:B------:R-:W-:Y:S01]  /*9b20*/  STL [R1+0x3f4], R15 ;  /* 0x0003f40f01007387 */ /* 0x000fe20000100800 */
[----:B--2---:R-:W-:Y:S02]  /*9b30*/  IADD3.X R12, PT, PT, R12, UR19, RZ, P2, !PT ;  /* 0x000000130c0c7c10 */ /* 0x004fe400097fe4ff */
[----:B---3--:R-:W-:Y:S02]  /*9b40*/  IADD3.X R14, PT, PT, R13, UR19, RZ, P3, !PT ;  /* 0x000000130d0e7c10 */ /* 0x008fe40009ffe4ff */
[----:B------:R-:W-:-:S03]  /*9b50*/  IADD3 R13, P3, PT, R27, UR18, RZ ;  /* 0x000000121b0d7c10 */ /* 0x000fc6000ff7e0ff */
[----:B------:R1:W-:Y:S04]  /*9b60*/  STL [R1+0x3dc], R14 ;  /* 0x0003dc0e01007387 */ /* 0x0003e80000100800 */
[----:B------:R2:W-:Y:S04]  /*9b70*/  STL [R1+0x3fc], R13 ;  /* 0x0003fc0d01007387 */ /* 0x0005e80000100800 */
[----:B------:R3:W-:Y:S01]  /*9b80*/  STL [R1+0x3e0], R12 ;  /* 0x0003e00c01007387 */ /* 0x0007e20000100800 */
[----:B-1----:R-:W-:Y:S02]  /*9b90*/  IADD3 R14, P2, PT, R29, UR18, RZ ;  /* 0x000000121d0e7c10 */ /* 0x002fe4000ff5e0ff */
[----:B--2---:R-:W-:-:S02]  /*9ba0*/  IADD3.X R13, PT, PT, R11, UR19, RZ, P1, !PT ;  /* 0x000000130b0d7c10 */ /* 0x004fc40008ffe4ff */
[----:B------:R-:W-:Y:S02]  /*9bb0*/  IADD3.X R11, PT, PT, R9, UR19, RZ, P0, !PT ;  /* 0x00000013090b7c10 */ /* 0x000fe400087fe4ff */
[----:B---3--:R-:W-:Y:S01]  /*9bc0*/  IADD3 R12, P1, PT, R10, UR18, RZ ;  /* 0x000000120a0c7c10 */ /* 0x008fe2000ff3e0ff */
[----:B------:R-:W-:Y:S01]  /*9bd0*/  STL [R1+0x404], R14 ;  /* 0x0004040e01007387 */ /* 0x000fe20000100800 */
[----:B------:R-:W-:Y:S02]  /*9be0*/  IADD3 R10, P0, PT, R8, UR18, RZ ;  /* 0x00000012080a7c10 */ /* 0x000fe4000ff1e0ff */
[----:B-----5:R-:W-:Y:S01]  /*9bf0*/  IADD3.X R9, PT, PT, R7, UR19, RZ, P4, !PT ;  /* 0x0000001307097c10 */ /* 0x020fe2000a7fe4ff */
[----:B------:R-:W-:Y:S01]  /*9c00*/  STL [R1+0x3e4], R13 ;  /* 0x0003e40d01007387 */ /* 0x000fe20000100800 */
[----:B----4-:R-:W-:-:S03]  /*9c10*/  IADD3 R8, P4, PT, R2, UR18, RZ ;  /* 0x0000001202087c10 */ /* 0x010fc6000ff9e0ff */
[----:B------:R-:W-:Y:S01]  /*9c20*/  STL [R1+0x40c], R12 ;  /* 0x00040c0c01007387 */ /* 0x000fe20000100800 */
[----:B------:R-:W-:-:S03]  /*9c30*/  IADD3.X R7, PT, PT, R24, UR19, RZ, P5, !PT ;  /* 0x0000001318077c10 */ /* 0x000fc6000affe4ff */
[----:B------:R-:W-:Y:S04]  /*9c40*/  STL [R1+0x3e8], R11 ;  /* 0x0003e80b01007387 */ /* 0x000fe80000100800 */
[----:B------:R-:W-:Y:S04]  /*9c50*/  STL [R1+0x414], R10 ;  /* 0x0004140a01007387 */ /* 0x000fe80000100800 */
[----:B------:R-:W-:Y:S04]  /*9c60*/  STL [R1+0x3ec], R9 ;  /* 0x0003ec0901007387 */ /* 0x000fe80000100800 */
[----:B------:R-:W2:Y:S04]  /*9c70*/  LDL.LU R2, [R1+0x28] ;  /* 0x0000280001027983 */ /* 0x000ea80000300800 */
[----:B------:R1:W-:Y:S04]  /*9c80*/  STL [R1+0x41c], R8 ;  /* 0x00041c0801007387 */ /* 0x0003e80000100800 */
[----:B------:R3:W-:Y:S01]  /*9c90*/  STL [R1+0x3f0], R7 ;  /* 0x0003f00701007387 */ /* 0x0007e20000100800 */
[----:B-1----:R-:W-:-:S03]  /*9ca0*/  IADD3 R8, P5, PT, R26, UR18, RZ ;  /* 0x000000121a087c10 */ /* 0x002fc6000ffbe0ff */
[----:B---3--:R-:W3:Y:S04]  /*9cb0*/  LDL.LU R7, [R1+0x4c] ;  /* 0x00004c0001077983 */ /* 0x008ee80000300800 */
[----:B------:R-:W4:Y:S04]  /*9cc0*/  LDL.LU R24, [R1+0x38] ;  /* 0x0000380001187983 */ /* 0x000f280000300800 */
[----:B------:R1:W-:Y:S04]  /*9cd0*/  STL [R1+0x424], R8 ;  /* 0x0004240801007387 */ /* 0x0003e80000100800 */
[----:B------:R-:W5:Y:S01]  /*9ce0*/  LDL.LU R26, [R1+0x50] ;  /* 0x00005000011a7983 */ /* 0x000f620000300800 */
[----:B-1----:R-:W-:-:S02]  /*9cf0*/  IADD3.X R8, PT, PT, R6, UR19, RZ, P3, !PT ;  /* 0x0000001306087c10 */ /* 0x002fc40009ffe4ff */
[----:B------:R-:W-:Y:S02]  /*9d00*/  IADD3 R6, P3, PT, R5, UR18, RZ ;  /* 0x0000001205067c10 */ /* 0x000fe4000ff7e0ff */
[----:B------:R-:W-:Y:S01]  /*9d10*/  IADD3.X R5, PT, PT, R4, UR19, RZ, P2, !PT ;  /* 0x0000001304057c10 */ /* 0x000fe200097fe4ff */
[----:B------:R-:W-:Y:S01]  /*9d20*/  STL [R1+0x3f8], R8 ;  /* 0x0003f80801007387 */ /* 0x000fe20000100800 */
[----:B------:R-:W-:Y:S02]  /*9d30*/  IADD3 R4, P2, PT, R3, UR18, RZ ;  /* 0x0000001203047c10 */ /* 0x000fe4000ff5e0ff */
[----:B------:R-:W-:Y:S01]  /*9d40*/  IADD3.X R3, PT, PT, R25, UR19, RZ, P1, !PT ;  /* 0x0000001319037c10 */ /* 0x000fe20008ffe4ff */
[----:B------:R1:W-:Y:S04]  /*9d50*/  STL [R1+0x42c], R6 ;  /* 0x00042c0601007387 */ /* 0x0003e80000100800 */
[----:B------:R1:W-:Y:S04]  /*9d60*/  STL [R1+0x400], R5 ;  /* 0x0004000501007387 */ /* 0x0003e80000100800 */
[----:B------:R-:W5:Y:S04]  /*9d70*/  LDL.LU R25, [R1+0x44] ;  /* 0x0000440001197983 */ /* 0x000f680000300800 */
[----:B------:R1:W-:Y:S04]  /*9d80*/  STL [R1+0x434], R4 ;  /* 0x0004340401007387 */ /* 0x0003e80000100800 */
[----:B------:R-:W5:Y:S04]  /*9d90*/  LDL.LU R29, [R1+0x5c] ;  /* 0x00005c00011d7983 */ /* 0x000f680000300800 */
[----:B------:R1:W-:Y:S04]  /*9da0*/  STL [R1+0x408], R3 ;  /* 0x0004080301007387 */ /* 0x0003e80000100800 */
[----:B------:R-:W5:Y:S04]  /*9db0*/  LDL.LU R27, [R1+0x54] ;  /* 0x00005400011b7983 */ /* 0x000f680000300800 */
        /* <DEDUP_REMOVED lines=14> */
[----:B-1----:R-:W5:Y:S04]  /*9ea0*/  LDL.LU R6, [R1+0x8c] ;  /* 0x00008c0001067983 */ /* 0x002f680000300800 */
[----:B------:R-:W5:Y:S04]  /*9eb0*/  LDL.LU R5, [R1+0x90] ;  /* 0x0000900001057983 */ /* 0x000f680000300800 */
[----:B------:R-:W5:Y:S04]  /*9ec0*/  LDL.LU R4, [R1+0x94] ;  /* 0x0000940001047983 */ /* 0x000f680000300800 */
[----:B------:R-:W5:Y:S01]  /*9ed0*/  LDL.LU R3, [R1+0x98] ;  /* 0x0000980001037983 */ /* 0x000f620000300800 */
[----:B--2---:R-:W-:-:S03]  /*9ee0*/  IADD3 R8, P1, PT, R2, UR18, RZ ;  /* 0x0000001202087c10 */ /* 0x004fc6000ff3e0ff */
[----:B------:R-:W2:Y:S04]  /*9ef0*/  LDL.LU R2, [R1+0xa0] ;  /* 0x0000a00001027983 */ /* 0x000ea80000300800 */
[----:B------:R4:W-:Y:S01]  /*9f00*/  STL [R1+0x43c], R8 ;  /* 0x00043c0801007387 */ /* 0x0009e20000100800 */
[----:B---3--:R-:W-:Y:S02]  /*9f10*/  IADD3.X R9, PT, PT, R7, UR19, RZ, P0, !PT ;  /* 0x0000001307097c10 */ /* 0x008fe400087fe4ff */
[----:B----4-:R-:W-:-:S03]  /*9f20*/  IADD3 R8, P0, PT, R24, UR18, RZ ;  /* 0x0000001218087c10 */ /* 0x010fc6000ff1e0ff */
[----:B------:R1:W-:Y:S01]  /*9f30*/  STL [R1+0x410], R9 ;  /* 0x0004100901007387 */ /* 0x0003e20000100800 */
[----:B-----5:R-:W-:-:S03]  /*9f40*/  IADD3.X R7, PT, PT, R26, UR19, RZ, P4, !PT ;  /* 0x000000131a077c10 */ /* 0x020fc6000a7fe4ff */
[----:B-1----:R-:W3:Y:S04]  /*9f50*/  LDL R9, [R1+0x4f4] ;  /* 0x0004f40001097983 */ /* 0x002ee80000100800 */
[----:B------:R1:W-:Y:S04]  /*9f60*/  STL [R1+0x444], R8 ;  /* 0x0004440801007387 */ /* 0x0003e80000100800 */
[----:B-1----:R-:W4:Y:S01]  /*9f70*/  LDL R8, [R1+0x56c] ;  /* 0x00056c0001087983 */ /* 0x002f220000100800 */
[----:B------:R-:W-:-:S03]  /*9f80*/  IADD3 R25, P4, PT, R25, UR18, RZ ;  /* 0x0000001219197c10 */ /* 0x000fc6000ff9e0ff */
[----:B------:R1:W-:Y:S04]  /*9f90*/  STL [R1+0x418], R7 ;  /* 0x0004180701007387 */ /* 0x0003e80000100800 */
[----:B------:R-:W5:Y:S04]  /*9fa0*/  LDL R24, [R1+0x508] ;  /* 0x0005080001187983 */ /* 0x000f680000100800 */
[----:B------:R-:W2:Y:S04]  /*9fb0*/  LDL R26, [R1+0x58c] ;  /* 0x00058c00011a7983 */ /* 0x000ea80000100800 */
[----:B-1----:R-:W2:Y:S04]  /*9fc0*/  LDL R7, [R1+0x4f8] ;  /* 0x0004f80001077983 */ /* 0x002ea80000100800 */
[----:B------:R1:W-:Y:S04]  /*9fd0*/  STL [R1+0x44c], R25 ;  /* 0x00044c1901007387 */ /* 0x0003e80000100800 */
[----:B-1----:R-:W2:Y:S01]  /*9fe0*/  LDL.LU R25, [R1+0x600] ;  /* 0x0006000001197983 */ /* 0x002ea20000300800 */
[----:B------:R-:W-:-:S05]  /*9ff0*/  IADD3.X R29, PT, PT, R29, UR19, RZ, P5, !PT ;  /* 0x000000131d1d7c10 */ /* 0x000fca000affe4ff */
[----:B------:R1:W-:Y:S01]  /*a000*/  STL [R1+0x420], R29 ;  /* 0x0004201d01007387 */ /* 0x0003e20000100800 */
[----:B------:R-:W-:Y:S02]  /*a010*/  IADD3.X R21, PT, PT, R21, UR19, RZ, P2, !PT ;  /* 0x0000001315157c10 */ /* 0x000fe400097fe4ff */
[----:B------:R-:W-:Y:S02]  /*a020*/  IADD3 R20, P2, PT, R20, UR18, RZ ;  /* 0x0000001214147c10 */ /* 0x000fe4000ff5e0ff */
[----:B------:R-:W-:Y:S02]  /*a030*/  IADD3.X R19, PT, PT, R19, UR19, RZ, P1, !PT ;  /* 0x0000001313137c10 */ /* 0x000fe40008ffe4ff */
[----:B-1----:R-:W-:Y:S02]  /*a040*/  IADD3 R29, P5, PT, R27, UR18, RZ ;  /* 0x000000121b1d7c10 */ /* 0x002fe4000ffbe0ff */
[----:B------:R-:W-:Y:S02]  /*a050*/  IADD3.X R27, PT, PT, R28, UR19, RZ, P3, !PT ;  /* 0x000000131c1b7c10 */ /* 0x000fe40009ffe4ff */
[----:B------:R-:W-:Y:S01]  /*a060*/  IADD3 R22, P3, PT, R22, UR18, RZ ;  /* 0x0000001216167c10 */ /* 0x000fe2000ff7e0ff */
[----:B------:R1:W-:Y:S01]  /*a070*/  STL [R1+0x454], R29 ;  /* 0x0004541d01007387 */ /* 0x0003e20000100800 */
[----:B------:R-:W-:-:S02]  /*a080*/  IADD3 R18, P1, PT, R18, UR18, RZ ;  /* 0x0000001212127c10 */ /* 0x000fc4000ff3e0ff */
[----:B------:R-:W-:Y:S01]  /*a090*/  IADD3.X R17, PT, PT, R17, UR19, RZ, P0, !PT ;  /* 0x0000001311117c10 */ /* 0x000fe200087fe4ff */
[----:B------:R-:W-:Y:S01]  /*a0a0*/  STL [R1+0x428], R27 ;  /* 0x0004281b01007387 */ /* 0x000fe20000100800 */
[----:B------:R-:W-:-:S03]  /*a0b0*/  IADD3 R16, P0, PT, R16, UR18, RZ ;  /* 0x0000001210107c10 */ /* 0x000fc6000ff1e0ff */
[----:B------:R-:W-:Y:S01]  /*a0c0*/  STL [R1+0x45c], R22 ;  /* 0x00045c1601007387 */ /* 0x000fe20000100800 */
[----:B------:R-:W-:-:S03]  /*a0d0*/  IADD3.X R15, PT, PT, R15, UR19, RZ, P4, !PT ;  /* 0x000000130f0f7c10 */ /* 0x000fc6000a7fe4ff */
[----:B------:R-:W-:Y:S01]  /*a0e0*/  STL [R1+0x430], R21 ;  /* 0x0004301501007387 */ /* 0x000fe20000100800 */
[----:B------:R-:W-:-:S03]  /*a0f0*/  IADD3 R14, P4, PT, R14, UR18, RZ ;  /* 0x000000120e0e7c10 */ /* 0x000fc6000ff9e0ff */
[----:B------:R-:W-:Y:S01]  /*a100*/  STL [R1+0x464], R20 ;  /* 0x0004641401007387 */ /* 0x000fe20000100800 */
[----:B------:R-:W-:-:S03]  /*a110*/  IADD3.X R13, PT, PT, R13, UR19, RZ, P5, !PT ;  /* 0x000000130d0d7c10 */ /* 0x000fc6000affe4ff */
[----:B------:R-:W-:Y:S01]  /*a120*/  STL [R1+0x438], R19 ;  /* 0x0004381301007387 */ /* 0x000fe20000100800 */
[----:B------:R-:W-:Y:S02]  /*a130*/  IADD3 R12, P5, PT, R12, UR18, RZ ;  /* 0x000000120c0c7c10 */ /* 0x000fe4000ffbe0ff */
[----:B------:R-:W-:Y:S01]  /*a140*/  IADD3.X R11, PT, PT, R11, UR19, RZ, P3, !PT ;  /* 0x000000130b0b7c10 */ /* 0x000fe20009ffe4ff */
[----:B------:R-:W-:Y:S01]  /*a150*/  STL [R1+0x46c], R18 ;  /* 0x00046c1201007387 */ /* 0x000fe20000100800 */
[----:B-1----:R-:W-:-:S03]  /*a160*/  IADD3 R29, P3, PT, R10, UR16, RZ ;  /* 0x000000100a1d7c10 */ /* 0x002fc6000ff7e0ff */
[----:B------:R-:W-:Y:S01]  /*a170*/  STL [R1+0x440], R17 ;  /* 0x0004401101007387 */ /* 0x000fe20000100800 */
[----:B------:R-:W-:-:S03]  /*a180*/  IADD3.X R10, PT, PT, R6, UR19, RZ, P2, !PT ;  /* 0x00000013060a7c10 */ /* 0x000fc600097fe4ff */
[----:B------:R-:W-:Y:S01]  /*a190*/  STL [R1+0x474], R16 ;  /* 0x0004741001007387 */ /* 0x000fe20000100800 */
[----:B------:R-:W-:-:S03]  /*a1a0*/  IADD3.X R6, PT, PT, R5, UR19, RZ, P1, !PT ;  /* 0x0000001305067c10 */ /* 0x000fc60008ffe4ff */
[----:B------:R-:W-:Y:S01]  /*a1b0*/  STL [R1+0x448], R15 ;  /* 0x0004480f01007387 */ /* 0x000fe20000100800 */
[----:B------:R-:W-:-:S03]  /*a1c0*/  IADD3.X R5, PT, PT, R4, UR19, RZ, P0, !PT ;  /* 0x0000001304057c10 */ /* 0x000fc600087fe4ff */
[----:B------:R-:W-:Y:S01]  /*a1d0*/  STL [R1+0x47c], R14 ;  /* 0x00047c0e01007387 */ /* 0x000fe20000100800 */
[----:B------:R-:W-:-:S03]  /*a1e0*/  IADD3.X R4, PT, PT, R3, UR19, RZ, P4, !PT ;  /* 0x0000001303047c10 */ /* 0x000fc6000a7fe4ff */
[----:B------:R-:W-:Y:S04]  /*a1f0*/  STL [R1+0x450], R13 ;  /* 0x0004500d01007387 */ /* 0x000fe80000100800 */
[----:B------:R1:W-:Y:S04]  /*a200*/  STL [R1+0x484], R12 ;  /* 0x0004840c01007387 */ /* 0x0003e80000100800 */
[----:B------:R-:W-:Y:S04]  /*a210*/  STL [R1+0x458], R11 ;  /* 0x0004580b01007387 */ /* 0x000fe80000100800 */
[----:B------:R1:W-:Y:S04]  /*a220*/  STL [R1+0x460], R10 ;  /* 0x0004600a01007387 */ /* 0x0003e80000100800 */
[----:B------:R-:W-:Y:S04]  /*a230*/  STL [R1+0x468], R6 ;  /* 0x0004680601007387 */ /* 0x000fe80000100800 */
[----:B------:R-:W-:Y:S04]  /*a240*/  STL [R1+0x470], R5 ;  /* 0x0004700501007387 */ /* 0x000fe80000100800 */
[----:B------:R-:W-:Y:S01]  /*a250*/  STL [R1+0x478], R4 ;  /* 0x0004780401007387 */ /* 0x000fe20000100800 */
[----:B------:R-:W-:-:S04]  /*a260*/  USHF.R.S32.HI UR8, URZ, 0x1f, UR5 ;  /* 0x0000001fff087899 */ /* 0x000fc80008011405 */
[----:B------:R-:W-:Y:S01]  /*a270*/  ULEA.HI UR8, UR8, UR5, URZ, 0x6 ;  /* 0x0000000508087291 */ /* 0x000fe2000f8f30ff */
[----:B-1----:R-:W-:Y:S02]  /*a280*/  CS2R R12, SRZ ;  /* 0x00000000000c7805 */ /* 0x002fe4000001ff00 */
[----:B------:R-:W-:Y:S02]  /*a290*/  CS2R R14, SRZ ;  /* 0x00000000000e7805 */ /* 0x000fe4000001ff00 */
[----:B------:R-:W-:Y:S01]  /*a2a0*/  CS2R R16, SRZ ;  /* 0x0000000000107805 */ /* 0x000fe2000001ff00 */
[----:B------:R-:W-:Y:S01]  /*a2b0*/  USHF.R.S32.HI UR8, URZ, 0x6, UR8 ;  /* 0x00000006ff087899 */ /* 0x000fe20008011408 */
[----:B------:R-:W-:Y:S02]  /*a2c0*/  CS2R R18, SRZ ;  /* 0x0000000000127805 */ /* 0x000fe4000001ff00 */
[----:B------:R-:W-:Y:S01]  /*a2d0*/  CS2R R10, SRZ ;  /* 0x00000000000a7805 */ /* 0x000fe2000001ff00 */
[----:B------:R-:W-:-:S02]  /*a2e0*/  USHF.L.U32 UR18, UR6, 0x2, URZ ;  /* 0x0000000206127899 */ /* 0x000fc400080006ff */
[----:B------:R-:W-:Y:S01]  /*a2f0*/  USHF.L.U64.HI UR6, UR6, 0x2, UR12 ;  /* 0x0000000206067899 */ /* 0x000fe2000801020c */
[----:B------:R-:W-:Y:S01]  /*a300*/  UMOV UR4, URZ ;  /* 0x000000ff00047c82 */ /* 0x000fe20008000000 */
[----:B------:R-:W-:Y:S01]  /*a310*/  UMOV UR10, 0x1 ;  /* 0x00000001000a7882 */ /* 0x000fe20000000000 */
[----:B------:R-:W-:Y:S02]  /*a320*/  USHF.L.U64.HI UR11, UR13, 0x2, UR11 ;  /* 0x000000020d0b7899 */ /* 0x000fe4000801020b */
[----:B------:R-:W-:Y:S01]  /*a330*/  UIADD3 UR12, UPT, UPT, UR8, -0x2, URZ ;  /* 0xfffffffe080c7890 */ /* 0x000fe2000fffe0ff */
[----:B------:R-:W-:Y:S01]  /*a340*/  UMOV UR5, 0xffffffff ;  /* 0xffffffff00057882 */ /* 0x000fe20000000000 */
[----:B--2---:R-:W-:-:S05]  /*a350*/  IADD3.X R3, PT, PT, R25, UR19, RZ, P5, !PT ;  /* 0x0000001319037c10 */ /* 0x004fca000affe4ff */
[----:B------:R4:W-:Y:S04]  /*a360*/  STL [R1+0x480], R3 ;  /* 0x0004800301007387 */ /* 0x0009e80000100800 */
[----:B------:R-:W-:Y:S04]  /*a370*/  STL [R1+0x290], RZ ;  /* 0x000290ff01007387 */ /* 0x000fe80000100800 */
        /* <DEDUP_REMOVED lines=96> */
[----:B------:R-:W-:Y:S01]  /*a980*/  STL [R1+0xa4], RZ ;  /* 0x0000a4ff01007387 */ /* 0x000fe20000100800 */
[----:B------:R-:W-:-:S03]  /*a990*/  IADD3.X R28, PT, PT, R2, UR17, RZ, P3, !PT ;  /* 0x00000011021c7c10 */ /* 0x000fc60009ffe4ff */
[----:B------:R-:W-:Y:S01]  /*a9a0*/  STL [R1+0xa8], RZ ;  /* 0x0000a8ff01007387 */ /* 0x000fe20000100800 */
[----:B---3--:R-:W-:-:S03]  /*a9b0*/  SHF.R.S32.HI R2, RZ, 0x1f, R9 ;  /* 0x0000001fff027819 */ /* 0x008fc60000011409 */
[----:B------:R-:W-:Y:S01]  /*a9c0*/  STL [R1+0xac], RZ ;  /* 0x0000acff01007387 */ /* 0x000fe20000100800 */
[----:B----4-:R-:W-:-:S03]  /*a9d0*/  SHF.R.S32.HI R3, RZ, 0x1f, R8 ;  /* 0x0000001fff037819 */ /* 0x010fc60000011408 */
[----:B------:R-:W-:Y:S04]  /*a9e0*/  STL [R1+0x90], RZ ;  /* 0x000090ff01007387 */ /* 0x000fe80000100800 */
[----:B------:R-:W-:Y:S04]  /*a9f0*/  STL [R1+0x94], RZ ;  /* 0x000094ff01007387 */ /* 0x000fe80000100800 */
[----:B------:R-:W-:Y:S01]  /*aa00*/  STL [R1+0x98], RZ ;  /* 0x000098ff01007387 */ /* 0x000fe20000100800 */
[----:B------:R-:W-:-:S03]  /*aa10*/  SHF.L.U64.HI R9, R9, 0x2, R2 ;  /* 0x0000000209097819 */ /* 0x000fc60000010202 */
[----:B------:R-:W-:Y:S01]  /*aa20*/  STL [R1+0x9c], RZ ;  /* 0x00009cff01007387 */ /* 0x000fe20000100800 */
[----:B------:R-:W-:-:S03]  /*aa30*/  SHF.R.S32.HI R4, RZ, 0x1f, R7 ;  /* 0x0000001fff047819 */ /* 0x000fc60000011407 */
[----:B------:R-:W-:Y:S01]  /*aa40*/  STL [R1+0x80], RZ ;  /* 0x000080ff01007387 */ /* 0x000fe20000100800 */
[----:B------:R-:W-:-:S03]  /*aa50*/  SHF.L.U64.HI R2, R8, 0x2, R3 ;  /* 0x0000000208027819 */ /* 0x000fc60000010203 */
[----:B------:R-:W-:Y:S01]  /*aa60*/  STL [R1+0x84], RZ ;  /* 0x000084ff01007387 */ /* 0x000fe20000100800 */
[----:B-----5:R-:W-:-:S03]  /*aa70*/  SHF.R.S32.HI R5, RZ, 0x1f, R24 ;  /* 0x0000001fff057819 */ /* 0x020fc60000011418 */
[----:B------:R-:W-:Y:S01]  /*aa80*/  STL [R1+0x88], RZ ;  /* 0x000088ff01007387 */ /* 0x000fe20000100800 */
[----:B------:R-:W-:-:S03]  /*aa90*/  SHF.R.S32.HI R6, RZ, 0x1f, R26 ;  /* 0x0000001fff067819 */ /* 0x000fc6000001141a */
[----:B------:R-:W-:Y:S01]  /*aaa0*/  STL [R1+0x8c], RZ ;  /* 0x00008cff01007387 */ /* 0x000fe20000100800 */
[----:B------:R-:W-:-:S03]  /*aab0*/  SHF.L.U64.HI R4, R7, 0x2, R4 ;  /* 0x0000000207047819 */ /* 0x000fc60000010204 */
[----:B------:R-:W-:Y:S01]  /*aac0*/  STL [R1+0x70], RZ ;  /* 0x000070ff01007387 */ /* 0x000fe20000100800 */
[----:B------:R-:W-:-:S03]  /*aad0*/  SHF.L.U64.HI R3, R24, 0x2, R5 ;  /* 0x0000000218037819 */ /* 0x000fc60000010205 */
[----:B------:R-:W-:Y:S04]  /*aae0*/  STL [R1+0x74], RZ ;  /* 0x000074ff01007387 */ /* 0x000fe80000100800 */
[----:B------:R-:W-:Y:S04]  /*aaf0*/  STL [R1+0x78], RZ ;  /* 0x000078ff01007387 */ /* 0x000fe80000100800 */
[----:B------:R-:W-:Y:S04]  /*ab00*/  STL [R1+0x4e0], R9 ;  /* 0x0004e00901007387 */ /* 0x000fe80000100800 */
[----:B------:R1:W-:Y:S04]  /*ab10*/  STL [R1+0x4e4], R2 ;  /* 0x0004e40201007387 */ /* 0x0003e80000100800 */
[----:B------:R-:W-:Y:S01]  /*ab20*/  STL [R1+0x4e8], R4 ;  /* 0x0004e80401007387 */ /* 0x000fe20000100800 */
[----:B-1----:R-:W-:-:S03]  /*ab30*/  SHF.L.U64.HI R2, R26, 0x2, R6 ;  /* 0x000000021a027819 */ /* 0x002fc60000010206 */
[----:B------:R-:W-:Y:S04]  /*ab40*/  STL [R1+0x4ec], R3 ;  /* 0x0004ec0301007387 */ /* 0x000fe80000100800 */
[----:B------:R1:W-:Y:S04]  /*ab50*/  STL [R1+0x4f0], R2 ;  /* 0x0004f00201007387 */ /* 0x0003e80000100800 */
[----:B------:R2:W-:Y:S04]  /*ab60*/  STL [R1+0x7c], RZ ;  /* 0x00007cff01007387 */ /* 0x0005e80000100800 */
[----:B------:R2:W-:Y:S01]  /*ab70*/  STL [R1+0x60], RZ ;  /* 0x000060ff01007387 */ /* 0x0005e20000100800 */
[----:B-1----:R-:W-:-:S03]  /*ab80*/  LOP3.LUT R2, R23, 0x40, RZ, 0x3c, !PT ;  /* 0x0000004017027812 */ /* 0x002fc600078e3cff */
[----:B------:R2:W-:Y:S04]  /*ab90*/  STL [R1+0x64], RZ ;  /* 0x000064ff01007387 */ /* 0x0005e80000100800 */
[----:B------:R2:W-:Y:S04]  /*aba0*/  STL [R1+0x68], RZ ;  /* 0x000068ff01007387 */ /* 0x0005e80000100800 */
[----:B------:R2:W-:Y:S04]  /*abb0*/  STL [R1+0x6c], RZ ;  /* 0x00006cff01007387 */ /* 0x0005e80000100800 */
[----:B------:R2:W-:Y:S01]  /*abc0*/  STL [R1+0x3cc], R2 ;  /* 0x0003cc0201007387 */ /* 0x0005e20000100800 */
[----:B------:R-:W-:-:S02]  /*abd0*/  CS2R R8, SRZ ;  /* 0x0000000000087805 */ /* 0x000fc4000001ff00 */
[----:B------:R-:W-:-:S07]  /*abe0*/  LOP3.LUT R3, R0, 0x20, RZ, 0x3c, !PT ;  /* 0x0000002000037812 */ /* 0x000fce00078e3cff */
.L_x_2:
[----:B-1----:R-:W3:Y:S01]  /*abf0*/  LDL R3, [R1+0x3c8] ;  /* 0x0003c80001037983 */ /* 0x002ee20000100800 */
[----:B------:R-:W-:-:S04]  /*ac00*/  DEPBAR.LE SB0, 0x2 ;  /* 0x000080800000791a */ /* 0x000fc80000000000 */
[----:B------:R-:W-:Y:S01]  /*ac10*/  UIADD3 UR5, UPT, UPT, UR5, 0x1, URZ ;  /* 0x0000000105057890 */ /* 0x000fe2000fffe0ff */
[----:B-----5:R-:W-:Y:S01]  /*ac20*/  STL.64 [R1+0x15f0], R14 ;  /* 0x0015f00e01007387 */ /* 0x020fe20000100a00 */
[----:B--2---:R-:W-:Y:S02]  /*ac30*/  LOP3.LUT R2, R0, 0x20, RZ, 0x3c, !PT ;  /* 0x0000002000027812 */ /* 0x004fe400078e3cff */
[----:B------:R-:W-:Y:S01]  /*ac40*/  UISETP.GT.AND UP0, UPT, UR5, 0x1, UPT ;  /* 0x000000010500788c */ /* 0x000fe2000bf04270 */
[----:B------:R-:W-:Y:S03]  /*ac50*/  STL.64 [R1+0x15e8], R12 ;  /* 0x0015e80c01007387 */ /* 0x000fe60000100a00 */
[----:B------:R-:W-:Y:S01]  /*ac60*/  USEL UR5, UR5, URZ, !UP0 ;  /* 0x000000ff05057287 */ /* 0x000fe2000c000000 */
[----:B------:R-:W-:Y:S03]  /*ac70*/  STL.64 [R1+0x15e0], R18 ;  /* 0x0015e01201007387 */ /* 0x000fe60000100a00 */
[----:B------:R-:W-:Y:S01]  /*ac80*/  ULEA UR16, UR5, UR7, 0x10 ;  /* 0x0000000705107291 */ /* 0x000fe2000f8e80ff */
[----:B------:R-:W-:Y:S06]  /*ac90*/  BAR.SYNC.DEFER_BLOCKING 0x0 ;  /* 0x0000000000007b1d */ /* 0x000fec0000010000 */
[----:B------:R-:W-:Y:S04]  /*aca0*/  STL.64 [R1+0x15d8], R16 ;  /* 0x0015d81001007387 */ /* 0x000fe80000100a00 */
[----:B------:R-:W-:Y:S04]  /*acb0*/  STL.64 [R1+0x15d0], R10 ;  /* 0x0015d00a01007387 */ /* 0x000fe80000100a00 */
[----:B------:R-:W-:Y:S04]  /*acc0*/  STL.64 [R1+0x15c8], R8 ;  /* 0x0015c80801007387 */ /* 0x000fe80000100a00 */
[----:B------:R-:W-:Y:S04]  /*acd0*/  STL [R1+0x7d4], R29 ;  /* 0x0007d41d01007387 */ /* 0x000fe80000100800 */
[----:B------:R-:W-:Y:S04]  /*ace0*/  STL [R1+0x7d0], R28 ;  /* 0x0007d01c01007387 */ /* 0x000fe80000100800 */
[----:B------:R-:W-:Y:S04]  /*acf0*/  LDS R4, [R0+UR16] ;  /* 0x0000001000047984 */ /* 0x000fe80008000800 */
[----:B------:R-:W-:Y:S04]  /*ad00*/  LDS R6, [R0+UR16+0x1000] ;  /* 0x0010001000067984 */ /* 0x000fe80008000800 */
[----:B------:R-:W-:Y:S04]  /*ad10*/  LDS R5, [R2+UR16] ;  /* 0x0000001002057984 */ /* 0x000fe80008000800 */
[----:B------:R-:W-:Y:S04]  /*ad20*/  LDS R7, [R2+UR16+0x1000] ;  /* 0x0010001002077984 */ /* 0x000fe80008000800 */
[----:B---3--:R-:W1:Y:S04]  /*ad30*/  LDSM.16.M88.4 R8, [R3+UR16+0x20000] ;  /* 0x020000100308783b */ /* 0x008e680008000200 */
[----:B------:R-:W2:Y:S04]  /*ad40*/  LDSM.16.M88.4 R20, [R3+UR16+0x24000] ;  /* 0x024000100314783b */ /* 0x000ea80008000200 */
[----:B------:R-:W3:Y:S04]  /*ad50*/  LDSM.16.M88.4 R12, [R3+UR16+0x22000] ;  /* 0x02200010030c783b */ /* 0x000ee80008000200 */
[----:B------:R-:W-:Y:S04]  /*ad60*/  LDSM.16.M88.4 R16, [R3+UR16+0x28000] ;  /* 0x028000100310783b */ /* 0x000fe80008000200 */
[----:B------:R-:W-:Y:S04]  /*ad70*/  LDSM.16.M88.4 R24, [R3+UR16+0x2e000] ;  /* 0x02e000100318783b */ /* 0x000fe80008000200 */
[----:B-1----:R-:W-:Y:S04]  /*ad80*/  STL.64 [R1+0x50], R8 ;  /* 0x0000500801007387 */ /* 0x002fe80000100a00 */
[----:B------:R-:W-:Y:S04]  /*ad90*/  STL.64 [R1+0x58], R10 ;  /* 0x0000580a01007387 */ /* 0x000fe80000100a00 */
[----:B------:R-:W1:Y:S04]  /*ada0*/  LDSM.16.M88.4 R8, [R3+UR16+0x26000] ;  /* 0x026000100308783b */ /* 0x000e680008000200 */
[----:B--2---:R-:W-:Y:S04]  /*adb0*/  STL.64 [R1+0x30], R20 ;  /* 0x0000301401007387 */ /* 0x004fe80000100a00 */
[----:B------:R-:W-:Y:S04]  /*adc0*/  STL.64 [R1+0x38], R22 ;  /* 0x0000381601007387 */ /* 0x000fe80000100a00 */
[----:B------:R-:W2:Y:S04]  /*add0*/  LDSM.16.M88.4 R20, [R3+UR16+0x2c000] ;  /* 0x02c000100314783b */ /* 0x000ea80008000200 */
[----:B---3--:R-:W-:Y:S04]  /*ade0*/  STL.64 [R1+0x40], R12 ;  /* 0x0000400c01007387 */ /* 0x008fe80000100a00 */
[----:B-1----:R-:W-:Y:S04]  /*adf0*/  STL.64 [R1+0x20], R8 ;  /* 0x0000200801007387 */ /* 0x002fe80000100a00 */
[----:B------:R-:W-:Y:S04]  /*ae00*/  STL.64 [R1+0x28], R10 ;  /* 0x0000280a01007387 */ /* 0x000fe80000100a00 */
[----:B------:R-:W1:Y:S04]  /*ae10*/  LDSM.16.M88.4 R8, [R3+UR16+0x2a000] ;  /* 0x02a000100308783b */ /* 0x000e680008000200 */
[----:B------:R-:W-:Y:S04]  /*ae20*/  STL.64 [R1+0x48], R14 ;  /* 0x0000480e01007387 */ /* 0x000fe80000100a00 */
[----:B------:R3:W-:Y:S04]  /*ae30*/  STL.64 [R1+0x1770], R12 ;  /* 0x0017700c01007387 */ /* 0x0007e80000100a00 */
[----:B---3--:R-:W3:Y:S04]  /*ae40*/  LDL.LU.64 R12, [R1+0x290] ;  /* 0x00029000010c7983 */ /* 0x008ee80000300a00 */
[----:B------:R-:W3:Y:S04]  /*ae50*/  LDL.LU.64 R14, [R1+0x298] ;  /* 0x00029800010e7983 */ /* 0x000ee80000300a00 */
[----:B--2---:R-:W-:Y:S04]  /*ae60*/  STL [R1+0x156c], R22 ;  /* 0x00156c1601007387 */ /* 0x004fe80000100800 */
[----:B------:R-:W-:Y:S04]  /*ae70*/  STL.64 [R1+0x18], R18 ;  /* 0x0000181201007387 */ /* 0x000fe80000100a00 */
[----:B------:R-:W-:Y:S04]  /*ae80*/  STL [R1+0x1568], R23 ;  /* 0x0015681701007387 */ /* 0x000fe80000100800 */
[----:B------:R2:W-:Y:S04]  /*ae90*/  STL.64 [R1+0x1718], R20 ;  /* 0x0017181401007387 */ /* 0x0005e80000100a00 */
[----:B--2---:R-:W3:Y:S04]  /*aea0*/  LDL.64 R20, [R1+0x50] ;  /* 0x0000500001147983 */ /* 0x004ee80000100a00 */
[----:B-1----:R-:W-:Y:S04]  /*aeb0*/  STL.64 [R1+0x8], R10 ;  /* 0x0000080a01007387 */ /* 0x002fe80000100a00 */
[----:B------:R1:W-:Y:S04]  /*aec0*/  STL.64 [R1+0x1758], R8 ;  /* 0x0017580801007387 */ /* 0x0003e80000100a00 */
[----:B-1----:R-:W2:Y:S04]  /*aed0*/  LDL.LU.64 R8, [R1+0x270] ;  /* 0x0002700001087983 */ /* 0x002ea80000300a00 */
[----:B------:R-:W4:Y:S04]  /*aee0*/  LDL.LU.64 R10, [R1+0x278] ;  /* 0x00027800010a7983 */ /* 0x000f280000300a00 */
[----:B----4-:R-:W-:Y:S04]  /*aef0*/  STL.64 [R1+0x1768], R10 ;  /* 0x0017680a01007387 */ /* 0x010fe80000100a00 */
[----:B--2---:R1:W-:Y:S04]  /*af00*/  STL.64 [R1+0x1760], R8 ;  /* 0x0017600801007387 */ /* 0x0043e80000100a00 */
[----:B-1----:R-:W2:Y:S04]  /*af10*/  LDL.LU.64 R8, [R1+0x280] ;  /* 0x0002800001087983 */ /* 0x002ea80000300a00 */
[----:B------:R-:W2:Y:S04]  /*af20*/  LDL.LU.64 R10, [R1+0x288] ;  /* 0x00028800010a7983 */ /* 0x000ea80000300a00 */
[----:B------:R-:W-:Y:S04]  /*af30*/  STL [R1+0x1660], R27 ;  /* 0x0016601b01007387 */ /* 0x000fe80000100800 */
[----:B------:R-:W-:Y:S04]  /*af40*/  STL [R1+0x1728], R26 ;  /* 0x0017281a01007387 */ /* 0x000fe80000100800 */
[----:B------:R1:W-:Y:S04]  /*af50*/  STL.64 [R1+0x1720], R24 ;  /* 0x0017201801007387 */ /* 0x0003e80000100a00 */
[----:B-1----:R-:W4:Y:S04]  /*af60*/  LDL.LU.64 R24, [R1+0x1e0] ;  /* 0x0001e00001187983 */ /* 0x002f280000300a00 */
[----:B------:R-:W2:Y:S01]  /*af70*/  LDL.LU.64 R26, [R1+0x1e8] ;  /* 0x0001e800011a7983 */ /* 0x000ea20000300a00 */
[----:B---3--:R-:W-:Y:S03]  /*af80*/  HMMA.1688.F32.TF32 R12, R4, R20, R12 ;  /* 0x00000014040c723c */ /* 0x008fe6000008100c */
[----:B--2---:R-:W-:Y:S04]  /*af90*/  STL.64 [R1+0x1738], R26 ;  /* 0x0017381a01007387 */ /* 0x004fe80000100a00 */
[----:B----4-:R1:W-:Y:S04]  /*afa0*/  STL.64 [R1+0x1730], R24 ;  /* 0x0017301801007387 */ /* 0x0103e80000100a00 */
[----:B-1----:R-:W2:Y:S04]  /*afb0*/  LDL.64 R24, [R1+0x20] ;  /* 0x0000200001187983 */ /* 0x002ea80000100a00 */
[----:B--2---:R1:W-:Y:S04]  /*afc0*/  STL.64 [R1+0x1750], R24 ;  /* 0x0017501801007387 */ /* 0x0043e80000100a00 */
[----:B-1----:R-:W2:Y:S04]  /*afd0*/  LDL.64 R24, [R1+0x30] ;  /* 0x0000300001187983 */ /* 0x002ea80000100a00 */
[----:B------:R1:W-:Y:S04]  /*afe0*/  STL.64 [R1+0x250], R12 ;  /* 0x0002500c01007387 */ /* 0x0003e80000100a00 */
[----:B------:R3:W-:Y:S04]  /*aff0*/  STL.64 [R1+0x258], R14 ;  /* 0x0002580e01007387 */ /* 0x0007e80000100a00 */
[----:B-1----:R-:W4:Y:S01]  /*b000*/  LDL.LU.64 R12, [R1+0x1770] ;  /* 0x00177000010c7983 */ /* 0x002f220000300a00 */
[----:B------:R-:W-:-:S02]  /*b010*/  IMAD.MOV.U32 R18, RZ, RZ, R20 ;  /* 0x000000ffff127224 */ /* 0x000fc400078e0014 */
[----:B---3--:R-:W-:-:S03]  /*b020*/  IMAD.MOV.U32 R15, RZ, RZ, R21 ;  /* 0x000000ffff0f7224 */ /* 0x008fc600078e0015 */
[----:B------:R-:W-:Y:S04]  /*b030*/  STL [R1+0x1748], R18 ;  /* 0x0017481201007387 */ /* 0x000fe80000100800 */
[----:B------:R1:W-:Y:S04]  /*b040*/  STL.64 [R1+0x1740], R16 ;  /* 0x0017401001007387 */ /* 0x0003e80000100a00 */
[----:B-1----:R-:W3:Y:S04]  /*b050*/  LDL.LU.64 R16, [R1+0x260] ;  /* 0x0002600001107983 */ /* 0x002ee80000300a00 */
[----:B------:R-:W3:Y:S04]  /*b060*/  LDL.LU.64 R18, [R1+0x268] ;  /* 0x0002680001127983 */ /* 0x000ee80000300a00 */
[----:B------:R-:W2:Y:S04]  /*b070*/  LDL.LU.64 R20, [R1+0x1d0] ;  /* 0x0001d00001147983 */ /* 0x000ea80000300a00 */
[----:B------:R-:W2:Y:S01]  /*b080*/  LDL.LU.64 R22, [R1+0x1d8] ;  /* 0x0001d80001167983 */ /* 0x000ea20000300a00 */
[----:B----4-:R-:W-:-:S15]  /*b090*/  HMMA.1688.F32.TF32 R8, R4, R12, R8 ;  /* 0x0000000c0408723c */ /* 0x010fde0000081008 */
[----:B------:R-:W-:-:S04]  /*b0a0*/  NOP ;  /* 0x0000000000007918 */ /* 0x000fc80000000000 */
[----:B------:R-:W-:Y:S04]  /*b0b0*/  STL.64 [R1+0x240], R8 ;  /* 0x0002400801007387 */ /* 0x000fe80000100a00 */
[----:B------:R1:W-:Y:S04]  /*b0c0*/  STL.64 [R1+0x248], R10 ;  /* 0x0002480a01007387 */ /* 0x0003e80000100a00 */
[----:B-1----:R-:W4:Y:S04]  /*b0d0*/  LDL.LU.64 R10, [R1+0x1768] ;  /* 0x00176800010a7983 */ /* 0x002f280000300a00 */
[----:B------:R-:W4:Y:S01]  /*b0e0*/  LDL.LU.64 R8, [R1+0x1760] ;  /* 0x0017600001087983 */ /* 0x000f220000300a00 */
[----:B--2---:R-:W-:-:S03]  /*b0f0*/  IMAD.MOV.U32 R3, RZ, RZ, R25 ;  /* 0x000000ffff037224 */ /* 0x004fc600078e0019 */
[----:B------:R-:W-:Y:S01]  /*b100*/  STL.64 [R1+0x1708], R12 ;  /* 0x0017080c01007387 */ /* 0x000fe20000100a00 */
[----:B----4-:R-:W-:-:S15]  /*b110*/  HMMA.1688.F32.TF32 R8, R4, R24, R8 ;  /* 0x000000180408723c */ /* 0x010fde0000081008 */
[----:B------:R-:W-:-:S04]  /*b120*/  NOP ;  /* 0x0000000000007918 */ /* 0x000fc80000000000 */
[----:B------:R1:W-:Y:S04]  /*b130*/  STL.64 [R1+0x230], R8 ;  /* 0x0002300801007387 */ /* 0x0003e80000100a00 */
[----:B------:R2:W-:Y:S04]  /*b140*/  STL.64 [R1+0x238], R10 ;  /* 0x0002380a01007387 */ /* 0x0005e80000100a00 */
[----:B-1----:R-:W4:Y:S01]  /*b150*/  LDL.LU.64 R8, [R1+0x1758] ;  /* 0x0017580001087983 */ /* 0x002f220000300a00 */
[----:B--2---:R-:W-:-:S03]  /*b160*/  IMAD.MOV.U32 R10, RZ, RZ, R24 ;  /* 0x000000ffff0a7224 */ /* 0x004fc600078e0018 */
[----:B------:R-:W3:Y:S02]  /*b170*/  LDL.LU.64 R24, [R1+0x1750] ;  /* 0x0017500001187983 */ /* 0x000ee40000300a00 */
[----:B---3--:R-:W-:Y:S01]  /*b180*/  HMMA.1688.F32.TF32 R16, R4, R24, R16 ;  /* 0x000000180410723c */ /* 0x008fe20000081010 */
[----:B------:R-:W-:Y:S02]  /*b190*/  IMAD.MOV.U32 R14, RZ, RZ, R24 ;  /* 0x000000ffff0e7224 */ /* 0x000fe400078e0018 */
[----:B------:R-:W-:-:S15]  /*b1a0*/  IMAD.MOV.U32 R11, RZ, RZ, R25 ;  /* 0x000000ffff0b7224 */ /* 0x000fde00078e0019 */
[----:B------:R-:W-:Y:S01]  /*b1b0*/  NOP ;  /* 0x0000000000007918 */ /* 0x000fe20000000000 */
[----:B------:R-:W-:Y:S04]  /*b1c0*/  STL.64 [R1+0x220], R16 ;  /* 0x0002201001007387 */ /* 0x000fe80000100a00 */
[----:B------:R1:W-:Y:S04]  /*b1d0*/  STL.64 [R1+0x228], R18 ;  /* 0x0002281201007387 */ /* 0x0003e80000100a00 */
[----:B-1----:R-:W2:Y:S04]  /*b1e0*/  LDL.LU R18, [R1+0x1748] ;  /* 0x0017480001127983 */ /* 0x002ea80000300800 */
[----:B------:R-:W3:Y:S04]  /*b1f0*/  LDL.LU.64 R16, [R1+0x1740] ;  /* 0x0017400001107983 */ /* 0x000ee80000300a00 */
[----:B------:R-:W3:Y:S04]  /*b200*/  LDL.LU.64 R26, [R1+0x1738] ;  /* 0x00173800011a7983 */ /* 0x000ee80000300a00 */
[----:B------:R-:W3:Y:S01]  /*b210*/  LDL.LU.64 R24, [R1+0x1730] ;  /* 0x0017300001187983 */ /* 0x000ee20000300a00 */
[C---:B----4-:R-:W-:Y:S08]  /*b220*/  HMMA.1688.F32.TF32 R20, R4.reuse, R8, R20 ;  /* 0x000000080414723c */ /* 0x050ff00000081014 */
[----:B---3--:R-:W-:Y:S01]  /*b230*/  HMMA.1688.F32.TF32 R24, R4, R16, R24 ;  /* 0x000000100418723c */ /* 0x008fe20000081018 */
[----:B--2---:R-:W-:-:S15]  /*b240*/  IMAD.MOV.U32 R12, RZ, RZ, R18 ;  /* 0x000000ffff0c7224 */ /* 0x004fde00078e0012 */
[----:B------:R-:W-:-:S03]  /*b250*/  NOP ;  /* 0x0000000000007918 */ /* 0x000fc60000000000 */
[----:B------:R-:W-:Y:S04]  /*b260*/  STL.64 [R1+0x210], R24 ;  /* 0x0002101801007387 */ /* 0x000fe80000100a00 */
[----:B------:R1:W-:Y:S04]  /*b270*/  STL.64 [R1+0x218], R26 ;  /* 0x0002181a01007387 */ /* 0x0003e80000100a00 */
[----:B-1----:R-:W2:Y:S04]  /*b280*/  LDL.LU R26, [R1+0x1728] ;  /* 0x00172800011a7983 */ /* 0x002ea80000300800 */
[----:B------:R-:W3:Y:S01]  /*b290*/  LDL.LU.64 R24, [R1+0x1720] ;  /* 0x0017200001187983 */ /* 0x000ee20000300a00 */
[----:B------:R-:W-:-:S03]  /*b2a0*/  IMAD.MOV.U32 R13, RZ, RZ, R15 ;  /* 0x000000ffff0d7224 */ /* 0x000fc600078e000f */
[----:B------:R1:W-:Y:S02]  /*b2b0*/  STL.64 [R1+0x16d0], R16 ;  /* 0x0016d01001007387 */ /* 0x0003e40000100a00 */
[----:B-1----:R-:W-:Y:S02]  /*b2c0*/  IMAD.MOV.U32 R16, RZ, RZ, R14 ;  /* 0x000000ffff107224 */ /* 0x002fe400078e000e */
[----:B------:R-:W-:-:S05]  /*b2d0*/  IMAD.MOV.U32 R17, RZ, RZ, R11 ;  /* 0x000000ffff117224 */ /* 0x000fca00078e000b */
[----:B------:R1:W-:Y:S02]  /*b2e0*/  STL.64 [R1+0x16e8], R16 ;  /* 0x0016e81001007387 */ /* 0x0003e40000100a00 */
[----:B-1----:R-:W-:Y:S02]  /*b2f0*/  IMAD.MOV.U32 R16, RZ, RZ, R10 ;  /* 0x000000ffff107224 */ /* 0x002fe400078e000a */
[----:B------:R-:W-:-:S05]  /*b300*/  IMAD.MOV.U32 R17, RZ, RZ, R3 ;  /* 0x000000ffff117224 */ /* 0x000fca00078e0003 */
[----:B------:R1:W-:Y:S04]  /*b310*/  STL.64 [R1+0x1700], R16 ;  /* 0x0017001001007387 */ /* 0x0003e80000100a00 */
[----:B-1----:R-:W3:Y:S04]  /*b320*/  LDL.LU.64 R16, [R1+0x160] ;  /* 0x0001600001107983 */ /* 0x002ee80000300a00 */
[----:B------:R-:W3:Y:S04]  /*b330*/  LDL.LU.64 R18, [R1+0x168] ;  /* 0x0001680001127983 */ /* 0x000ee80000300a00 */
[----:B------:R1:W-:Y:S04]  /*b340*/  STL.64 [R1+0x200], R20 ;  /* 0x0002001401007387 */ /* 0x0003e80000100a00 */
[----:B------:R-:W-:Y:S04]  /*b350*/  STL.64 [R1+0x208], R22 ;  /* 0x0002081601007387 */ /* 0x000fe80000100a00 */
[----:B-1----:R-:W4:Y:S04]  /*b360*/  LDL.LU.64 R20, [R1+0x1718] ;  /* 0x0017180001147983 */ /* 0x002f280000300a00 */
[----:B------:R1:W-:Y:S04]  /*b370*/  STL.64 [R1+0x16c8], R8 ;  /* 0x0016c80801007387 */ /* 0x0003e80000100a00 */
[----:B-1----:R-:W2:Y:S04]  /*b380*/  LDL.LU.64 R8, [R1+0x1c0] ;  /* 0x0001c00001087983 */ /* 0x002ea80000300a00 */
[----:B------:R-:W2:Y:S04]  /*b390*/  LDL.LU.64 R10, [R1+0x1c8] ;  /* 0x0001c800010a7983 */ /* 0x000ea80000300a00 */
[----:B----4-:R1:W-:Y:S01]  /*b3a0*/  STL.64 [R1+0x1710], R20 ;  /* 0x0017101401007387 */ /* 0x0103e20000100a00 */
[C---:B--2---:R-:W-:Y:S08]  /*b3b0*/  HMMA.1688.F32.TF32 R8, R4.reuse, R20, R8 ;  /* 0x000000140408723c */ /* 0x044ff00000081008 */
[----:B---3--:R-:W-:Y:S11]  /*b3c0*/  HMMA.1688.F32.TF32 R4, R4, R24, R16 ;  /* 0x000000180404723c */ /* 0x008ff60000081010 */
[----:B------:R2:W-:Y:S04]  /*b3d0*/  STL.64 [R1+0x1f0], R8 ;  /* 0x0001f00801007387 */ /* 0x0005e80000100a00 */
[----:B------:R3:W-:Y:S04]  /*b3e0*/  STL.64 [R1+0x1f8], R10 ;  /* 0x0001f80a01007387 */ /* 0x0007e80000100a00 */
[----:B-1----:R-:W4:Y:S04]  /*b3f0*/  LDL.LU.64 R20, [R1+0x1b0] ;  /* 0x0001b00001147983 */ /* 0x002f280000300a00 */
[----:B------:R-:W4:Y:S04]  /*b400*/  LDL.LU.64 R22, [R1+0x1b8] ;  /* 0x0001b80001167983 */ /* 0x000f280000300a00 */
[----:B------:R-:W-:Y:S04]  /*b410*/  STL.64 [R1+0x1e0], R4 ;  /* 0x0001e00401007387 */ /* 0x000fe80000100a00 */
[----:B------:R-:W-:Y:S04]  /*b420*/  STL.64 [R1+0x1e8], R6 ;  /* 0x0001e80601007387 */ /* 0x000fe80000100a00 */
[----:B------:R-:W4:Y:S04]  /*b430*/  LDL.LU.64 R16, [R1+0x1a0] ;  /* 0x0001a00001107983 */ /* 0x000f280000300a00 */
[----:B------:R-:W4:Y:S04]  /*b440*/  LDL.LU.64 R18, [R1+0x1a8] ;  /* 0x0001a80001127983 */ /* 0x000f280000300a00 */
[----:B--2---:R-:W2:Y:S04]  /*b450*/  LDL.LU.64 R8, [R1+0x170] ;  /* 0x0001700001087983 */ /* 0x004ea80000300a00 */
[----:B---3--:R-:W3:Y:S04]  /*b460*/  LDL.LU.64 R10, [R1+0x178] ;  /* 0x00017800010a7983 */ /* 0x008ee80000300a00 */
[----:B------:R-:W-:Y:S04]  /*b470*/  LDS R4, [R0+UR16+0x100] ;  /* 0x0001001000047984 */ /* 0x000fe80008000800 */
[----:B------:R-:W-:Y:S04]  /*b480*/  LDS R6, [R0+UR16+0x1100] ;  /* 0x0011001000067984 */ /* 0x000fe80008000800 */
[----:B------:R-:W-:Y:S04]  /*b490*/  LDS R5, [R2+UR16+0x100] ;  /* 0x0001001002057984 */ /* 0x000fe80008000800 */
[----:B------:R-:W4:Y:S04]  /*b4a0*/  LDS R7, [R2+UR16+0x1100] ;  /* 0x0011001002077984 */ /* 0x000f280008000800 */
[----:B---3--:R-:W-:Y:S04]  /*b4b0*/  STL.64 [R1+0x16e0], R10 ;  /* 0x0016e00a01007387 */ /* 0x008fe80000100a00 */
[----:B--2---:R1:W-:Y:S04]  /*b4c0*/  STL.64 [R1+0x16d8], R8 ;  /* 0x0016d80801007387 */ /* 0x0043e80000100a00 */
[----:B-1----:R-:W2:Y:S04]  /*b4d0*/  LDL.LU.64 R8, [R1+0x180] ;  /* 0x0001800001087983 */ /* 0x002ea80000300a00 */
[----:B------:R-:W3:Y:S01]  /*b4e0*/  LDL.LU.64 R10, [R1+0x188] ;  /* 0x00018800010a7983 */ /* 0x000ee20000300a00 */
[C---:B----4-:R-:W-:Y:S03]  /*b4f0*/  HMMA.1688.F32.TF32 R12, R4.reuse, R12, R20 ;  /* 0x0000000c040c723c */ /* 0x050fe60000081014 */
[----:B---3--:R-:W-:Y:S04]  /*b500*/  STL.64 [R1+0x16f8], R10 ;  /* 0x0016f80a01007387 */ /* 0x008fe80000100a00 */
[----:B--2---:R1:W-:Y:S04]  /*b510*/  STL.64 [R1+0x16f0], R8 ;  /* 0x0016f00801007387 */ /* 0x0043e80000100a00 */
[----:B-1----:R-:W2:Y:S04]  /*b520*/  LDL.LU.64 R8, [R1+0x190] ;  /* 0x0001900001087983 */ /* 0x002ea80000300a00 */
[----:B------:R-:W2:Y:S04]  /*b530*/  LDL.LU.64 R10, [R1+0x198] ;  /* 0x00019800010a7983 */ /* 0x000ea80000300a00 */
[----:B------:R-:W-:Y:S04]  /*b540*/  STL [R1+0x16c0], R26 ;  /* 0x0016c01a01007387 */ /* 0x000fe80000100800 */
[----:B------:R1:W-:Y:S04]  /*b550*/  STL.64 [R1+0x16b8], R24 ;  /* 0x0016b81801007387 */ /* 0x0003e80000100a00 */
[----:B-1----:R-:W3:Y:S04]  /*b560*/  LDL.LU.64 R24, [R1+0x150] ;  /* 0x0001500001187983 */ /* 0x002ee80000300a00 */
[----:B------:R-:W3:Y:S04]  /*b570*/  LDL.LU.64 R26, [R1+0x158] ;  /* 0x00015800011a7983 */ /* 0x000ee80000300a00 */
[----:B------:R-:W4:Y:S04]  /*b580*/  LDL.LU.64 R20, [R1+0x1710] ;  /* 0x0017100001147983 */ /* 0x000f280000300a00 */
[----:B------:R1:W-:Y:S04]  /*b590*/  STL.64 [R1+0x1d0], R12 ;  /* 0x0001d00c01007387 */ /* 0x0003e80000100a00 */
[----:B------:R2:W-:Y:S04]  /*b5a0*/  STL.64 [R1+0x1d8], R14 ;  /* 0x0001d80e01007387 */ /* 0x0005e80000100a00 */
[----:B-1----:R-:W2:Y:S02]  /*b5b0*/  LDL.LU.64 R12, [R1+0x1708] ;  /* 0x00170800010c7983 */ /* 0x002ea40000300a00 */
[----:B--2---:R-:W-:Y:S02]  /*b5c0*/  HMMA.1688.F32.TF32 R12, R4, R12, R16 ;  /* 0x0000000c040c723c */ /* 0x004fe40000081010 */
[----:B------:R-:W2:-:S15]  /*b5d0*/  LDL.LU.64 R16, [R1+0x1700] ;  /* 0x0017000001107983 */ /* 0x000e9e0000300a00 */
[----:B------:R-:W-:Y:S02]  /*b5e0*/  NOP ;  /* 0x0000000000007918 */ /* 0x000fe40000000000 */
[----:B------:R-:W-:Y:S01]  /*b5f0*/  IMAD.MOV.U32 R23, RZ, RZ, R15 ;  /* 0x000000ffff177224 */ /* 0x000fe200078e000f */
[----:B------:R1:W-:Y:S01]  /*b600*/  STL.64 [R1+0x1c0], R12 ;  /* 0x0001c00c01007387 */ /* 0x0003e20000100a00 */
[----:B------:R-:W-:-:S03]  /*b610*/  IMAD.MOV.U32 R22, RZ, RZ, R14 ;  /* 0x000000ffff167224 */ /* 0x000fc600078e000e */
[----:B-1----:R-:W3:Y:S04]  /*b620*/  LDL.LU.64 R12, [R1+0xe0] ;  /* 0x0000e000010c7983 */ /* 0x002ee80000300a00 */
[----:B------:R-:W3:Y:S04]  /*b630*/  LDL.LU.64 R14, [R1+0xe8] ;  /* 0x0000e800010e7983 */ /* 0x000ee80000300a00 */
[----:B------:R-:W-:Y:S04]  /*b640*/  STL [R1+0x1574], R23 ;  /* 0x0015741701007387 */ /* 0x000fe80000100800 */
[----:B------:R-:W-:Y:S01]  /*b650*/  STL [R1+0x1570], R22 ;  /* 0x0015701601007387 */ /* 0x000fe20000100800 */
[----:B--2---:R-:W-:Y:S03]  /*b660*/  HMMA.1688.F32.TF32 R16, R4, R16, R8 ;  /* 0x000000100410723c */ /* 0x004fe60000081008 */
[----:B------:R-:W2:Y:S04]  /*b670*/  LDL.LU.64 R10, [R1+0x16f8] ;  /* 0x0016f800010a7983 */ /* 0x000ea80000300a00 */
[----:B------:R-:W2:-:S12]  /*b680*/  LDL.LU.64 R8, [R1+0x16f0] ;  /* 0x0016f00001087983 */ /* 0x000e980000300a00 */
[----:B------:R1:W-:Y:S04]  /*b690*/  STL.64 [R1+0x1b0], R16 ;  /* 0x0001b01001007387 */ /* 0x0003e80000100a00 */
[----:B------:R2:W-:Y:S04]  /*b6a0*/  STL.64 [R1+0x1b8], R18 ;  /* 0x0001b81201007387 */ /* 0x0005e80000100a00 */
[----:B-1----:R-:W2:Y:S02]  /*b6b0*/  LDL.LU.64 R16, [R1+0x16e8] ;  /* 0x0016e80001107983 */ /* 0x002ea40000300a00 */
[----:B--2---:R-:W-:Y:S02]  /*b6c0*/  HMMA.1688.F32.TF32 R16, R4, R16, R8 ;  /* 0x000000100410723c */ /* 0x004fe40000081008 */
[----:B------:R-:W2:Y:S04]  /*b6d0*/  LDL.LU.64 R10, [R1+0x16e0] ;  /* 0x0016e000010a7983 */ /* 0x000ea80000300a00 */
[----:B------:R-:W2:-:S13]  /*b6e0*/  LDL.LU.64 R8, [R1+0x16d8] ;  /* 0x0016d80001087983 */ /* 0x000e9a0000300a00 */
[----:B------:R1:W-:Y:S01]  /*b6f0*/  STL.64 [R1+0x1a0], R16 ;  /* 0x0001a01001007387 */ /* 0x0003e20000100a00 */
[----:B------:R-:W-:Y:S02]  /*b700*/  IMAD.MOV.U32 R23, RZ, RZ, R18 ;  /* 0x000000ffff177224 */ /* 0x000fe400078e0012 */
[----:B------:R-:W-:Y:S01]  /*b710*/  IMAD.MOV.U32 R22, RZ, RZ, R19 ;  /* 0x000000ffff167224 */ /* 0x000fe200078e0013 */
[----:B-1----:R-:W2:Y:S02]  /*b720*/  LDL.LU.64 R16, [R1+0x16d0] ;  /* 0x0016d00001107983 */ /* 0x002ea40000300a00 */
[----:B--2---:R-:W-:-:S15]  /*b730*/  HMMA.1688.F32.TF32 R8, R4, R16, R8 ;  /* 0x000000100408723c */ /* 0x004fde0000081008 */
[----:B------:R-:W-:-:S04]  /*b740*/  NOP ;  /* 0x0000000000007918 */ /* 0x000fc80000000000 */
[----:B------:R1:W-:Y:S04]  /*b750*/  STL.64 [R1+0x190], R8 ;  /* 0x0001900801007387 */ /* 0x0003e80000100a00 */
[----:B------:R-:W-:Y:S04]  /*b760*/  STL.64 [R1+0x198], R10 ;  /* 0x0001980a01007387 */ /* 0x000fe80000100a00 */
[----:B-1----:R-:W3:Y:S04]  /*b770*/  LDL.LU.64 R8, [R1+0x16c8] ;  /* 0x0016c80001087983 */ /* 0x002ee80000300a00 */
[----:B------:R1:W-:Y:S04]  /*b780*/  STL.64 [R1+0x16a0], R16 ;  /* 0x0016a01001007387 */ /* 0x0003e80000100a00 */
[----:B-1----:R-:W2:Y:S04]  /*b790*/  LDL.LU.64 R16, [R1+0x140] ;  /* 0x0001400001107983 */ /* 0x002ea80000300a00 */
[----:B------:R-:W2:Y:S01]  /*b7a0*/  LDL.LU.64 R18, [R1+0x148] ;  /* 0x0001480001127983 */ /* 0x000ea20000300a00 */
[----:B---3--:R-:W-:-:S15]  /*b7b0*/  HMMA.1688.F32.TF32 R24, R4, R8, R24 ;  /* 0x000000080418723c */ /* 0x008fde0000081018 */
[----:B------:R-:W-:-:S04]  /*b7c0*/  NOP ;  /* 0x0000000000007918 */ /* 0x000fc80000000000 */
[----:B------:R-:W-:Y:S04]  /*b7d0*/  STL.64 [R1+0x180], R24 ;  /* 0x0001801801007387 */ /* 0x000fe80000100a00 */
[----:B------:R1:W-:Y:S04]  /*b7e0*/  STL.64 [R1+0x188], R26 ;  /* 0x0001881a01007387 */ /* 0x0003e80000100a00 */
[----:B-1----:R-:W3:Y:S04]  /*b7f0*/  LDL.LU R26, [R1+0x16c0] ;  /* 0x0016c000011a7983 */ /* 0x002ee80000300800 */
[----:B------:R-:W3:Y:S04]  /*b800*/  LDL.LU.64 R24, [R1+0x16b8] ;  /* 0x0016b80001187983 */ /* 0x000ee80000300a00 */
[----:B------:R2:W-:Y:S04]  /*b810*/  STL.64 [R1+0x16b0], R8 ;  /* 0x0016b00801007387 */ /* 0x0005e80000100a00 */
[----:B------:R-:W-:Y:S04]  /*b820*/  STL.64 [R1+0x1658], R22 ;  /* 0x0016581601007387 */ /* 0x000fe80000100a00 */
[----:B----4-:R1:W-:Y:S01]  /*b830*/  STL.64 [R1+0x1650], R20 ;  /* 0x0016501401007387 */ /* 0x0103e20000100a00 */
[----:B--2---:R-:W-:-:S15]  /*b840*/  HMMA.1688.F32.TF32 R8, R4, R20, R16 ;  /* 0x000000140408723c */ /* 0x004fde0000081010 */
[----:B------:R-:W-:-:S04]  /*b850*/  NOP ;  /* 0x0000000000007918 */ /* 0x000fc80000000000 */
[----:B------:R-:W-:Y:S04]  /*b860*/  STL.64 [R1+0x170], R8 ;  /* 0x0001700801007387 */ /* 0x000fe80000100a00 */
[----:B------:R-:W-:Y:S04]  /*b870*/  STL.64 [R1+0x178], R10 ;  /* 0x0001780a01007387 */ /* 0x000fe80000100a00 */
[----:B-1----:R-:W2:Y:S04]  /*b880*/  LDL.LU.64 R20, [R1+0x30] ;  /* 0x0000300001147983 */ /* 0x002ea80000300a00 */
[----:B--2---:R1:W-:Y:S04]  /*b890*/  STL.64 [R1+0x1698], R20 ;  /* 0x0016981401007387 */ /* 0x0043e80000100a00 */
[----:B-1----:R-:W2:Y:S01]  /*b8a0*/  LDL.LU.64 R20, [R1+0x40] ;  /* 0x0000400001147983 */ /* 0x002ea20000300a00 */
[----:B---3--:R-:W-:Y:S03]  /*b8b0*/  HMMA.1688.F32.TF32 R4, R4, R24, R12 ;  /* 0x000000180404723c */ /* 0x008fe6000008100c */
[----:B--2---:R1:W-:Y:S04]  /*b8c0*/  STL.64 [R1+0x16a8], R20 ;  /* 0x0016a81401007387 */ /* 0x0043e80000100a00 */
[----:B-1----:R-:W2:Y:S04]  /*b8d0*/  LDL.LU.64 R20, [R1+0x50] ;  /* 0x0000500001147983 */ /* 0x002ea80000300a00 */
[----:B------:R-:W2:Y:S04]  /*b8e0*/  LDL.LU.64 R8, [R1+0x130] ;  /* 0x0001300001087983 */ /* 0x000ea80000300a00 */
[----:B------:R-:W2:Y:S04]  /*b8f0*/  LDL.LU.64 R10, [R1+0x138] ;  /* 0x00013800010a7983 */ /* 0x000ea80000300a00 */
[----:B------:R-:W-:Y:S04]  /*b900*/  STL.64 [R1+0x160], R4 ;  /* 0x0001600401007387 */ /* 0x000fe80000100a00 */
[----:B------:R-:W-:Y:S04]  /*b910*/  STL.64 [R1+0x168], R6 ;  /* 0x0001680601007387 */ /* 0x000fe80000100a00 */
[----:B------:R-:W3:Y:S04]  /*b920*/  LDL.LU.64 R16, [R1+0x120] ;  /* 0x0001200001107983 */ /* 0x000ee80000300a00 */
[----:B------:R-:W3:Y:S04]  /*b930*/  LDL.LU.64 R18, [R1+0x128] ;  /* 0x0001280001127983 */ /* 0x000ee80000300a00 */
[----:B------:R-:W-:Y:S04]  /*b940*/  STL [R1+0x1680], R26 ;  /* 0x0016801a01007387 */ /* 0x000fe80000100800 */
[----:B------:R1:W-:Y:S04]  /*b950*/  STL.64 [R1+0x1678], R24 ;  /* 0x0016781801007387 */ /* 0x0003e80000100a00 */
[----:B------:R-:W-:Y:S04]  /*b960*/  LDS R4, [R0+UR16+0x200] ;  /* 0x0002001000047984 */ /* 0x000fe80008000800 */
[----:B------:R-:W-:Y:S04]  /*b970*/  LDS R6, [R0+UR16+0x1200] ;  /* 0x0012001000067984 */ /* 0x000fe80008000800 */
[----:B-1----:R-:W4:Y:S04]  /*b980*/  LDL.LU.64 R24, [R1+0x100] ;  /* 0x0001000001187983 */ /* 0x002f280000300a00 */
[----:B------:R-:W2:Y:S04]  /*b990*/  LDL.LU.64 R26, [R1+0x108] ;  /* 0x00010800011a7983 */ /* 0x000ea80000300a00 */
[----:B------:R-:W-:Y:S04]  /*b9a0*/  LDS R5, [R2+UR16+0x200] ;  /* 0x0002001002057984 */ /* 0x000fe80008000800 */
[----:B------:R-:W1:Y:S04]  /*b9b0*/  LDS R7, [R2+UR16+0x1200] ;  /* 0x0012001002077984 */ /* 0x000e680008000800 */
[----:B--2---:R-:W-:Y:S04]  /*b9c0*/  STL.64 [R1+0x1690], R26 ;  /* 0x0016901a01007387 */ /* 0x004fe80000100a00 */
[----:B----4-:R2:W-:Y:S04]  /*b9d0*/  STL.64 [R1+0x1688], R24 ;  /* 0x0016881801007387 */ /* 0x0105e80000100a00 */
[----:B--2---:R-:W2:Y:S04]  /*b9e0*/  LDL.LU.64 R24, [R1+0x110] ;  /* 0x0001100001187983 */ /* 0x004ea80000300a00 */
[----:B------:R-:W2:Y:S04]  /*b9f0*/  LDL.LU.64 R26, [R1+0x118] ;  /* 0x00011800011a7983 */ /* 0x000ea80000300a00 */
[----:B------:R-:W4:Y:S04]  /*ba00*/  LDL.LU.64 R12, [R1+0xf0] ;  /* 0x0000f000010c7983 */ /* 0x000f280000300a00 */
[----:B------:R-:W2:Y:S01]  /*ba10*/  LDL.LU.64 R14, [R1+0xf8] ;  /* 0x0000f800010e7983 */ /* 0x000ea20000300a00 */
[----:B-1----:R-:W-:Y:S01]  /*ba20*/  HMMA.1688.F32.TF32 R8, R4, R20, R8 ;  /* 0x000000140408723c */ /* 0x002fe20000081008 */
[----:B------:R-:W-:-:S02]  /*ba30*/  IMAD.MOV.U32 R3, RZ, RZ, R21 ;  /* 0x000000ffff037224 */ /* 0x000fc400078e0015 */
[----:B--2---:R-:W-:Y:S04]  /*ba40*/  STL.64 [R1+0x1670], R14 ;  /* 0x0016700e01007387 */ /* 0x004fe80000100a00 */
[----:B----4-:R1:W-:Y:S04]  /*ba50*/  STL.64 [R1+0x1668], R12 ;  /* 0x0016680c01007387 */ /* 0x0103e80000100a00 */
[----:B-1----:R-:W2:Y:S08]  /*ba60*/  LDL.LU.64 R12, [R1+0x20] ;  /* 0x00002000010c7983 */ /* 0x002eb00000300a00 */
[----:B------:R1:W-:Y:S04]  /*ba70*/  STL.64 [R1+0x150], R8 ;  /* 0x0001500801007387 */ /* 0x0003e80000100a00 */
[----:B------:R4:W-:Y:S04]  /*ba80*/  STL.64 [R1+0x158], R10 ;  /* 0x0001580a01007387 */ /* 0x0009e80000100a00 */
[----:B-1----:R-:W2:Y:S01]  /*ba90*/  LDL.LU.64 R8, [R1+0x16b0] ;  /* 0x0016b00001087983 */ /* 0x002ea20000300a00 */
[----:B----4-:R-:W-:-:S03]  /*baa0*/  IMAD.MOV.U32 R10, RZ, RZ, R20 ;  /* 0x000000ffff0a7224 */ /* 0x010fc600078e0014 */
[----:B------:R-:W3:Y:S02]  /*bab0*/  LDL.LU.64 R20, [R1+0x16a8] ;  /* 0x0016a80001147983 */ /* 0x000ee40000300a00 */
[----:B---3--:R-:W-:Y:S01]  /*bac0*/  HMMA.1688.F32.TF32 R16, R4, R20, R16 ;  /* 0x000000140410723c */ /* 0x008fe20000081010 */
[----:B------:R-:W-:-:S15]  /*bad0*/  IMAD.MOV.U32 R11, RZ, RZ, R21 ;  /* 0x000000ffff0b7224 */ /* 0x000fde00078e0015 */
[----:B------:R-:W-:-:S03]  /*bae0*/  NOP ;  /* 0x0000000000007918 */ /* 0x000fc60000000000 */
[----:B------:R1:W-:Y:S04]  /*baf0*/  STL.64 [R1+0x140], R16 ;  /* 0x0001401001007387 */ /* 0x0003e80000100a00 */
[----:B------:R3:W-:Y:S04]  /*bb00*/  STL.64 [R1+0x148], R18 ;  /* 0x0001481201007387 */ /* 0x0007e80000100a00 */
[----:B-1----:R-:W4:Y:S01]  /*bb10*/  LDL.LU.64 R16, [R1+0x16a0] ;  /* 0x0016a00001107983 */ /* 0x002f220000300a00 */
[----:B---3--:R-:W-:-:S03]  /*bb20*/  IMAD.MOV.U32 R18, RZ, RZ, R20 ;  /* 0x000000ffff127224 */ /* 0x008fc600078e0014 */
[----:B------:R-:W3:Y:S02]  /*bb30*/  LDL.LU.64 R20, [R1+0x1698] ;  /* 0x0016980001147983 */ /* 0x000ee40000300a00 */
[----:B---3--:R-:W-:-:S15]  /*bb40*/  HMMA.1688.F32.TF32 R24, R4, R20, R24 ;  /* 0x000000140418723c */ /* 0x008fde0000081018 */
[----:B------:R-:W-:-:S04]  /*bb50*/  NOP ;  /* 0x0000000000007918 */ /* 0x000fc80000000000 */
[----:B------:R-:W-:Y:S04]  /*bb60*/  STL.64 [R1+0x130], R24 ;  /* 0x0001301801007387 */ /* 0x000fe80000100a00 */
[----:B------:R1:W-:Y:S04]  /*bb70*/  STL.64 [R1+0x138], R26 ;  /* 0x0001381a01007387 */ /* 0x0003e80000100a00 */
[----:B-1----:R-:W3:Y:S04]  /*bb80*/  LDL.LU.64 R26, [R1+0x1690] ;  /* 0x00169000011a7983 */ /* 0x002ee80000300a00 */
[----:B------:R-:W3:Y:S01]  /*bb90*/  LDL.LU.64 R24, [R1+0x1688] ;  /* 0x0016880001187983 */ /* 0x000ee20000300a00 */
[----:B------:R-:W-:-:S02]  /*bba0*/  IMAD.MOV.U32 R28, RZ, RZ, R20 ;  /* 0x000000ffff1c7224 */ /* 0x000fc400078e0014 */
[----:B------:R-:W-:Y:S02]  /*bbb0*/  IMAD.MOV.U32 R19, RZ, RZ, R21 ;  /* 0x000000ffff137224 */ /* 0x000fe400078e0015 */
[----:B------:R-:W4:Y:S04]  /*bbc0*/  LDL.LU.64 R20, [R1+0xd0] ;  /* 0x0000d00001147983 */ /* 0x000f280000300a00 */
[----:B------:R-:W4:Y:S01]  /*bbd0*/  LDL.LU.64 R22, [R1+0xd8] ;  /* 0x0000d80001167983 */ /* 0x000f220000300a00 */
[----:B--2---:R-:W-:Y:S01]  /*bbe0*/  IMAD.MOV.U32 R29, RZ, RZ, R13 ;  /* 0x000000ffff1d7224 */ /* 0x004fe200078e000d */
[----:B---3--:R-:W-:-:S15]  /*bbf0*/  HMMA.1688.F32.TF32 R24, R4, R12, R24 ;  /* 0x0000000c0418723c */ /* 0x008fde0000081018 */
[----:B------:R-:W-:-:S04]  /*bc00*/  NOP ;  /* 0x0000000000007918 */ /* 0x000fc80000000000 */
[----:B------:R-:W-:Y:S04]  /*bc10*/  STL.64 [R1+0x120], R24 ;  /* 0x0001201801007387 */ /* 0x000fe80000100a00 */
[----:B------:R1:W-:Y:S04]  /*bc20*/  STL.64 [R1+0x128], R26 ;  /* 0x0001281a01007387 */ /* 0x0003e80000100a00 */
[----:B-1----:R-:W2:Y:S01]  /*bc30*/  LDL.LU R26, [R1+0x1680] ;  /* 0x00168000011a7983 */ /* 0x002ea20000300800 */
[----:B------:R-:W-:-:S03]  /*bc40*/  IMAD.MOV.U32 R27, RZ, RZ, R12 ;  /* 0x000000ffff1b7224 */ /* 0x000fc600078e000c */
[----:B------:R-:W3:Y:S04]  /*bc50*/  LDL.LU.64 R24, [R1+0x1678] ;  /* 0x0016780001187983 */ /* 0x000ee80000300a00 */
[----:B------:R-:W2:Y:S04]  /*bc60*/  LDL.LU.64 R14, [R1+0x1670] ;  /* 0x00167000010e7983 */ /* 0x000ea80000300a00 */
[----:B------:R-:W2:Y:S01]  /*bc70*/  LDL.LU.64 R12, [R1+0x1668] ;  /* 0x00166800010c7983 */ /* 0x000ea20000300a00 */
[C---:B----4-:R-:W-:Y:S08]  /*bc80*/  HMMA.1688.F32.TF32 R20, R4.reuse, R8, R20 ;  /* 0x000000080414723c */ /* 0x050ff00000081014 */
[----:B--2---:R-:W-:-:S15]  /*bc90*/  HMMA.1688.F32.TF32 R12, R4, R16, R12 ;  /* 0x00000010040c723c */ /* 0x004fde000008100c */
[----:B------:R-:W-:-:S04]  /*bca0*/  NOP ;  /* 0x0000000000007918 */ /* 0x000fc80000000000 */
[----:B------:R1:W-:Y:S04]  /*bcb0*/  STL.64 [R1+0x110], R12 ;  /* 0x0001100c01007387 */ /* 0x0003e80000100a00 */
[----:B------:R2:W-:Y:S04]  /*bcc0*/  STL.64 [R1+0x118], R14 ;  /* 0x0001180e01007387 */ /* 0x0005e80000100a00 */
[----:B-1----:R-:W3:Y:S04]  /*bcd0*/  LDL.LU.64 R12, [R1+0xb0] ;  /* 0x0000b000010c7983 */ /* 0x002ee80000300a00 */
[----:B--2---:R-:W3:Y:S04]  /*bce0*/  LDL.LU.64 R14, [R1+0xb8] ;  /* 0x0000b800010e7983 */ /* 0x004ee80000300a00 */
[----:B------:R1:W-:Y:S02]  /*bcf0*/  STL.64 [R1+0x15f8], R16 ;  /* 0x0015f81001007387 */ /* 0x0003e40000100a00 */
[----:B-1----:R-:W-:-:S02]  /*bd00*/  IMAD.MOV.U32 R16, RZ, RZ, R27 ;  /* 0x000000ffff107224 */ /* 0x002fc400078e001b */
[----:B------:R-:W-:Y:S01]  /*bd10*/  IMAD.MOV.U32 R17, RZ, RZ, R29 ;  /* 0x000000ffff117224 */ /* 0x000fe200078e001d */
[----:B------:R-:W2:Y:S04]  /*bd20*/  LDL.LU R27, [R1+0x1660] ;  /* 0x00166000011b7983 */ /* 0x000ea80000300800 */
[----:B------:R1:W-:Y:S02]  /*bd30*/  STL.64 [R1+0x1608], R16 ;  /* 0x0016081001007387 */ /* 0x0003e40000100a00 */
[----:B-1----:R-:W-:Y:S02]  /*bd40*/  IMAD.MOV.U32 R16, RZ, RZ, R28 ;  /* 0x000000ffff107224 */ /* 0x002fe400078e001c */
[----:B------:R-:W-:-:S05]  /*bd50*/  IMAD.MOV.U32 R17, RZ, RZ, R19 ;  /* 0x000000ffff117224 */ /* 0x000fca00078e0013 */
[----:B------:R1:W-:Y:S02]  /*bd60*/  STL.64 [R1+0x1620], R16 ;  /* 0x0016201001007387 */ /* 0x0003e40000100a00 */
[----:B-1----:R-:W-:Y:S02]  /*bd70*/  IMAD.MOV.U32 R16, RZ, RZ, R18 ;  /* 0x000000ffff107224 */ /* 0x002fe400078e0012 */
[----:B------:R-:W-:-:S05]  /*bd80*/  IMAD.MOV.U32 R17, RZ, RZ, R11 ;  /* 0x000000ffff117224 */ /* 0x000fca00078e000b */
[----:B------:R1:W-:Y:S04]  /*bd90*/  STL.64 [R1+0x1638], R16 ;  /* 0x0016381001007387 */ /* 0x0003e80000100a00 */
[----:B------:R-:W-:Y:S04]  /*bda0*/  STL.64 [R1+0x100], R20 ;  /* 0x0001001401007387 */ /* 0x000fe80000100a00 */
[----:B------:R4:W-:Y:S01]  /*bdb0*/  STL.64 [R1+0x108], R22 ;  /* 0x0001081601007387 */ /* 0x0009e20000100a00 */
[----:B-1----:R-:W-:Y:S02]  /*bdc0*/  IMAD.MOV.U32 R16, RZ, RZ, R10 ;  /* 0x000000ffff107224 */ /* 0x002fe400078e000a */
[----:B------:R-:W-:Y:S01]  /*bdd0*/  IMAD.MOV.U32 R17, RZ, RZ, R3 ;  /* 0x000000ffff117224 */ /* 0x000fe200078e0003 */
[----:B----4-:R-:W4:Y:S04]  /*bde0*/  LDL.LU.64 R22, [R1+0x1658] ;  /* 0x0016580001167983 */ /* 0x010f280000300a00 */
[----:B------:R-:W2:Y:S04]  /*bdf0*/  LDL.LU.64 R20, [R1+0x1650] ;  /* 0x0016500001147983 */ /* 0x000ea80000300a00 */
[----:B------:R1:W-:Y:S04]  /*be00*/  STL.64 [R1+0x1600], R8 ;  /* 0x0016000801007387 */ /* 0x0003e80000100a00 */
[----:B-1----:R-:W3:Y:S04]  /*be10*/  LDL.LU.64 R8, [R1+0xc0] ;  /* 0x0000c00001087983 */ /* 0x002ee80000300a00 */
[----:B------:R-:W3:Y:S04]  /*be20*/  LDL.LU.64 R10, [R1+0xc8] ;  /* 0x0000c800010a7983 */ /* 0x000ee80000300a00 */
[----:B----4-:R-:W-:Y:S04]  /*be30*/  STL.64 [R1+0x1618], R22 ;  /* 0x0016181601007387 */ /* 0x010fe80000100a00 */
[----:B--2---:R-:W-:Y:S01]  /*be40*/  STL.64 [R1+0x1610], R20 ;  /* 0x0016101401007387 */ /* 0x004fe20000100a00 */
[C---:B---3--:R-:W-:Y:S08]  /*be50*/  HMMA.1688.F32.TF32 R8, R4.reuse, R20, R8 ;  /* 0x000000140408723c */ /* 0x048ff00000081008 */
[----:B------:R-:W-:Y:S11]  /*be60*/  HMMA.1688.F32.TF32 R4, R4, R24, R12 ;  /* 0x000000180404723c */ /* 0x000ff6000008100c */
[----:B------:R-:W-:Y:S04]  /*be70*/  STL.64 [R1+0xf0], R8 ;  /* 0x0000f00801007387 */ /* 0x000fe80000100a00 */
[----:B------:R-:W-:Y:S04]  /*be80*/  STL.64 [R1+0xf8], R10 ;  /* 0x0000f80a01007387 */ /* 0x000fe80000100a00 */
[----:B------:R-:W-:Y:S04]  /*be90*/  STL.64 [R1+0x1630], R26 ;  /* 0x0016301a01007387 */ /* 0x000fe80000100a00 */
[----:B------:R1:W-:Y:S04]  /*bea0*/  STL.64 [R1+0x1628], R24 ;  /* 0x0016281801007387 */ /* 0x0003e80000100a00 */
[----:B------:R-:W-:Y:S04]  /*beb0*/  STL.64 [R1+0xe0], R4 ;  /* 0x0000e00401007387 */ /* 0x000fe80000100a00 */
[----:B------:R-:W-:Y:S04]  /*bec0*/  STL.64 [R1+0xe8], R6 ;  /* 0x0000e80601007387 */ /* 0x000fe80000100a00 */
[----:B-1----:R-:W2:Y:S04]  /*bed0*/  LDL.LU.64 R24, [R1+0x90] ;  /* 0x0000900001187983 */ /* 0x002ea80000300a00 */
[----:B------:R-:W3:Y:S04]  /*bee0*/  LDL.LU.64 R26, [R1+0x98] ;  /* 0x00009800011a7983 */ /* 0x000ee80000300a00 */
[----:B------:R-:W-:Y:S04]  /*bef0*/  LDS R4, [R0+UR16+0x300] ;  /* 0x0003001000047984 */ /* 0x000fe80008000800 */
[----:B------:R-:W-:Y:S04]  /*bf00*/  LDS R6, [R0+UR16+0x1300] ;  /* 0x0013001000067984 */ /* 0x000fe80008000800 */
[----:B------:R-:W-:Y:S04]  /*bf10*/  LDS R5, [R2+UR16+0x300] ;  /* 0x0003001002057984 */ /* 0x000fe80008000800 */
[----:B------:R-:W1:Y:S04]  /*bf20*/  LDS R7, [R2+UR16+0x1300] ;  /* 0x0013001002077984 */ /* 0x000e680008000800 */
[----:B---3--:R-:W-:Y:S04]  /*bf30*/  STL.64 [R1+0x1648], R26 ;  /* 0x0016481a01007387 */ /* 0x008fe80000100a00 */
[----:B--2---:R2:W-:Y:S04]  /*bf40*/  STL.64 [R1+0x1640], R24 ;  /* 0x0016401801007387 */ /* 0x0045e80000100a00 */
[----:B--2---:R-:W1:Y:S04]  /*bf50*/  LDL.LU.64 R24, [R1+0xa0] ;  /* 0x0000a00001187983 */ /* 0x004e680000300a00 */
[----:B------:R-:W1:Y:S04]  /*bf60*/  LDL.LU.64 R26, [R1+0xa8] ;  /* 0x0000a800011a7983 */ /* 0x000e680000300a00 */
[----:B------:R-:W2:Y:S04]  /*bf70*/  LDL.LU.64 R20, [R1+0x80] ;  /* 0x0000800001147983 */ /* 0x000ea80000300a00 */
[----:B------:R-:W2:Y:S04]  /*bf80*/  LDL.LU.64 R22, [R1+0x88] ;  /* 0x0000880001167983 */ /* 0x000ea80000300a00 */
[----:B------:R-:W3:Y:S04]  /*bf90*/  LDL.LU.64 R8, [R1+0x70] ;  /* 0x0000700001087983 */ /* 0x000ee80000300a00 */
[----:B------:R-:W3:Y:S04]  /*bfa0*/  LDL.LU.64 R10, [R1+0x78] ;  /* 0x00007800010a7983 */ /* 0x000ee80000300a00 */
[----:B------:R-:W4:Y:S04]  /*bfb0*/  LDL.LU.64 R12, [R1+0x60] ;  /* 0x00006000010c7983 */ /* 0x000f280000300a00 */
[----:B------:R-:W4:Y:S01]  /*bfc0*/  LDL.LU.64 R14, [R1+0x68] ;  /* 0x00006800010e7983 */ /* 0x000f220000300a00 */
[----:B-1----:R-:W-:Y:S03]  /*bfd0*/  HMMA.1688.F32.TF32 R16, R4, R16, R24 ;  /* 0x000000100410723c */ /* 0x002fe60000081018 */
[----:B------:R-:W2:Y:S04]  /*bfe0*/  LDL.LU.64 R26, [R1+0x1648] ;  /* 0x00164800011a7983 */ /* 0x000ea80000300a00 */
[----:B------:R-:W2:-:S12]  /*bff0*/  LDL.LU.64 R24, [R1+0x1640] ;  /* 0x0016400001187983 */ /* 0x000e980000300a00 */
[----:B------:R-:W-:Y:S01]  /*c000*/  IMAD.MOV.U32 R29, RZ, RZ, R17 ;  /* 0x000000ffff1d7224 */ /* 0x000fe200078e0011 */
[----:B------:R1:W-:Y:S01]  /*c010*/  STL [R1+0xd0], R16 ;  /* 0x0000d01001007387 */ /* 0x0003e20000100800 */
[----:B------:R-:W-:Y:S02]  /*c020*/  IMAD.MOV.U32 R28, RZ, RZ, R18 ;  /* 0x000000ffff1c7224 */ /* 0x000fe400078e0012 */
[----:B------:R-:W-:Y:S01]  /*c030*/  IMAD.MOV.U32 R3, RZ, RZ, R19 ;  /* 0x000000ffff037224 */ /* 0x000fe200078e0013 */
[----:B-1----:R-:W2:Y:S04]  /*c040*/  LDL.LU.64 R16, [R1+0x1638] ;  /* 0x0016380001107983 */ /* 0x002ea80000300a00 */
[----:B------:R-:W-:Y:S04]  /*c050*/  STL [R1+0x1470], R3 ;  /* 0x0014700301007387 */ /* 0x000fe80000100800 */
        /* <DEDUP_REMOVED lines=11> */
[----:B------:R-:W-:Y:S01]  /*c110*/  IMAD.MOV.U32 R3, RZ, RZ, R17 ;  /* 0x000000ffff037224 */ /* 0x000fe200078e0011 */
[----:B------:R1:W-:Y:S01]  /*c120*/  STL [R1+0xb0], R16 ;  /* 0x0000b01001007387 */ /* 0x0003e20000100800 */
[----:B------:R-:W-:Y:S02]  /*c130*/  IMAD.MOV.U32 R28, RZ, RZ, R18 ;  /* 0x000000ffff1c7224 */ /* 0x000fe400078e0012 */
[----:B------:R-:W-:Y:S01]  /*c140*/  IMAD.MOV.U32 R29, RZ, RZ, R19 ;  /* 0x000000ffff1d7224 */ /* 0x000fe200078e0013 */
[----:B-1----:R-:W3:Y:S04]  /*c150*/  LDL.LU.64 R16, [R1+0x1608] ;  /* 0x0016080001107983 */ /* 0x002ee80000300a00 */
[----:B------:R-:W-:Y:S04]  /*c160*/  STL [R1+0x147c], R29 ;  /* 0x00147c1d01007387 */ /* 0x000fe80000100800 */
[----:B------:R-:W-:Y:S04]  /*c170*/  STL [R1+0x1478], R28 ;  /* 0x0014781c01007387 */ /* 0x000fe80000100800 */
[----:B------:R-:W-:Y:S01]  /*c180*/  STL [R1+0x1474], R3 ;  /* 0x0014740301007387 */ /* 0x000fe20000100800 */
[----:B---3--:R-:W-:Y:S03]  /*c190*/  HMMA.1688.F32.TF32 R16, R4, R16, R8 ;  /* 0x000000100410723c */ /* 0x008fe60000081008 */
[----:B------:R-:W3:-:S15]  /*c1a0*/  LDL.LU.64 R8, [R1+0x1600] ;  /* 0x0016000001087983 */ /* 0x000ede0000300a00 */
[----:B------:R-:W-:Y:S01]  /*c1b0*/  NOP ;  /* 0x0000000000007918 */ /* 0x000fe20000000000 */
[----:B------:R1:W-:Y:S04]  /*c1c0*/  STL.64 [R1+0xa0], R16 ;  /* 0x0000a01001007387 */ /* 0x0003e80000100a00 */
[----:B------:R4:W-:Y:S04]  /*c1d0*/  STL.64 [R1+0xa8], R18 ;  /* 0x0000a81201007387 */ /* 0x0009e80000100a00 */
[----:B-1----:R-:W4:Y:S02]  /*c1e0*/  LDL.LU.64 R16, [R1+0x15f8] ;  /* 0x0015f80001107983 */ /* 0x002f240000300a00 */
[----:B----4-:R-:W-:Y:S02]  /*c1f0*/  HMMA.1688.F32.TF32 R16, R4, R16, R12 ;  /* 0x000000100410723c */ /* 0x010fe4000008100c */
[----:B------:R-:W3:Y:S04]  /*c200*/  LDL.LU.64 R14, [R1+0x15f0] ;  /* 0x0015f000010e7983 */ /* 0x000ee80000300a00 */
[----:B------:R-:W3:-:S13]  /*c210*/  LDL.LU.64 R12, [R1+0x15e8] ;  /* 0x0015e800010c7983 */ /* 0x000eda0000300a00 */
[----:B------:R-:W-:Y:S01]  /*c220*/  IMAD.MOV.U32 R28, RZ, RZ, R18 ;  /* 0x000000ffff1c7224 */ /* 0x000fe200078e0012 */
[----:B------:R1:W-:Y:S01]  /*c230*/  STL [R1+0x90], R16 ;  /* 0x0000901001007387 */ /* 0x0003e20000100800 */
[----:B------:R-:W-:Y:S02]  /*c240*/  IMAD.MOV.U32 R3, RZ, RZ, R19 ;  /* 0x000000ffff037224 */ /* 0x000fe400078e0013 */
[----:B------:R-:W-:Y:S01]  /*c250*/  IMAD.MOV.U32 R29, RZ, RZ, R17 ;  /* 0x000000ffff1d7224 */ /* 0x000fe200078e0011 */
[----:B------:R-:W2:Y:S04]  /*c260*/  LDL.LU.64 R18, [R1+0x15e0] ;  /* 0x0015e00001127983 */ /* 0x000ea80000300a00 */
[----:B-1----:R-:W2:Y:S04]  /*c270*/  LDL.LU.64 R16, [R1+0x15d8] ;  /* 0x0015d80001107983 */ /* 0x002ea80000300a00 */
[----:B------:R-:W-:Y:S04]  /*c280*/  STL [R1+0x1488], R3 ;  /* 0x0014880301007387 */ /* 0x000fe80000100800 */
[----:B------:R1:W-:Y:S04]  /*c290*/  STL [R1+0x1484], R28 ;  /* 0x0014841c01007387 */ /* 0x0003e80000100800 */
[----:B------:R4:W-:Y:S04]  /*c2a0*/  STL [R1+0x1480], R29 ;  /* 0x0014801d01007387 */ /* 0x0009e80000100800 */
[----:B------:R-:W4:Y:S01]  /*c2b0*/  LDL.LU.64 R10, [R1+0x15d0] ;  /* 0x0015d000010a7983 */ /* 0x000f220000300a00 */
[C---:B---3--:R-:W-:Y:S03]  /*c2c0*/  HMMA.1688.F32.TF32 R12, R4.reuse, R8, R12 ;  /* 0x00000008040c723c */ /* 0x048fe6000008100c */
[----:B------:R-:W4:Y:S05]  /*c2d0*/  LDL.LU.64 R8, [R1+0x15c8] ;  /* 0x0015c80001087983 */ /* 0x000f2a0000300a00 */
[----:B--2---:R-:W-:Y:S11]  /*c2e0*/  HMMA.1688.F32.TF32 R16, R4, R20, R16 ;  /* 0x000000140410723c */ /* 0x004ff60000081010 */
[----:B------:R-:W-:Y:S04]  /*c2f0*/  STL.64 [R1+0x80], R12 ;  /* 0x0000800c01007387 */ /* 0x000fe80000100a00 */
[----:B------:R-:W-:Y:S04]  /*c300*/  STL.64 [R1+0x88], R14 ;  /* 0x0000880e01007387 */ /* 0x000fe80000100a00 */
[----:B------:R-:W-:Y:S04]  /*c310*/  LDS R14, [R0+UR16+0x3200] ;  /* 0x00320010000e7984 */ /* 0x000fe80008000800 */
[----:B------:R-:W-:Y:S04]  /*c320*/  LDS R15, [R2+UR16+0x3200] ;  /* 0x00320010020f7984 */ /* 0x000fe80008000800 */
[----:B------:R-:W-:Y:S01]  /*c330*/  LDS R12, [R0+UR16+0x2200] ;  /* 0x00220010000c7984 */ /* 0x000fe20008000800 */
[----:B-1----:R-:W-:-:S02]  /*c340*/  IMAD.MOV.U32 R28, RZ, RZ, R18 ;  /* 0x000000ffff1c7224 */ /* 0x002fc400078e0012 */
[----:B------:R-:W-:Y:S01]  /*c350*/  IMAD.MOV.U32 R3, RZ, RZ, R17 ;  /* 0x000000ffff037224 */ /* 0x000fe200078e0011 */
[----:B------:R-:W-:Y:S04]  /*c360*/  STL [R1+0x70], R16 ;  /* 0x0000701001007387 */ /* 0x000fe80000100800 */
[----:B------:R-:W-:Y:S04]  /*c370*/  STL.64 [R1+0x1578], R22 ;  /* 0x0015781601007387 */ /* 0x000fe80000100a00 */
[----:B------:R-:W-:Y:S04]  /*c380*/  STL [R1+0x1490], R28 ;  /* 0x0014901c01007387 */ /* 0x000fe80000100800 */
[----:B------:R-:W-:Y:S04]  /*c390*/  STL [R1+0x148c], R3 ;  /* 0x00148c0301007387 */ /* 0x000fe80000100800 */
[----:B------:R-:W-:Y:S04]  /*c3a0*/  STL.64 [R1+0x1580], R26 ;  /* 0x0015801a01007387 */ /* 0x000fe80000100a00 */
[----:B------:R-:W-:Y:S01]  /*c3b0*/  LDS R13, [R2+UR16+0x2200] ;  /* 0x00220010020d7984 */ /* 0x000fe20008000800 */
[----:B----4-:R-:W-:Y:S03]  /*c3c0*/  HMMA.1688.F32.TF32 R8, R4, R24, R8 ;  /* 0x000000180408723c */ /* 0x010fe60000081008 */
[----:B------:R-:W-:Y:S04]  /*c3d0*/  LDS R4, [R0+UR16+0x2000] ;  /* 0x0020001000047984 */ /* 0x000fe80008000800 */
[----:B------:R-:W-:Y:S04]  /*c3e0*/  LDS R6, [R0+UR16+0x3000] ;  /* 0x0030001000067984 */ /* 0x000fe80008000800 */
[----:B------:R-:W-:Y:S04]  /*c3f0*/  LDS R5, [R2+UR16+0x2000] ;  /* 0x0020001002057984 */ /* 0x000fe80008000800 */
[----:B------:R-:W-:Y:S01]  /*c400*/  LDS R7, [R2+UR16+0x3000] ;  /* 0x0030001002077984 */ /* 0x000fe20008000800 */
[----:B------:R-:W-:-:S03]  /*c410*/  IMAD.MOV.U32 R29, RZ, RZ, R19 ;  /* 0x000000ffff1d7224 */ /* 0x000fc600078e0013 */
[----:B------:R-:W-:Y:S04]  /*c420*/  LDS R18, [R0+UR16+0x3300] ;  /* 0x0033001000127984 */ /* 0x000fe80008000800 */
[----:B------:R-:W-:Y:S04]  /*c430*/  STL.64 [R1+0x60], R8 ;  /* 0x0000600801007387 */ /* 0x000fe80000100a00 */
[----:B------:R-:W-:Y:S04]  /*c440*/  STL.64 [R1+0x68], R10 ;  /* 0x0000680a01007387 */ /* 0x000fe80000100a00 */
[----:B------:R-:W-:Y:S04]  /*c450*/  LDS R10, [R0+UR16+0x3100] ;  /* 0x00310010000a7984 */ /* 0x000fe80008000800 */
[----:B------:R-:W1:Y:S04]  /*c460*/  LDS R11, [R2+UR16+0x3100] ;  /* 0x00310010020b7984 */ /* 0x000e680008000800 */
[----:B------:R-:W-:Y:S04]  /*c470*/  LDS R8, [R0+UR16+0x2100] ;  /* 0x0021001000087984 */ /* 0x000fe80008000800 */
[----:B------:R-:W2:Y:S04]  /*c480*/  LDS R9, [R2+UR16+0x2100] ;  /* 0x0021001002097984 */ /* 0x000ea80008000800 */
[----:B------:R-:W3:Y:S04]  /*c490*/  LDS R19, [R2+UR16+0x3300] ;  /* 0x0033001002137984 */ /* 0x000ee80008000800 */
[----:B------:R-:W-:Y:S04]  /*c4a0*/  LDS R16, [R0+UR16+0x2300] ;  /* 0x0023001000107984 */ /* 0x000fe80008000800 */
[----:B------:R-:W4:Y:S04]  /*c4b0*/  LDS R17, [R2+UR16+0x2300] ;  /* 0x0023001002117984 */ /* 0x000f280008000800 */
[----:B-1----:R-:W-:Y:S04]  /*c4c0*/  STL.64 [R1+0x1558], R10 ;  /* 0x0015580a01007387 */ /* 0x002fe80000100a00 */
[----:B--2---:R-:W-:Y:S04]  /*c4d0*/  STL.64 [R1+0x1550], R8 ;  /* 0x0015500801007387 */ /* 0x004fe80000100a00 */
[----:B------:R1:W-:Y:S04]  /*c4e0*/  STL.64 [R1+0x14d0], R14 ;  /* 0x0014d00e01007387 */ /* 0x0003e80000100a00 */
[----:B------:R2:W-:Y:S04]  /*c4f0*/  STL.64 [R1+0x14c8], R12 ;  /* 0x0014c80c01007387 */ /* 0x0005e80000100a00 */
[----:B-1----:R-:W2:Y:S04]  /*c500*/  LDL R14, [R1+0x28] ;  /* 0x00002800010e7983 */ /* 0x002ea80000100800 */
[----:B------:R-:W2:Y:S04]  /*c510*/  LDL R15, [R1+0x2c] ;  /* 0x00002c00010f7983 */ /* 0x000ea80000100800 */
[----:B--2---:R1:W-:Y:S04]  /*c520*/  STL.64 [R1+0x15a8], R14 ;  /* 0x0015a80e01007387 */ /* 0x0043e80000100a00 */
[----:B------:R-:W2:Y:S04]  /*c530*/  LDL.LU R12, [R1+0x240] ;  /* 0x00024000010c7983 */ /* 0x000ea80000300800 */
[----:B------:R-:W2:Y:S04]  /*c540*/  LDL.LU R13, [R1+0x244] ;  /* 0x00024400010d7983 */ /* 0x000ea80000300800 */
[----:B-1----:R-:W2:Y:S04]  /*c550*/  LDL.LU R14, [R1+0x248] ;  /* 0x00024800010e7983 */ /* 0x002ea80000300800 */
[----:B------:R-:W2:Y:S04]  /*c560*/  LDL.LU R15, [R1+0x24c] ;  /* 0x00024c00010f7983 */ /* 0x000ea80000300800 */
[----:B--2---:R1:W-:Y:S04]  /*c570*/  STL.64 [R1+0x15b8], R14 ;  /* 0x0015b80e01007387 */ /* 0x0043e80000100a00 */
[----:B------:R-:W-:Y:S04]  /*c580*/  STL.64 [R1+0x15b0], R12 ;  /* 0x0015b00c01007387 */ /* 0x000fe80000100a00 */
[----:B-1----:R-:W2:Y:S04]  /*c590*/  LDL.64 R14, [R1+0x58] ;  /* 0x00005800010e7983 */ /* 0x002ea80000100a00 */
[----:B------:R-:W2:Y:S04]  /*c5a0*/  LDL.LU R24, [R1+0x220] ;  /* 0x0002200001187983 */ /* 0x000ea80000300800 */
[----:B------:R-:W2:Y:S04]  /*c5b0*/  LDL.LU R25, [R1+0x224] ;  /* 0x0002240001197983 */ /* 0x000ea80000300800 */
[----:B------:R-:W2:Y:S04]  /*c5c0*/  LDL.LU R26, [R1+0x228] ;  /* 0x00022800011a7983 */ /* 0x000ea80000300800 */
[----:B------:R-:W2:Y:S04]  /*c5d0*/  LDL.LU R27, [R1+0x22c] ;  /* 0x00022c00011b7983 */ /* 0x000ea80000300800 */
[----:B--2---:R1:W-:Y:S04]  /*c5e0*/  STL.64 [R1+0x1590], R26 ;  /* 0x0015901a01007387 */ /* 0x0043e80000100a00 */
[----:B------:R2:W-:Y:S04]  /*c5f0*/  STL.64 [R1+0x1588], R24 ;  /* 0x0015881801007387 */ /* 0x0005e80000100a00 */
[----:B-1----:R-:W2:Y:S04]  /*c600*/  LDL.64 R26, [R1+0x38] ;  /* 0x00003800011a7983 */ /* 0x002ea80000100a00 */
[----:B--2---:R1:W-:Y:S04]  /*c610*/  STL.64 [R1+0x15c0], R26 ;  /* 0x0015c01a01007387 */ /* 0x0043e80000100a00 */
[----:B------:R-:W2:Y:S04]  /*c620*/  LDL.LU R24, [R1+0x250] ;  /* 0x0002500001187983 */ /* 0x000ea80000300800 */
[----:B------:R-:W2:Y:S04]  /*c630*/  LDL.LU R25, [R1+0x254] ;  /* 0x0002540001197983 */ /* 0x000ea80000300800 */
[----:B-1----:R-:W2:Y:S04]  /*c640*/  LDL.LU R26, [R1+0x258] ;  /* 0x00025800011a7983 */ /* 0x002ea80000300800 */
[----:B------:R-:W2:Y:S04]  /*c650*/  LDL.LU R27, [R1+0x25c] ;  /* 0x00025c00011b7983 */ /* 0x000ea80000300800 */
[----:B------:R-:W3:Y:S04]  /*c660*/  LDL.LU R8, [R1+0x200] ;  /* 0x0002000001087983 */ /* 0x000ee80000300800 */
[----:B------:R-:W3:Y:S04]  /*c670*/  LDL.LU R9, [R1+0x204] ;  /* 0x0002040001097983 */ /* 0x000ee80000300800 */
[----:B------:R-:W3:Y:S04]  /*c680*/  LDL.LU R10, [R1+0x208] ;  /* 0x00020800010a7983 */ /* 0x000ee80000300800 */
[----:B------:R-:W3:Y:S01]  /*c690*/  LDL.LU R11, [R1+0x20c] ;  /* 0x00020c00010b7983 */ /* 0x000ee20000300800 */
[----:B--2---:R-:W-:Y:S03]  /*c6a0*/  HMMA.1688.F32.TF32 R24, R4, R14, R24 ;  /* 0x0000000e0418723c */ /* 0x004fe60000081018 */
[----:B---3--:R-:W-:Y:S04]  /*c6b0*/  STL.64 [R1+0x15a0], R10 ;  /* 0x0015a00a01007387 */ /* 0x008fe80000100a00 */
[----:B------:R1:W-:Y:S04]  /*c6c0*/  STL.64 [R1+0x1598], R8 ;  /* 0x0015980801007387 */ /* 0x0003e80000100a00 */
[----:B-1----:R-:W2:Y:S04]  /*c6d0*/  LDL.LU R8, [R1+0x230] ;  /* 0x0002300001087983 */ /* 0x002ea80000300800 */
[----:B------:R-:W2:Y:S04]  /*c6e0*/  LDL.LU R9, [R1+0x234] ;  /* 0x0002340001097983 */ /* 0x000ea80000300800 */
[----:B------:R-:W2:Y:S04]  /*c6f0*/  LDL.LU R10, [R1+0x238] ;  /* 0x00023800010a7983 */ /* 0x000ea80000300800 */
[----:B------:R-:W2:Y:S04]  /*c700*/  LDL.LU R11, [R1+0x23c] ;  /* 0x00023c00010b7983 */ /* 0x000ea80000300800 */
[----:B------:R-:W3:Y:S04]  /*c710*/  LDL.LU R20, [R1+0x210] ;  /* 0x0002100001147983 */ /* 0x000ee80000300800 */
[----:B------:R-:W3:Y:S04]  /*c720*/  LDL.LU R21, [R1+0x214] ;  /* 0x0002140001157983 */ /* 0x000ee80000300800 */
[----:B------:R-:W3:Y:S04]  /*c730*/  LDL.LU R22, [R1+0x218] ;  /* 0x0002180001167983 */ /* 0x000ee80000300800 */
[----:B------:R-:W3:Y:S04]  /*c740*/  LDL.LU R23, [R1+0x21c] ;  /* 0x00021c0001177983 */ /* 0x000ee80000300800 */
[----:B------:R1:W-:Y:S04]  /*c750*/  STL [R1+0x1388], R0 ;  /* 0x0013880001007387 */ /* 0x0003e80000100800 */
[----:B------:R1:W-:Y:S04]  /*c760*/  STL.64 [R1+0x1438], R18 ;  /* 0x0014381201007387 */ /* 0x0003e80000100a00 */
[----:B----4-:R-:W-:Y:S01]  /*c770*/  STL.64 [R1+0x1430], R16 ;  /* 0x0014301001007387 */ /* 0x010fe20000100a00 */
[----:B-1----:R-:W-:-:S03]  /*c780*/  IMAD.MOV.U32 R0, RZ, RZ, R15 ;  /* 0x000000ffff007224 */ /* 0x002fc600078e000f */
[----:B------:R-:W4:Y:S04]  /*c790*/  LDL.64 R18, [R1+0x48] ;  /* 0x0000480001127983 */ /* 0x000f280000100a00 */
[----:B------:R1:W-:Y:S04]  /*c7a0*/  STL [R1+0x138c], R2 ;  /* 0x00138c0201007387 */ /* 0x0003e80000100800 */
[----:B------:R-:W-:Y:S04]  /*c7b0*/  STL.64 [R1+0x250], R24 ;  /* 0x0002501801007387 */ /* 0x000fe80000100a00 */
[----:B------:R1:W-:Y:S02]  /*c7c0*/  STL.64 [R1+0x258], R26 ;  /* 0x0002581a01007387 */ /* 0x0003e40000100a00 */
[----:B-1----:R-:W-:-:S02]  /*c7d0*/  IMAD.MOV.U32 R2, RZ, RZ, R14 ;  /* 0x000000ffff027224 */ /* 0x002fc400078e000e */
[----:B------:R-:W2:Y:S04]  /*c7e0*/  LDL.LU.64 R26, [R1+0x15c0] ;  /* 0x0015c000011a7983 */ /* 0x000ea80000300a00 */
[----:B------:R-:W2:Y:S04]  /*c7f0*/  LDL.LU.64 R14, [R1+0x15b8] ;  /* 0x0015b800010e7983 */ /* 0x000ea80000300a00 */
[----:B------:R-:W2:Y:S01]  /*c800*/  LDL.LU.64 R12, [R1+0x15b0] ;  /* 0x0015b000010c7983 */ /* 0x000ea20000300a00 */
[----:B----4-:R-:W-:Y:S01]  /*c810*/  IMAD.MOV.U32 R3, RZ, RZ, R19 ;  /* 0x000000ffff037224 */ /* 0x010fe200078e0013 */
[----:B--2---:R-:W-:-:S15]  /*c820*/  HMMA.1688.F32.TF32 R12, R4, R18, R12 ;  /* 0x00000012040c723c */ /* 0x004fde000008100c */
[----:B------:R-:W-:-:S04]  /*c830*/  NOP ;  /* 0x0000000000007918 */ /* 0x000fc80000000000 */
[----:B------:R1:W-:Y:S04]  /*c840*/  STL.64 [R1+0x240], R12 ;  /* 0x0002400c01007387 */ /* 0x0003e80000100a00 */
[----:B------:R2:W-:Y:S01]  /*c850*/  STL.64 [R1+0x248], R14 ;  /* 0x0002480e01007387 */ /* 0x0005e20000100a00 */
[----:B-1----:R-:W-:-:S03]  /*c860*/  IMAD.MOV.U32 R12, RZ, RZ, R18 ;  /* 0x000000ffff0c7224 */ /* 0x002fc600078e0012 */
[----:B--2---:R-:W2:Y:S04]  /*c870*/  LDL.LU.64 R14, [R1+0x15a8] ;  /* 0x0015a800010e7983 */ /* 0x004ea80000300a00 */
[----:B------:R-:W4:Y:S04]  /*c880*/  LDL.LU R16, [R1+0x170] ;  /* 0x0001700001107983 */ /* 0x000f280000300800 */
[----:B------:R-:W4:Y:S04]  /*c890*/  LDL.LU R17, [R1+0x174] ;  /* 0x0001740001117983 */ /* 0x000f280000300800 */
[----:B------:R-:W2:Y:S04]  /*c8a0*/  LDL.LU R18, [R1+0x178] ;  /* 0x0001780001127983 */ /* 0x000ea80000300800 */
[----:B------:R-:W2:Y:S01]  /*c8b0*/  LDL.LU R19, [R1+0x17c] ;  /* 0x00017c0001137983 */ /* 0x000ea20000300800 */
[----:B------:R-:W-:Y:S01]  /*c8c0*/  HMMA.1688.F32.TF32 R8, R4, R26, R8 ;  /* 0x0000001a0408723c */ /* 0x000fe20000081008 */
[----:B------:R-:W-:-:S02]  /*c8d0*/  IMAD.MOV.U32 R13, RZ, RZ, R27 ;  /* 0x000000ffff0d7224 */ /* 0x000fc400078e001b */
[----:B--2---:R1:W-:Y:S04]  /*c8e0*/  STL.64 [R1+0x14e0], R18 ;  /* 0x0014e01201007387 */ /* 0x0043e80000100a00 */
[----:B----4-:R2:W-:Y:S04]  /*c8f0*/  STL.64 [R1+0x14d8], R16 ;  /* 0x0014d81001007387 */ /* 0x0105e80000100a00 */
[----:B-1----:R-:W4:Y:S04]  /*c900*/  LDL R18, [R1+0x8] ;  /* 0x0000080001127983 */ /* 0x002f280000100800 */
[----:B------:R-:W4:Y:S01]  /*c910*/  LDL R19, [R1+0xc] ;  /* 0x00000c0001137983 */ /* 0x000f220000100800 */
[----:B--2---:R-:W-:-:S03]  /*c920*/  IMAD.MOV.U32 R16, RZ, RZ, R26 ;  /* 0x000000ffff107224 */ /* 0x004fc600078e001a */
[----:B------:R-:W-:Y:S04]  /*c930*/  STL.64 [R1+0x230], R8 ;  /* 0x0002300801007387 */ /* 0x000fe80000100a00 */
[----:B------:R1:W-:Y:S04]  /*c940*/  STL.64 [R1+0x238], R10 ;  /* 0x0002380a01007387 */ /* 0x0003e80000100a00 */
[----:B-1----:R-:W4:Y:S04]  /*c950*/  LDL.LU.64 R10, [R1+0x15a0] ;  /* 0x0015a000010a7983 */ /* 0x002f280000300a00 */
[----:B------:R-:W4:Y:S04]  /*c960*/  LDL.LU.64 R8, [R1+0x1598] ;  /* 0x0015980001087983 */ /* 0x000f280000300a00 */
[----:B------:R-:W2:Y:S04]  /*c970*/  LDL.LU.64 R26, [R1+0x1590] ;  /* 0x00159000011a7983 */ /* 0x000ea80000300a00 */
[----:B------:R-:W2:Y:S02]  /*c980*/  LDL.LU.64 R24, [R1+0x1588] ;  /* 0x0015880001187983 */ /* 0x000ea40000300a00 */
[----:B--2---:R-:W-:-:S15]  /*c990*/  HMMA.1688.F32.TF32 R24, R4, R14, R24 ;  /* 0x0000000e0418723c */ /* 0x004fde0000081018 */
[----:B------:R-:W-:-:S04]  /*c9a0*/  NOP ;  /* 0x0000000000007918 */ /* 0x000fc80000000000 */
[----:B------:R-:W-:Y:S04]  /*c9b0*/  STL.64 [R1+0x220], R24 ;  /* 0x0002201801007387 */ /* 0x000fe80000100a00 */
[----:B------:R1:W-:Y:S04]  /*c9c0*/  STL.64 [R1+0x228], R26 ;  /* 0x0002281a01007387 */ /* 0x0003e80000100a00 */
[----:B-1----:R-:W2:Y:S04]  /*c9d0*/  LDL.LU.64 R26, [R1+0x1580] ;  /* 0x00158000011a7983 */ /* 0x002ea80000300a00 */
[----:B------:R1:W-:Y:S02]  /*c9e0*/  STL.64 [R1+0x1508], R14 ;  /* 0x0015080e01007387 */ /* 0x0003e40000100a00 */
[----:B-1----:R-:W-:-:S02]  /*c9f0*/  IMAD.MOV.U32 R14, RZ, RZ, R16 ;  /* 0x000000ffff0e7224 */ /* 0x002fc400078e0010 */
[----:B------:R-:W-:-:S05]  /*ca00*/  IMAD.MOV.U32 R15, RZ, RZ, R13 ;  /* 0x000000ffff0f7224 */ /* 0x000fca00078e000d */
[----:B------:R1:W-:Y:S02]  /*ca10*/  STL.64 [R1+0x1520], R14 ;  /* 0x0015200e01007387 */ /* 0x0003e40000100a00 */
[----:B-1----:R-:W-:Y:S02]  /*ca20*/  IMAD.MOV.U32 R14, RZ, RZ, R12 ;  /* 0x000000ffff0e7224 */ /* 0x002fe400078e000c */
[----:B------:R-:W-:-:S05]  /*ca30*/  IMAD.MOV.U32 R15, RZ, RZ, R3 ;  /* 0x000000ffff0f7224 */ /* 0x000fca00078e0003 */
[----:B------:R1:W-:Y:S04]  /*ca40*/  STL.64 [R1+0x1538], R14 ;  /* 0x0015380e01007387 */ /* 0x0003e80000100a00 */
[----:B-1----:R-:W3:Y:S04]  /*ca50*/  LDL R14, [R1+0x18] ;  /* 0x00001800010e7983 */ /* 0x002ee80000100800 */
[----:B------:R-:W3:Y:S01]  /*ca60*/  LDL R15, [R1+0x1c] ;  /* 0x00001c00010f7983 */ /* 0x000ee20000100800 */
[C---:B----4-:R-:W-:Y:S08]  /*ca70*/  HMMA.1688.F32.TF32 R8, R4.reuse, R18, R8 ;  /* 0x000000120408723c */ /* 0x050ff00000081008 */
[----:B---3--:R-:W-:Y:S01]  /*ca80*/  HMMA.1688.F32.TF32 R12, R4, R14, R20 ;  /* 0x0000000e040c723c */ /* 0x008fe20000081014 */
[----:B------:R-:W3:-:S15]  /*ca90*/  LDL.LU.64 R22, [R1+0x1578] ;  /* 0x0015780001167983 */ /* 0x000ede0000300a00 */
[----:B------:R-:W-:-:S03]  /*caa0*/  NOP ;  /* 0x0000000000007918 */ /* 0x000fc60000000000 */
[----:B------:R-:W-:Y:S01]  /*cab0*/  IMAD.MOV.U32 R25, RZ, RZ, R15 ;  /* 0x000000ffff197224 */ /* 0x000fe200078e000f */
[----:B------:R-:W-:Y:S04]  /*cac0*/  STL.64 [R1+0x210], R12 ;  /* 0x0002100c01007387 */ /* 0x000fe80000100a00 */
[----:B------:R-:W-:Y:S04]  /*cad0*/  STL [R1+0x218], R14 ;  /* 0x0002180e01007387 */ /* 0x000fe80000100800 */
[----:B------:R1:W-:Y:S04]  /*cae0*/  STL [R1+0x1390], R25 ;  /* 0x0013901901007387 */ /* 0x0003e80000100800 */
[----:B--2---:R2:W-:Y:S04]  /*caf0*/  STL.64 [R1+0x1560], R26 ;  /* 0x0015601a01007387 */ /* 0x0045e80000100a00 */
[----:B------:R-:W-:Y:S04]  /*cb00*/  STL.64 [R1+0x200], R8 ;  /* 0x0002000801007387 */ /* 0x000fe80000100a00 */
[----:B------:R-:W-:Y:S04]  /*cb10*/  STL.64 [R1+0x208], R10 ;  /* 0x0002080a01007387 */ /* 0x000fe80000100a00 */
[----:B------:R-:W4:Y:S04]  /*cb20*/  LDL.LU R24, [R1+0x1f0] ;  /* 0x0001f00001187983 */ /* 0x000f280000300800 */
[----:B-1----:R-:W4:Y:S04]  /*cb30*/  LDL.LU R25, [R1+0x1f4] ;  /* 0x0001f40001197983 */ /* 0x002f280000300800 */
[----:B--2---:R-:W4:Y:S04]  /*cb40*/  LDL.LU R26, [R1+0x1f8] ;  /* 0x0001f800011a7983 */ /* 0x004f280000300800 */
[----:B------:R-:W4:Y:S04]  /*cb50*/  LDL.LU R27, [R1+0x1fc] ;  /* 0x0001fc00011b7983 */ /* 0x000f280000300800 */
[----:B------:R1:W-:Y:S04]  /*cb60*/  STL.64 [R1+0x14f0], R18 ;  /* 0x0014f01201007387 */ /* 0x0003e80000100a00 */
[----:B------:R-:W2:Y:S04]  /*cb70*/  LDL.LU R16, [R1+0x190] ;  /* 0x0001900001107983 */ /* 0x000ea80000300800 */
[----:B------:R-:W2:Y:S04]  /*cb80*/  LDL.LU R17, [R1+0x194] ;  /* 0x0001940001117983 */ /* 0x000ea80000300800 */
[----:B-1----:R-:W2:Y:S04]  /*cb90*/  LDL.LU R18, [R1+0x198] ;  /* 0x0001980001127983 */ /* 0x002ea80000300800 */
[----:B------:R-:W2:Y:S04]  /*cba0*/  LDL.LU R19, [R1+0x19c] ;  /* 0x00019c0001137983 */ /* 0x000ea80000300800 */
[----:B------:R-:W3:Y:S04]  /*cbb0*/  LDL.LU R8, [R1+0x1e0] ;  /* 0x0001e00001087983 */ /* 0x000ee80000300800 */
[----:B------:R-:W3:Y:S04]  /*cbc0*/  LDL.LU R9, [R1+0x1e4] ;  /* 0x0001e40001097983 */ /* 0x000ee80000300800 */
[----:B------:R-:W3:Y:S04]  /*cbd0*/  LDL.LU R10, [R1+0x1e8] ;  /* 0x0001e800010a7983 */ /* 0x000ee80000300800 */
[----:B------:R-:W3:Y:S04]  /*cbe0*/  LDL.LU R11, [R1+0x1ec] ;  /* 0x0001ec00010b7983 */ /* 0x000ee80000300800 */
[----:B--2---:R-:W-:Y:S04]  /*cbf0*/  STL.64 [R1+0x1500], R18 ;  /* 0x0015001201007387 */ /* 0x004fe80000100a00 */
[----:B------:R1:W-:Y:S04]  /*cc00*/  STL.64 [R1+0x14f8], R16 ;  /* 0x0014f81001007387 */ /* 0x0003e80000100a00 */
[----:B-1----:R-:W2:Y:S04]  /*cc10*/  LDL.LU R16, [R1+0x1a0] ;  /* 0x0001a00001107983 */ /* 0x002ea80000300800 */
[----:B------:R-:W2:Y:S01]  /*cc20*/  LDL.LU R17, [R1+0x1a4] ;  /* 0x0001a40001117983 */ /* 0x000ea20000300800 */
[----:B---3--:R-:W-:-:S02]  /*cc30*/  IMAD.MOV.U32 R18, RZ, RZ, R23 ;  /* 0x000000ffff127224 */ /* 0x008fc400078e0017 */
[----:B------:R-:W-:Y:S01]  /*cc40*/  IMAD.MOV.U32 R19, RZ, RZ, R22 ;  /* 0x000000ffff137224 */ /* 0x000fe200078e0016 */
[----:B------:R-:W3:Y:S04]  /*cc50*/  LDL.LU R23, [R1+0x1574] ;  /* 0x0015740001177983 */ /* 0x000ee80000300800 */
[----:B------:R-:W3:Y:S04]  /*cc60*/  LDL.LU R22, [R1+0x1570] ;  /* 0x0015700001167983 */ /* 0x000ee80000300800 */
[----:B------:R-:W-:Y:S04]  /*cc70*/  STL.64 [R1+0x1518], R18 ;  /* 0x0015181201007387 */ /* 0x000fe80000100a00 */
[----:B--2---:R1:W-:Y:S04]  /*cc80*/  STL.64 [R1+0x1510], R16 ;  /* 0x0015101001007387 */ /* 0x0043e80000100a00 */
[----:B-1----:R-:W2:Y:S04]  /*cc90*/  LDL.LU R16, [R1+0x1b0] ;  /* 0x0001b00001107983 */ /* 0x002ea80000300800 */
[----:B------:R-:W2:Y:S04]  /*cca0*/  LDL.LU R17, [R1+0x1b4] ;  /* 0x0001b40001117983 */ /* 0x000ea80000300800 */
[----:B------:R-:W2:Y:S04]  /*ccb0*/  LDL.LU R18, [R1+0x1b8] ;  /* 0x0001b80001127983 */ /* 0x000ea80000300800 */
[----:B------:R-:W2:Y:S04]  /*ccc0*/  LDL.LU R19, [R1+0x1bc] ;  /* 0x0001bc0001137983 */ /* 0x000ea80000300800 */
[----:B--2---:R3:W-:Y:S04]  /*ccd0*/  STL.64 [R1+0x1530], R18 ;  /* 0x0015301201007387 */ /* 0x0047e80000100a00 */
[----:B------:R1:W-:Y:S01]  /*cce0*/  STL.64 [R1+0x1528], R16 ;  /* 0x0015281001007387 */ /* 0x0003e20000100a00 */
[----:B---3--:R-:W-:-:S02]  /*ccf0*/  IMAD.MOV.U32 R18, RZ, RZ, R22 ;  /* 0x000000ffff127224 */ /* 0x008fc400078e0016 */
[----:B------:R-:W-:Y:S01]  /*cd00*/  IMAD.MOV.U32 R19, RZ, RZ, R23 ;  /* 0x000000ffff137224 */ /* 0x000fe200078e0017 */
[----:B-1----:R-:W2:Y:S04]  /*cd10*/  LDL.LU R16, [R1+0x1c0] ;  /* 0x0001c00001107983 */ /* 0x002ea80000300800 */
[----:B------:R-:W2:Y:S04]  /*cd20*/  LDL.LU R17, [R1+0x1c4] ;  /* 0x0001c40001117983 */ /* 0x000ea80000300800 */
[----:B------:R-:W4:Y:S04]  /*cd30*/  LDL.LU R22, [R1+0x156c] ;  /* 0x00156c0001167983 */ /* 0x000f280000300800 */
[----:B------:R-:W4:Y:S04]  /*cd40*/  LDL.LU R23, [R1+0x1568] ;  /* 0x0015680001177983 */ /* 0x000f280000300800 */
[----:B------:R-:W-:Y:S01]  /*cd50*/  STL.64 [R1+0x1548], R18 ;  /* 0x0015481201007387 */ /* 0x000fe20000100a00 */
[C---:B----4-:R-:W-:Y:S03]  /*cd60*/  HMMA.1688.F32.TF32 R24, R4.reuse, R22, R24 ;  /* 0x000000160418723c */ /* 0x050fe60000081018 */
[----:B--2---:R1:W-:Y:S04]  /*cd70*/  STL.64 [R1+0x1540], R16 ;  /* 0x0015401001007387 */ /* 0x0043e80000100a00 */
[----:B-1----:R-:W2:Y:S04]  /*cd80*/  LDL.LU R16, [R1+0x1d0] ;  /* 0x0001d00001107983 */ /* 0x002ea80000300800 */
[----:B------:R-:W2:Y:S04]  /*cd90*/  LDL.LU R17, [R1+0x1d4] ;  /* 0x0001d40001117983 */ /* 0x000ea80000300800 */
[----:B------:R-:W2:Y:S04]  /*cda0*/  LDL.LU R18, [R1+0x1d8] ;  /* 0x0001d80001127983 */ /* 0x000ea80000300800 */
[----:B------:R-:W2:Y:S04]  /*cdb0*/  LDL.LU R19, [R1+0x1dc] ;  /* 0x0001dc0001137983 */ /* 0x000ea80000300800 */
[----:B------:R-:W-:Y:S04]  /*cdc0*/  STL.64 [R1+0x1f0], R24 ;  /* 0x0001f01801007387 */ /* 0x000fe80000100a00 */
[----:B------:R1:W-:Y:S04]  /*cdd0*/  STL.64 [R1+0x1f8], R26 ;  /* 0x0001f81a01007387 */ /* 0x0003e80000100a00 */
[----:B-1----:R-:W3:Y:S04]  /*cde0*/  LDL.LU.64 R26, [R1+0x1560] ;  /* 0x00156000011a7983 */ /* 0x002ee80000300a00 */
[----:B------:R1:W-:Y:S04]  /*cdf0*/  STL.64 [R1+0x14e8], R22 ;  /* 0x0014e81601007387 */ /* 0x0003e80000100a00 */
[----:B------:R-:W4:Y:S04]  /*ce00*/  LDL.LU R20, [R1+0x180] ;  /* 0x0001800001147983 */ /* 0x000f280000300800 */
[----:B------:R-:W4:Y:S04]  /*ce10*/  LDL.LU R21, [R1+0x184] ;  /* 0x0001840001157983 */ /* 0x000f280000300800 */
[----:B-1----:R-:W4:Y:S04]  /*ce20*/  LDL.LU R22, [R1+0x188] ;  /* 0x0001880001167983 */ /* 0x002f280000300800 */
[----:B------:R-:W4:Y:S01]  /*ce30*/  LDL.LU R23, [R1+0x18c] ;  /* 0x00018c0001177983 */ /* 0x000f220000300800 */
[----:B---3--:R-:W-:Y:S03]  /*ce40*/  HMMA.1688.F32.TF32 R4, R4, R26, R8 ;  /* 0x0000001a0404723c */ /* 0x008fe60000081008 */
[----:B------:R-:W2:Y:S04]  /*ce50*/  LDL.LU.64 R10, [R1+0x1558] ;  /* 0x00155800010a7983 */ /* 0x000ea80000300a00 */
[----:B------:R-:W2:Y:S01]  /*ce60*/  LDL.LU.64 R8, [R1+0x1550] ;  /* 0x0015500001087983 */ /* 0x000ea20000300a00 */
[----:B------:R-:W-:-:S02]  /*ce70*/  IMAD.MOV.U32 R14, RZ, RZ, R2 ;  /* 0x000000ffff0e7224 */ /* 0x000fc400078e0002 */
[----:B------:R-:W-:-:S09]  /*ce80*/  IMAD.MOV.U32 R15, RZ, RZ, R0 ;  /* 0x000000ffff0f7224 */ /* 0x000fd200078e0000 */
[----:B------:R-:W-:Y:S04]  /*ce90*/  STL.64 [R1+0x1e0], R4 ;  /* 0x0001e00401007387 */ /* 0x000fe80000100a00 */
[----:B------:R1:W-:Y:S04]  /*cea0*/  STL.64 [R1+0x1e8], R6 ;  /* 0x0001e80601007387 */ /* 0x0003e80000100a00 */
[----:B-1----:R-:W3:Y:S01]  /*ceb0*/  LDL.LU.64 R6, [R1+0x18] ;  /* 0x0000180001067983 */ /* 0x002ee20000300a00 */
[----:B--2---:R-:W-:Y:S03]  /*cec0*/  HMMA.1688.F32.TF32 R12, R8, R14, R16 ;  /* 0x0000000e080c723c */ /* 0x004fe60000081010 */
[----:B------:R-:W2:Y:S04]  /*ced0*/  LDL.LU.64 R18, [R1+0x1548] ;  /* 0x0015480001127983 */ /* 0x000ea80000300a00 */
[----:B------:R-:W2:-:S12]  /*cee0*/  LDL.LU.64 R16, [R1+0x1540] ;  /* 0x0015400001107983 */ /* 0x000e980000300a00 */
[----:B------:R-:W-:Y:S04]  /*cef0*/  STL.64 [R1+0x1d0], R12 ;  /* 0x0001d00c01007387 */ /* 0x000fe80000100a00 */
[----:B------:R1:W-:Y:S04]  /*cf00*/  STL.64 [R1+0x1d8], R14 ;  /* 0x0001d80e01007387 */ /* 0x0003e80000100a00 */
[----:B-1----:R-:W2:Y:S02]  /*cf10*/  LDL.LU.64 R14, [R1+0x1538] ;  /* 0x00153800010e7983 */ /* 0x002ea40000300a00 */
[----:B--2---:R-:W-:Y:S02]  /*cf20*/  HMMA.1688.F32.TF32 R12, R8, R14, R16 ;  /* 0x0000000e080c723c */ /* 0x004fe40000081010 */
[----:B------:R-:W2:Y:S04]  /*cf30*/  LDL.LU.64 R18, [R1+0x1530] ;  /* 0x0015300001127983 */ /* 0x000ea80000300a00 */
[----:B------:R-:W2:-:S13]  /*cf40*/  LDL.LU.64 R16, [R1+0x1528] ;  /* 0x0015280001107983 */ /* 0x000e9a0000300a00 */
        /* <DEDUP_REMOVED lines=10> */
[----:B------:R-:W3:Y:S04]  /*cff0*/  LDL.LU.64 R18, [R1+0x1500] ;  /* 0x0015000001127983 */ /* 0x000ee80000300a00 */
[----:B------:R-:W3:-:S13]  /*d000*/  LDL.LU.64 R16, [R1+0x14f8] ;  /* 0x0014f80001107983 */ /* 0x000eda0000300a00 */
[----:B------:R1:W-:Y:S04]  /*d010*/  STL.64 [R1+0x1a0], R12 ;  /* 0x0001a00c01007387 */ /* 0x0003e80000100a00 */
[----:B------:R2:W-:Y:S04]  /*d020*/  STL.64 [R1+0x1a8], R14 ;  /* 0x0001a80e01007387 */ /* 0x0005e80000100a00 */
[----:B-1----:R-:W4:Y:S04]  /*d030*/  LDL.LU R12, [R1+0x160] ;  /* 0x00016000010c7983 */ /* 0x002f280000300800 */
[----:B------:R-:W4:Y:S04]  /*d040*/  LDL.LU R13, [R1+0x164] ;  /* 0x00016400010d7983 */ /* 0x000f280000300800 */
[----:B--2---:R-:W2:Y:S04]  /*d050*/  LDL.LU R14, [R1+0x168] ;  /* 0x00016800010e7983 */ /* 0x004ea80000300800 */
[----:B------:R-:W2:Y:S01]  /*d060*/  LDL.LU R15, [R1+0x16c] ;  /* 0x00016c00010f7983 */ /* 0x000ea20000300800 */
[----:B---3--:R-:W-:-:S15]  /*d070*/  HMMA.1688.F32.TF32 R16, R8, R6, R16 ;  /* 0x000000060810723c */ /* 0x008fde0000081010 */
[----:B------:R-:W-:-:S04]  /*d080*/  NOP ;  /* 0x0000000000007918 */ /* 0x000fc80000000000 */
[----:B------:R-:W-:Y:S02]  /*d090*/  IMAD.MOV.U32 R5, RZ, RZ, R18 ;  /* 0x000000ffff057224 */ /* 0x000fe400078e0012 */
[----:B------:R-:W-:Y:S02]  /*d0a0*/  IMAD.MOV.U32 R4, RZ, RZ, R19 ;  /* 0x000000ffff047224 */ /* 0x000fe400078e0013 */
[----:B------:R-:W4:Y:S01]  /*d0b0*/  LDL.LU.64 R18, [R1+0x14f0] ;  /* 0x0014f00001127983 */ /* 0x000f220000300a00 */
[----:B------:R-:W-:Y:S02]  /*d0c0*/  IMAD.MOV.U32 R28, RZ, RZ, R6 ;  /* 0x000000ffff1c7224 */ /* 0x000fe400078e0006 */
[----:B------:R-:W-:Y:S02]  /*d0d0*/  IMAD.MOV.U32 R3, RZ, RZ, R7 ;  /* 0x000000ffff037224 */ /* 0x000fe400078e0007 */
[----:B------:R-:W-:Y:S02]  /*d0e0*/  IMAD.MOV.U32 R7, RZ, RZ, R16 ;  /* 0x000000ffff077224 */ /* 0x000fe400078e0010 */
[----:B------:R-:W-:-:S05]  /*d0f0*/  IMAD.MOV.U32 R6, RZ, RZ, R17 ;  /* 0x000000ffff067224 */ /* 0x000fca00078e0011 */
[----:B------:R-:W-:Y:S04]  /*d100*/  STL [R1+0x1398], R6 ;  /* 0x0013980601007387 */ /* 0x000fe80000100800 */
[----:B------:R-:W-:Y:S01]  /*d110*/  STL [R1+0x1394], R7 ;  /* 0x0013940701007387 */ /* 0x000fe20000100800 */
[----:B----4-:R-:W-:Y:S03]  /*d120*/  HMMA.1688.F32.TF32 R16, R8, R18, R20 ;  /* 0x000000120810723c */ /* 0x010fe60000081014 */
[----:B------:R-:W3:-:S15]  /*d130*/  LDL.LU.64 R22, [R1+0x14e8] ;  /* 0x0014e80001167983 */ /* 0x000ede0000300a00 */
[----:B------:R-:W-:Y:S01]  /*d140*/  NOP ;  /* 0x0000000000007918 */ /* 0x000fe20000000000 */
[----:B------:R-:W-:Y:S02]  /*d150*/  IMAD.MOV.U32 R21, RZ, RZ, R18 ;  /* 0x000000ffff157224 */ /* 0x000fe400078e0012 */
[----:B------:R-:W-:Y:S02]  /*d160*/  IMAD.MOV.U32 R20, RZ, RZ, R19 ;  /* 0x000000ffff147224 */ /* 0x000fe400078e0013 */
[----:B------:R-:W-:Y:S01]  /*d170*/  IMAD.MOV.U32 R2, RZ, RZ, R16 ;  /* 0x000000ffff027224 */ /* 0x000fe200078e0010 */
[----:B------:R-:W4:Y:S01]  /*d180*/  LDL.LU.64 R18, [R1+0x14e0] ;  /* 0x0014e00001127983 */ /* 0x000f220000300a00 */
[----:B------:R-:W-:-:S03]  /*d190*/  IMAD.MOV.U32 R0, RZ, RZ, R17 ;  /* 0x000000ffff007224 */ /* 0x000fc600078e0011 */
[----:B------:R-:W4:Y:S04]  /*d1a0*/  LDL.LU.64 R16, [R1+0x14d8] ;  /* 0x0014d80001107983 */ /* 0x000f280000300a00 */
[----:B---3--:R-:W-:Y:S04]  /*d1b0*/  STL.64 [R1+0x1458], R22 ;  /* 0x0014581601007387 */ /* 0x008fe80000100a00 */
[----:B------:R1:W-:Y:S01]  /*d1c0*/  STL.64 [R1+0x1450], R20 ;  /* 0x0014501401007387 */ /* 0x0003e20000100a00 */
[----:B----4-:R-:W-:-:S15]  /*d1d0*/  HMMA.1688.F32.TF32 R16, R8, R22, R16 ;  /* 0x000000160810723c */ /* 0x010fde0000081010 */
[----:B------:R-:W-:-:S04]  /*d1e0*/  NOP ;  /* 0x0000000000007918 */ /* 0x000fc80000000000 */
[----:B------:R3:W-:Y:S04]  /*d1f0*/  STL.64 [R1+0x170], R16 ;  /* 0x0001701001007387 */ /* 0x0007e80000100a00 */
[----:B------:R4:W-:Y:S04]  /*d200*/  STL.64 [R1+0x178], R18 ;  /* 0x0001781201007387 */ /* 0x0009e80000100a00 */
[----:B-1----:R-:W2:Y:S04]  /*d210*/  LDL.LU R20, [R1+0x110] ;  /* 0x0001100001147983 */ /* 0x002ea80000300800 */
[----:B------:R-:W2:Y:S04]  /*d220*/  LDL.LU R21, [R1+0x114] ;  /* 0x0001140001157983 */ /* 0x000ea80000300800 */
[----:B------:R-:W2:Y:S04]  /*d230*/  LDL.LU R22, [R1+0x118] ;  /* 0x0001180001167983 */ /* 0x000ea80000300800 */
[----:B------:R-:W2:Y:S04]  /*d240*/  LDL.LU R23, [R1+0x11c] ;  /* 0x00011c0001177983 */ /* 0x000ea80000300800 */
[----:B---3--:R-:W3:Y:S04]  /*d250*/  LDL.LU R16, [R1+0x150] ;  /* 0x0001500001107983 */ /* 0x008ee80000300800 */
[----:B------:R-:W3:Y:S04]  /*d260*/  LDL.LU R17, [R1+0x154] ;  /* 0x0001540001117983 */ /* 0x000ee80000300800 */
[----:B----4-:R-:W3:Y:S04]  /*d270*/  LDL.LU R18, [R1+0x158] ;  /* 0x0001580001127983 */ /* 0x010ee80000300800 */
[----:B------:R-:W3:Y:S04]  /*d280*/  LDL.LU R19, [R1+0x15c] ;  /* 0x00015c0001137983 */ /* 0x000ee80000300800 */
[----:B--2---:R1:W-:Y:S04]  /*d290*/  STL.64 [R1+0x14a0], R22 ;  /* 0x0014a01601007387 */ /* 0x0043e80000100a00 */
[----:B------:R-:W-:Y:S04]  /*d2a0*/  STL.64 [R1+0x1498], R20 ;  /* 0x0014981401007387 */ /* 0x000fe80000100a00 */
[----:B-1----:R-:W2:Y:S01]  /*d2b0*/  LDL.LU.64 R22, [R1+0x38] ;  /* 0x0000380001167983 */ /* 0x002ea20000300a00 */
[----:B------:R-:W-:Y:S03]  /*d2c0*/  HMMA.1688.F32.TF32 R8, R8, R26, R12 ;  /* 0x0000001a0808723c */ /* 0x000fe6000008100c */
[----:B--2---:R1:W-:Y:S04]  /*d2d0*/  STL.64 [R1+0x14a8], R22 ;  /* 0x0014a81601007387 */ /* 0x0043e80000100a00 */
[----:B-1----:R-:W2:-:S12]  /*d2e0*/  LDL.LU.64 R22, [R1+0x48] ;  /* 0x0000480001167983 */ /* 0x002e980000300a00 */
[----:B------:R-:W-:Y:S02]  /*d2f0*/  IMAD.MOV.U32 R6, RZ, RZ, R8 ;  /* 0x000000ffff067224 */ /* 0x000fe400078e0008 */
[----:B------:R-:W-:Y:S02]  /*d300*/  IMAD.MOV.U32 R7, RZ, RZ, R9 ;  /* 0x000000ffff077224 */ /* 0x000fe400078e0009 */
[----:B------:R-:W-:Y:S02]  /*d310*/  IMAD.MOV.U32 R25, RZ, RZ, R10 ;  /* 0x000000ffff197224 */ /* 0x000fe400078e000a */
[----:B------:R-:W-:Y:S01]  /*d320*/  IMAD.MOV.U32 R24, RZ, RZ, R11 ;  /* 0x000000ffff187224 */ /* 0x000fe200078e000b */
[----:B--2---:R1:W-:Y:S04]  /*d330*/  STL.64 [R1+0x14c0], R22 ;  /* 0x0014c01601007387 */ /* 0x0043e80000100a00 */
[----:B-1----:R-:W3:Y:S04]  /*d340*/  LDL.LU.64 R22, [R1+0x58] ;  /* 0x0000580001167983 */ /* 0x002ee80000300a00 */
[----:B------:R-:W3:Y:S04]  /*d350*/  LDL.LU.64 R14, [R1+0x14d0] ;  /* 0x0014d000010e7983 */ /* 0x000ee80000300a00 */
[----:B------:R-:W3:Y:S04]  /*d360*/  LDL.LU.64 R12, [R1+0x14c8] ;  /* 0x0014c800010c7983 */ /* 0x000ee80000300a00 */
[----:B------:R-:W2:Y:S04]  /*d370*/  LDL.LU R8, [R1+0x130] ;  /* 0x0001300001087983 */ /* 0x000ea80000300800 */
[----:B------:R-:W2:Y:S04]  /*d380*/  LDL.LU R9, [R1+0x134] ;  /* 0x0001340001097983 */ /* 0x000ea80000300800 */
[----:B------:R-:W4:Y:S04]  /*d390*/  LDL.LU R10, [R1+0x138] ;  /* 0x00013800010a7983 */ /* 0x000f280000300800 */
[----:B------:R-:W4:Y:S01]  /*d3a0*/  LDL.LU R11, [R1+0x13c] ;  /* 0x00013c00010b7983 */ /* 0x000f220000300800 */
[----:B---3--:R-:W-:Y:S03]  /*d3b0*/  HMMA.1688.F32.TF32 R16, R12, R22, R16 ;  /* 0x000000160c10723c */ /* 0x008fe60000081010 */
[----:B----4-:R-:W-:Y:S04]  /*d3c0*/  STL.64 [R1+0x14b8], R10 ;  /* 0x0014b80a01007387 */ /* 0x010fe80000100a00 */
[----:B--2---:R1:W-:Y:S04]  /*d3d0*/  STL.64 [R1+0x14b0], R8 ;  /* 0x0014b00801007387 */ /* 0x0043e80000100a00 */
[----:B-1----:R-:W2:Y:S04]  /*d3e0*/  LDL.LU R8, [R1+0x140] ;  /* 0x0001400001087983 */ /* 0x002ea80000300800 */
[----:B------:R-:W2:Y:S04]  /*d3f0*/  LDL.LU R9, [R1+0x144] ;  /* 0x0001440001097983 */ /* 0x000ea80000300800 */
[----:B------:R-:W2:Y:S04]  /*d400*/  LDL.LU R10, [R1+0x148] ;  /* 0x00014800010a7983 */ /* 0x000ea80000300800 */
[----:B------:R-:W2:Y:S04]  /*d410*/  LDL.LU R11, [R1+0x14c] ;  /* 0x00014c00010b7983 */ /* 0x000ea80000300800 */
[----:B------:R1:W-:Y:S04]  /*d420*/  STL.64 [R1+0x1448], R26 ;  /* 0x0014481a01007387 */ /* 0x0003e80000100a00 */
[----:B------:R-:W-:Y:S04]  /*d430*/  STL.64 [R1+0x1440], R24 ;  /* 0x0014401801007387 */ /* 0x000fe80000100a00 */
[----:B-1----:R-:W3:Y:S04]  /*d440*/  LDL.LU.64 R26, [R1+0x28] ;  /* 0x00002800011a7983 */ /* 0x002ee80000300a00 */
[----:B------:R-:W-:Y:S04]  /*d450*/  STL.64 [R1+0x13a8], R6 ;  /* 0x0013a80601007387 */ /* 0x000fe80000100a00 */
[----:B------:R1:W-:Y:S04]  /*d460*/  STL.64 [R1+0x13a0], R4 ;  /* 0x0013a00401007387 */ /* 0x0003e80000100a00 */
[----:B-1----:R-:W3:Y:S04]  /*d470*/  LDL.LU R4, [R1+0x120] ;  /* 0x0001200001047983 */ /* 0x002ee80000300800 */
[----:B------:R-:W3:Y:S04]  /*d480*/  LDL.LU R5, [R1+0x124] ;  /* 0x0001240001057983 */ /* 0x000ee80000300800 */
[----:B------:R-:W3:Y:S04]  /*d490*/  LDL.LU R6, [R1+0x128] ;  /* 0x0001280001067983 */ /* 0x000ee80000300800 */
[----:B------:R-:W3:Y:S04]  /*d4a0*/  LDL.LU R7, [R1+0x12c] ;  /* 0x00012c0001077983 */ /* 0x000ee80000300800 */
[----:B------:R1:W-:Y:S04]  /*d4b0*/  STL.64 [R1+0x150], R16 ;  /* 0x0001501001007387 */ /* 0x0003e80000100a00 */
[----:B------:R4:W-:Y:S01]  /*d4c0*/  STL.64 [R1+0x158], R18 ;  /* 0x0001581201007387 */ /* 0x0009e20000100a00 */
[----:B-1----:R-:W-:-:S02]  /*d4d0*/  IMAD.MOV.U32 R17, RZ, RZ, R22 ;  /* 0x000000ffff117224 */ /* 0x002fc400078e0016 */
[----:B------:R-:W-:Y:S02]  /*d4e0*/  IMAD.MOV.U32 R16, RZ, RZ, R23 ;  /* 0x000000ffff107224 */ /* 0x000fe400078e0017 */
[----:B------:R-:W2:Y:S02]  /*d4f0*/  LDL.LU.64 R22, [R1+0x14c0] ;  /* 0x0014c00001167983 */ /* 0x000ea40000300a00 */
[----:B--2---:R-:W-:Y:S01]  /*d500*/  HMMA.1688.F32.TF32 R8, R12, R22, R8 ;  /* 0x000000160c08723c */ /* 0x004fe20000081008 */
[----:B----4-:R-:W-:Y:S02]  /*d510*/  IMAD.MOV.U32 R19, RZ, RZ, R22 ;  /* 0x000000ffff137224 */ /* 0x010fe400078e0016 */
[----:B------:R-:W-:-:S15]  /*d520*/  IMAD.MOV.U32 R18, RZ, RZ, R23 ;  /* 0x000000ffff127224 */ /* 0x000fde00078e0017 */
[----:B------:R-:W-:Y:S01]  /*d530*/  NOP ;  /* 0x0000000000007918 */ /* 0x000fe20000000000 */
[----:B------:R-:W-:Y:S04]  /*d540*/  STL.64 [R1+0x140], R8 ;  /* 0x0001400801007387 */ /* 0x000fe80000100a00 */
[----:B------:R1:W-:Y:S04]  /*d550*/  STL.64 [R1+0x148], R10 ;  /* 0x0001480a01007387 */ /* 0x0003e80000100a00 */
[----:B-1----:R-:W2:Y:S04]  /*d560*/  LDL.LU.64 R10, [R1+0x14b8] ;  /* 0x0014b800010a7983 */ /* 0x002ea80000300a00 */
[----:B------:R-:W2:Y:S04]  /*d570*/  LDL.LU.64 R8, [R1+0x14b0] ;  /* 0x0014b00001087983 */ /* 0x000ea80000300a00 */
[----:B------:R-:W2:Y:S01]  /*d580*/  LDL.LU.64 R22, [R1+0x14a8] ;  /* 0x0014a80001167983 */ /* 0x000ea20000300a00 */
[C---:B---3--:R-:W-:Y:S08]  /*d590*/  HMMA.1688.F32.TF32 R4, R12.reuse, R26, R4 ;  /* 0x0000001a0c04723c */ /* 0x048ff00000081004 */
[----:B--2---:R-:W-:-:S15]  /*d5a0*/  HMMA.1688.F32.TF32 R8, R12, R22, R8 ;  /* 0x000000160c08723c */ /* 0x004fde0000081008 */
[----:B------:R-:W-:-:S04]  /*d5b0*/  NOP ;  /* 0x0000000000007918 */ /* 0x000fc80000000000 */
[----:B------:R1:W-:Y:S04]  /*d5c0*/  STL.64 [R1+0x130], R8 ;  /* 0x0001300801007387 */ /* 0x0003e80000100a00 */
[----:B------:R-:W-:Y:S01]  /*d5d0*/  STL.64 [R1+0x138], R10 ;  /* 0x0001380a01007387 */ /* 0x000fe20000100a00 */
[----:B-1----:R-:W-:Y:S02]  /*d5e0*/  IMAD.MOV.U32 R9, RZ, RZ, R22 ;  /* 0x000000ffff097224 */ /* 0x002fe400078e0016 */
[----:B------:R-:W-:Y:S02]  /*d5f0*/  IMAD.MOV.U32 R8, RZ, RZ, R23 ;  /* 0x000000ffff087224 */ /* 0x000fe400078e0017 */
[----:B------:R-:W2:Y:S04]  /*d600*/  LDL.LU.64 R22, [R1+0x14a0] ;  /* 0x0014a00001167983 */ /* 0x000ea80000300a00 */
[----:B------:R-:W2:Y:S04]  /*d610*/  LDL.LU.64 R20, [R1+0x1498] ;  /* 0x0014980001147983 */ /* 0x000ea80000300a00 */
[----:B------:R1:W-:Y:S04]  /*d620*/  STL.64 [R1+0x120], R4 ;  /* 0x0001200401007387 */ /* 0x0003e80000100a00 */
[----:B------:R3:W-:Y:S04]  /*d630*/  STL.64 [R1+0x128], R6 ;  /* 0x0001280601007387 */ /* 0x0007e80000100a00 */
[----:B-1----:R-:W4:Y:S04]  /*d640*/  LDL.LU R4, [R1+0x80] ;  /* 0x0000800001047983 */ /* 0x002f280000300800 */
[----:B------:R-:W4:Y:S04]  /*d650*/  LDL.LU R5, [R1+0x84] ;  /* 0x0000840001057983 */ /* 0x000f280000300800 */
[----:B---3--:R-:W3:Y:S04]  /*d660*/  LDL.LU R6, [R1+0x88] ;  /* 0x0000880001067983 */ /* 0x008ee80000300800 */
[----:B------:R-:W3:Y:S01]  /*d670*/  LDL.LU R7, [R1+0x8c] ;  /* 0x00008c0001077983 */ /* 0x000ee20000300800 */
[----:B------:R-:W-:-:S02]  /*d680*/  IMAD.MOV.U32 R11, RZ, RZ, R26 ;  /* 0x000000ffff0b7224 */ /* 0x000fc400078e001a */
[----:B------:R-:W-:Y:S01]  /*d690*/  IMAD.MOV.U32 R10, RZ, RZ, R27 ;  /* 0x000000ffff0a7224 */ /* 0x000fe200078e001b */
[----:B---3--:R1:W-:Y:S04]  /*d6a0*/  STL.64 [R1+0x13b8], R6 ;  /* 0x0013b80601007387 */ /* 0x0083e80000100a00 */
[----:B----4-:R-:W-:Y:S01]  /*d6b0*/  STL.64 [R1+0x13b0], R4 ;  /* 0x0013b00401007387 */ /* 0x010fe20000100a00 */
[----:B-1----:R-:W-:Y:S02]  /*d6c0*/  IMAD.MOV.U32 R6, RZ, RZ, R28 ;  /* 0x000000ffff067224 */ /* 0x002fe400078e001c */
[----:B------:R-:W-:Y:S01]  /*d6d0*/  IMAD.MOV.U32 R7, RZ, RZ, R3 ;  /* 0x000000ffff077224 */ /* 0x000fe200078e0003 */
[----:B------:R-:W3:Y:S04]  /*d6e0*/  LDL.LU R28, [R1+0x1490] ;  /* 0x00149000011c7983 */ /* 0x000ee80000300800 */
[----:B------:R-:W4:Y:S02]  /*d6f0*/  LDL.LU R3, [R1+0x148c] ;  /* 0x00148c0001037983 */ /* 0x000f240000300800 */
[----:B--2---:R-:W-:Y:S02]  /*d700*/  HMMA.1688.F32.TF32 R20, R12, R6, R20 ;  /* 0x000000060c14723c */ /* 0x004fe40000081014 */
[----:B------:R1:W-:Y:S02]  /*d710*/  STL.64 [R1+0x13d0], R6 ;  /* 0x0013d00601007387 */ /* 0x0003e40000100a00 */
[----:B-1----:R-:W-:-:S02]  /*d720*/  IMAD.MOV.U32 R6, RZ, RZ, R11 ;  /* 0x000000ffff067224 */ /* 0x002fc400078e000b */
[----:B------:R-:W-:-:S13]  /*d730*/  IMAD.MOV.U32 R7, RZ, RZ, R10 ;  /* 0x000000ffff077224 */ /* 0x000fda00078e000a */
[----:B------:R-:W-:Y:S04]  /*d740*/  STL.64 [R1+0x110], R20 ;  /* 0x0001101401007387 */ /* 0x000fe80000100a00 */
[----:B------:R-:W-:Y:S04]  /*d750*/  STL.64 [R1+0x118], R22 ;  /* 0x0001181601007387 */ /* 0x000fe80000100a00 */
[----:B------:R1:W-:Y:S02]  /*d760*/  STL.64 [R1+0x13e8], R6 ;  /* 0x0013e80601007387 */ /* 0x0003e40000100a00 */
[----:B-1----:R-:W-:-:S02]  /*d770*/  IMAD.MOV.U32 R6, RZ, RZ, R9 ;  /* 0x000000ffff067224 */ /* 0x002fc400078e0009 */
[----:B------:R-:W-:-:S05]  /*d780*/  IMAD.MOV.U32 R7, RZ, RZ, R8 ;  /* 0x000000ffff077224 */ /* 0x000fca00078e0008 */
[----:B------:R1:W-:Y:S04]  /*d790*/  STL.64 [R1+0x1400], R6 ;  /* 0x0014000601007387 */ /* 0x0003e80000100a00 */
[----:B------:R-:W2:Y:S01]  /*d7a0*/  LDL.LU R8, [R1+0x70] ;  /* 0x0000700001087983 */ /* 0x000ea20000300800 */
[----:B------:R-:W-:Y:S02]  /*d7b0*/  IMAD.MOV.U32 R11, RZ, RZ, R29 ;  /* 0x000000ffff0b7224 */ /* 0x000fe400078e001d */
[----:B-1----:R-:W-:Y:S02]  /*d7c0*/  IMAD.MOV.U32 R6, RZ, RZ, R19 ;  /* 0x000000ffff067224 */ /* 0x002fe400078e0013 */
[----:B------:R-:W-:Y:S02]  /*d7d0*/  IMAD.MOV.U32 R7, RZ, RZ, R18 ;  /* 0x000000ffff077224 */ /* 0x000fe400078e0012 */
[----:B---3--:R-:W-:-:S02]  /*d7e0*/  IMAD.MOV.U32 R10, RZ, RZ, R28 ;  /* 0x000000ffff0a7224 */ /* 0x008fc400078e001c */
[----:B----4-:R-:W-:Y:S02]  /*d7f0*/  IMAD.MOV.U32 R9, RZ, RZ, R3 ;  /* 0x000000ffff097224 */ /* 0x010fe400078e0003 */
[----:B------:R-:W3:Y:S04]  /*d800*/  LDL.LU R3, [R1+0x1488] ;  /* 0x0014880001037983 */ /* 0x000ee80000300800 */
[----:B------:R-:W4:Y:S04]  /*d810*/  LDL.LU R28, [R1+0x1484] ;  /* 0x00148400011c7983 */ /* 0x000f280000300800 */
[----:B------:R-:W4:Y:S04]  /*d820*/  LDL.LU R29, [R1+0x1480] ;  /* 0x00148000011d7983 */ /* 0x000f280000300800 */
[----:B------:R1:W-:Y:S02]  /*d830*/  STL.64 [R1+0x1418], R6 ;  /* 0x0014180601007387 */ /* 0x0003e40000100a00 */
[----:B-1----:R-:W-:-:S02]  /*d840*/  IMAD.MOV.U32 R6, RZ, RZ, R17 ;  /* 0x000000ffff067224 */ /* 0x002fc400078e0011 */
[----:B------:R-:W-:-:S05]  /*d850*/  IMAD.MOV.U32 R7, RZ, RZ, R16 ;  /* 0x000000ffff077224 */ /* 0x000fca00078e0010 */
[----:B------:R1:W-:Y:S04]  /*d860*/  STL.64 [R1+0x1460], R6 ;  /* 0x0014600601007387 */ /* 0x0003e80000100a00 */
[----:B------:R-:W4:Y:S04]  /*d870*/  LDL.LU R16, [R1+0xe0] ;  /* 0x0000e00001107983 */ /* 0x000f280000300800 */
        /* <DEDUP_REMOVED lines=9> */
[----:B-1----:R-:W4:Y:S04]  /*d910*/  LDL.LU R6, [R1+0x108] ;  /* 0x0001080001067983 */ /* 0x002f280000300800 */
[----:B------:R-:W4:Y:S04]  /*d920*/  LDL.LU R7, [R1+0x10c] ;  /* 0x00010c0001077983 */ /* 0x000f280000300800 */
[----:B------:R-:W4:Y:S04]  /*d930*/  LDL.LU.64 R22, [R1+0x8] ;  /* 0x0000080001167983 */ /* 0x000f280000300a00 */
[----:B------:R-:W-:Y:S04]  /*d940*/  STL.64 [R1+0x13c8], R10 ;  /* 0x0013c80a01007387 */ /* 0x000fe80000100a00 */
[----:B--2---:R1:W-:Y:S04]  /*d950*/  STL.64 [R1+0x13c0], R8 ;  /* 0x0013c00801007387 */ /* 0x0043e80000100a00 */
[----:B-1----:R-:W2:Y:S01]  /*d960*/  LDL.LU R8, [R1+0x90] ;  /* 0x0000900001087983 */ /* 0x002ea20000300800 */
[----:B---3--:R-:W-:-:S02]  /*d970*/  IMAD.MOV.U32 R11, RZ, RZ, R3 ;  /* 0x000000ffff0b7224 */ /* 0x008fc400078e0003 */
[----:B----4-:R-:W-:Y:S02]  /*d980*/  IMAD.MOV.U32 R10, RZ, RZ, R28 ;  /* 0x000000ffff0a7224 */ /* 0x010fe400078e001c */
[----:B------:R-:W-:Y:S02]  /*d990*/  IMAD.MOV.U32 R9, RZ, RZ, R29 ;  /* 0x000000ffff097224 */ /* 0x000fe400078e001d */
[----:B------:R-:W3:Y:S04]  /*d9a0*/  LDL.LU R29, [R1+0x147c] ;  /* 0x00147c00011d7983 */ /* 0x000ee80000300800 */
[----:B------:R-:W4:Y:S04]  /*d9b0*/  LDL.LU R28, [R1+0x1478] ;  /* 0x00147800011c7983 */ /* 0x000f280000300800 */
[----:B------:R-:W3:Y:S04]  /*d9c0*/  LDL.LU R3, [R1+0x1474] ;  /* 0x0014740001037983 */ /* 0x000ee80000300800 */
[----:B------:R-:W-:Y:S04]  /*d9d0*/  STL.64 [R1+0x13e0], R10 ;  /* 0x0013e00a01007387 */ /* 0x000fe80000100a00 */
[----:B--2---:R1:W-:Y:S04]  /*d9e0*/  STL.64 [R1+0x13d8], R8 ;  /* 0x0013d80801007387 */ /* 0x0043e80000100a00 */
[----:B-1----:R-:W2:Y:S04]  /*d9f0*/  LDL.LU R8, [R1+0xa0] ;  /* 0x0000a00001087983 */ /* 0x002ea80000300800 */
[----:B------:R-:W2:Y:S04]  /*da00*/  LDL.LU R9, [R1+0xa4] ;  /* 0x0000a40001097983 */ /* 0x000ea80000300800 */
[----:B------:R-:W2:Y:S04]  /*da10*/  LDL.LU R10, [R1+0xa8] ;  /* 0x0000a800010a7983 */ /* 0x000ea80000300800 */
[----:B------:R-:W2:Y:S04]  /*da20*/  LDL.LU R11, [R1+0xac] ;  /* 0x0000ac00010b7983 */ /* 0x000ea80000300800 */
[----:B--2---:R-:W-:Y:S04]  /*da30*/  STL.64 [R1+0x13f8], R10 ;  /* 0x0013f80a01007387 */ /* 0x004fe80000100a00 */
[----:B------:R1:W-:Y:S04]  /*da40*/  STL.64 [R1+0x13f0], R8 ;  /* 0x0013f00801007387 */ /* 0x0003e80000100a00 */
[----:B-1----:R-:W2:Y:S01]  /*da50*/  LDL.LU R8, [R1+0xb0] ;  /* 0x0000b00001087983 */ /* 0x002ea20000300800 */
[----:B----4-:R-:W-:-:S02]  /*da60*/  IMAD.MOV.U32 R10, RZ, RZ, R28 ;  /* 0x000000ffff0a7224 */ /* 0x010fc400078e001c */
[----:B---3--:R-:W-:Y:S02]  /*da70*/  IMAD.MOV.U32 R11, RZ, RZ, R29 ;  /* 0x000000ffff0b7224 */ /* 0x008fe400078e001d */
        /* <DEDUP_REMOVED lines=9> */
[----:B------:R-:W2:Y:S01]  /*db10*/  LDL.LU R11, [R1+0xcc] ;  /* 0x0000cc00010b7983 */ /* 0x000ea20000300800 */
[----:B------:R-:W-:Y:S03]  /*db20*/  HMMA.1688.F32.TF32 R4, R12, R22, R4 ;  /* 0x000000160c04723c */ /* 0x000fe60000081004 */
[----:B--2---:R3:W-:Y:S04]  /*db30*/  STL.64 [R1+0x1428], R10 ;  /* 0x0014280a01007387 */ /* 0x0047e80000100a00 */
[----:B------:R1:W-:Y:S01]  /*db40*/  STL.64 [R1+0x1420], R8 ;  /* 0x0014200801007387 */ /* 0x0003e20000100a00 */
[----:B---3--:R-:W-:-:S03]  /*db50*/  IMAD.MOV.U32 R11, RZ, RZ, R3 ;  /* 0x000000ffff0b7224 */ /* 0x008fc600078e0003 */
[----:B-1----:R-:W2:Y:S01]  /*db60*/  LDL.LU R8, [R1+0xd0] ;  /* 0x0000d00001087983 */ /* 0x002ea20000300800 */
[----:B------:R-:W-:-:S07]  /*db70*/  IMAD.MOV.U32 R3, RZ, RZ, R23 ;  /* 0x000000ffff037224 */ /* 0x000fce00078e0017 */
[----:B------:R1:W-:Y:S04]  /*db80*/  STL.64 [R1+0x100], R4 ;  /* 0x0001000401007387 */ /* 0x0003e80000100a00 */
[----:B------:R3:W-:Y:S01]  /*db90*/  STL.64 [R1+0x108], R6 ;  /* 0x0001080601007387 */ /* 0x0007e20000100a00 */
[----:B-1----:R-:W-:-:S03]  /*dba0*/  IMAD.MOV.U32 R4, RZ, RZ, R22 ;  /* 0x000000ffff047224 */ /* 0x002fc600078e0016 */
[----:B---3--:R-:W2:Y:S04]  /*dbb0*/  LDL.LU.64 R6, [R1+0x1460] ;  /* 0x0014600001067983 */ /* 0x008ea80000300a00 */
[----:B------:R-:W3:Y:S04]  /*dbc0*/  LDL.LU.64 R22, [R1+0x1458] ;  /* 0x0014580001167983 */ /* 0x000ee80000300a00 */
[----:B------:R-:W2:Y:S01]  /*dbd0*/  LDL.LU.64 R20, [R1+0x1450] ;  /* 0x0014500001147983 */ /* 0x000ea20000300a00 */
[----:B---3--:R-:W-:-:S15]  /*dbe0*/  HMMA.1688.F32.TF32 R24, R12, R22, R24 ;  /* 0x000000160c18723c */ /* 0x008fde0000081018 */
[----:B------:R-:W-:-:S04]  /*dbf0*/  NOP ;  /* 0x0000000000007918 */ /* 0x000fc80000000000 */
[----:B------:R-:W-:Y:S04]  /*dc00*/  STL.64 [R1+0xf0], R24 ;  /* 0x0000f01801007387 */ /* 0x000fe80000100a00 */
[----:B------:R1:W-:Y:S04]  /*dc10*/  STL.64 [R1+0xf8], R26 ;  /* 0x0000f81a01007387 */ /* 0x0003e80000100a00 */
[----:B-1----:R-:W3:Y:S04]  /*dc20*/  LDL.LU.64 R26, [R1+0x1448] ;  /* 0x00144800011a7983 */ /* 0x002ee80000300a00 */
[----:B------:R-:W2:Y:S01]  /*dc30*/  LDL.LU.64 R24, [R1+0x1440] ;  /* 0x0014400001187983 */ /* 0x000ea20000300a00 */
[----:B------:R-:W-:Y:S01]  /*dc40*/  IMAD.MOV.U32 R9, RZ, RZ, R29 ;  /* 0x000000ffff097224 */ /* 0x000fe200078e001d */
[----:B---3--:R-:W-:Y:S02]  /*dc50*/  HMMA.1688.F32.TF32 R12, R12, R26, R16 ;  /* 0x0000001a0c0c723c */ /* 0x008fe40000081010 */
[----:B------:R-:W2:Y:S04]  /*dc60*/  LDL.LU.64 R18, [R1+0x1438] ;  /* 0x0014380001127983 */ /* 0x000ea80000300a00 */
[----:B------:R-:W2:Y:S01]  /*dc70*/  LDL.LU.64 R16, [R1+0x1430] ;  /* 0x0014300001107983 */ /* 0x000ea20000300a00 */
[----:B----4-:R-:W-:-:S12]  /*dc80*/  IMAD.MOV.U32 R10, RZ, RZ, R28 ;  /* 0x000000ffff0a7224 */ /* 0x010fd800078e001c */
[----:B------:R-:W-:Y:S04]  /*dc90*/  STL.64 [R1+0xe0], R12 ;  /* 0x0000e00c01007387 */ /* 0x000fe80000100a00 */
[----:B------:R1:W-:Y:S02]  /*dca0*/  STL.64 [R1+0xe8], R14 ;  /* 0x0000e80e01007387 */ /* 0x0003e40000100a00 */
[----:B-1----:R-:W-:Y:S02]  /*dcb0*/  IMAD.MOV.U32 R14, RZ, RZ, R4 ;  /* 0x000000ffff0e7224 */ /* 0x002fe400078e0004 */
[----:B------:R-:W-:Y:S01]  /*dcc0*/  IMAD.MOV.U32 R15, RZ, RZ, R3 ;  /* 0x000000ffff0f7224 */ /* 0x000fe200078e0003 */
[----:B--2---:R-:W-:Y:S01]  /*dcd0*/  HMMA.1688.F32.TF32 R4, R16, R6, R8 ;  /* 0x000000061004723c */ /* 0x004fe20000081008 */
[----:B------:R-:W2:Y:S04]  /*dce0*/  LDL.LU.64 R10, [R1+0x1428] ;  /* 0x00142800010a7983 */ /* 0x000ea80000300a00 */
[----:B------:R-:W2:-:S14]  /*dcf0*/  LDL.LU.64 R8, [R1+0x1420] ;  /* 0x0014200001087983 */ /* 0x000e9c0000300a00 */
[----:B------:R-:W-:Y:S01]  /*dd00*/  IMAD.MOV.U32 R28, RZ, RZ, R6 ;  /* 0x000000ffff1c7224 */ /* 0x000fe200078e0006 */
[----:B------:R2:W-:Y:S01]  /*dd10*/  STL [R1+0xd0], R4 ;  /* 0x0000d00401007387 */ /* 0x0005e20000100800 */
[----:B------:R-:W-:-:S03]  /*dd20*/  IMAD.MOV.U32 R3, RZ, RZ, R7 ;  /* 0x000000ffff037224 */ /* 0x000fc600078e0007 */
[----:B------:R-:W2:Y:S01]  /*dd30*/  LDL.LU.64 R6, [R1+0x1418] ;  /* 0x0014180001067983 */ /* 0x000ea20000300a00 */
[----:B------:R-:W-:-:S03]  /*dd40*/  IMAD.MOV.U32 R29, RZ, RZ, R5 ;  /* 0x000000ffff1d7224 */ /* 0x000fc600078e0005 */
[----:B------:R-:W-:Y:S04]  /*dd50*/  STL [R1+0x1248], R3 ;  /* 0x0012480301007387 */ /* 0x000fe80000100800 */
[----:B------:R-:W-:Y:S04]  /*dd60*/  STL [R1+0x1244], R28 ;  /* 0x0012441c01007387 */ /* 0x000fe80000100800 */
[----:B------:R-:W-:Y:S01]  /*dd70*/  STL [R1+0x1240], R29 ;  /* 0x0012401d01007387 */ /* 0x000fe20000100800 */
        /* <DEDUP_REMOVED lines=30> */
[----:B------:R-:W3:Y:S04]  /*df60*/  LDL.LU.64 R6, [R1+0x13b8] ;  /* 0x0013b80001067983 */ /* 0x000ee80000300a00 */
[----:B-1----:R-:W3:Y:S02]  /*df70*/  LDL.LU.64 R4, [R1+0x13b0] ;  /* 0x0013b00001047983 */ /* 0x002ee40000300a00 */
[----:B---3--:R-:W-:Y:S02]  /*df80*/  HMMA.1688.F32.TF32 R12, R16, R14, R4 ;  /* 0x0000000e100c723c */ /* 0x008fe40000081004 */
[----:B------:R-:W3:Y:S04]  /*df90*/  LDL.LU.64 R6, [R1+0x13a8] ;  /* 0x0013a80001067983 */ /* 0x000ee80000300a00 */
[----:B------:R-:W4:-:S13]  /*dfa0*/  LDL.LU.64 R4, [R1+0x13a0] ;  /* 0x0013a00001047983 */ /* 0x000f1a0000300a00 */
[----:B------:R-:W-:Y:S04]  /*dfb0*/  STL.64 [R1+0x11a0], R14 ;  /* 0x0011a00e01007387 */ /* 0x000fe80000100a00 */
[----:B------:R1:W-:Y:S04]  /*dfc0*/  STL.64 [R1+0x1198], R12 ;  /* 0x0011980c01007387 */ /* 0x0003e80000100a00 */
[----:B-1----:R-:W3:Y:S04]  /*dfd0*/  LDL.LU R12, [R1+0x60] ;  /* 0x00006000010c7983 */ /* 0x002ee80000300800 */
[----:B------:R-:W3:Y:S04]  /*dfe0*/  LDL.LU R13, [R1+0x64] ;  /* 0x00006400010d7983 */ /* 0x000ee80000300800 */
[----:B------:R-:W3:Y:S04]  /*dff0*/  LDL.LU R14, [R1+0x68] ;  /* 0x00006800010e7983 */ /* 0x000ee80000300800 */
[----:B------:R-:W3:Y:S01]  /*e000*/  LDL.LU R15, [R1+0x6c] ;  /* 0x00006c00010f7983 */ /* 0x000ee20000300800 */
[----:B--2---:R-:W-:-:S15]  /*e010*/  HMMA.1688.F32.TF32 R8, R16, R22, R8 ;  /* 0x000000161008723c */ /* 0x004fde0000081008 */
[----:B------:R-:W-:-:S04]  /*e020*/  NOP ;  /* 0x0000000000007918 */ /* 0x000fc80000000000 */
[----:B------:R-:W-:Y:S04]  /*e030*/  STL.64 [R1+0x1190], R10 ;  /* 0x0011900a01007387 */ /* 0x000fe80000100a00 */
[----:B------:R-:W-:Y:S01]  /*e040*/  STL.64 [R1+0x1188], R8 ;  /* 0x0011880801007387 */ /* 0x000fe20000100a00 */
[----:B---3--:R-:W-:-:S15]  /*e050*/  HMMA.1688.F32.TF32 R16, R16, R26, R12 ;  /* 0x0000001a1010723c */ /* 0x008fde000008100c */
[----:B------:R-:W-:-:S04]  /*e060*/  NOP ;  /* 0x0000000000007918 */ /* 0x000fc80000000000 */
[----:B------:R-:W-:Y:S04]  /*e070*/  STL.64 [R1+0x11b0], R18 ;  /* 0x0011b01201007387 */ /* 0x000fe80000100a00 */
[----:B------:R1:W-:Y:S02]  /*e080*/  STL.64 [R1+0x11a8], R16 ;  /* 0x0011a81001007387 */ /* 0x0003e40000100a00 */
[----:B-1----:R-:W-:Y:S02]  /*e090*/  IMAD.MOV.U32 R16, RZ, RZ, R6 ;  /* 0x000000ffff107224 */ /* 0x002fe400078e0006 */
[----:B------:R-:W2:Y:S01]  /*e0a0*/  LDL.LU R6, [R1+0x1398] ;  /* 0x0013980001067983 */ /* 0x000ea20000300800 */
[----:B------:R-:W-:-:S03]  /*e0b0*/  IMAD.MOV.U32 R17, RZ, RZ, R7 ;  /* 0x000000ffff117224 */ /* 0x000fc600078e0007 */
[----:B------:R-:W3:Y:S01]  /*e0c0*/  LDL.LU R7, [R1+0x1394] ;  /* 0x0013940001077983 */ /* 0x000ee20000300800 */
[----:B------:R-:W-:Y:S02]  /*e0d0*/  IMAD.MOV.U32 R18, RZ, RZ, R25 ;  /* 0x000000ffff127224 */ /* 0x000fe400078e0019 */
[----:B------:R-:W-:Y:S01]  /*e0e0*/  IMAD.MOV.U32 R19, RZ, RZ, R24 ;  /* 0x000000ffff137224 */ /* 0x000fe200078e0018 */
[----:B------:R-:W3:Y:S04]  /*e0f0*/  LDL.LU R25, [R1+0x1390] ;  /* 0x0013900001197983 */ /* 0x000ee80000300800 */
[----:B------:R-:W3:Y:S04]  /*e100*/  LDL R24, [R1+0x3cc] ;  /* 0x0003cc0001187983 */ /* 0x000ee80000100800 */
[----:B------:R1:W-:Y:S04]  /*e110*/  STL.64 [R1+0x12a8], R18 ;  /* 0x0012a81201007387 */ /* 0x0003e80000100a00 */
[----:B------:R4:W-:Y:S01]  /*e120*/  STL.64 [R1+0x12a0], R16 ;  /* 0x0012a01001007387 */ /* 0x0009e20000100a00 */
[----:B-1----:R-:W-:-:S02]  /*e130*/  IMAD.MOV.U32 R18, RZ, RZ, R21 ;  /* 0x000000ffff127224 */ /* 0x002fc400078e0015 */
[----:B------:R-:W-:Y:S02]  /*e140*/  IMAD.MOV.U32 R19, RZ, RZ, R20 ;  /* 0x000000ffff137224 */ /* 0x000fe400078e0014 */
[----:B----4-:R-:W-:Y:S02]  /*e150*/  IMAD.MOV.U32 R16, RZ, RZ, R2 ;  /* 0x000000ffff107224 */ /* 0x010fe400078e0002 */
[----:B------:R-:W-:Y:S01]  /*e160*/  IMAD.MOV.U32 R17, RZ, RZ, R0 ;  /* 0x000000ffff117224 */ /* 0x000fe200078e0000 */
[----:B------:R-:W4:Y:S04]  /*e170*/  LDL.LU R2, [R1+0x138c] ;  /* 0x00138c0001027983 */ /* 0x000f280000300800 */
[----:B------:R-:W4:Y:S04]  /*e180*/  LDL.LU R0, [R1+0x1388] ;  /* 0x0013880001007983 */ /* 0x000f280000300800 */
[----:B------:R1:W-:Y:S04]  /*e190*/  STL.64 [R1+0x12b8], R18 ;  /* 0x0012b81201007387 */ /* 0x0003e80000100a00 */
[----:B------:R2:W-:Y:S01]  /*e1a0*/  STL.64 [R1+0x12b0], R16 ;  /* 0x0012b01001007387 */ /* 0x0005e20000100a00 */
[----:B-1----:R-:W-:-:S02]  /*e1b0*/  IMAD.MOV.U32 R18, RZ, RZ, R5 ;  /* 0x000000ffff127224 */ /* 0x002fc400078e0005 */
[----:B------:R-:W-:-:S05]  /*e1c0*/  IMAD.MOV.U32 R19, RZ, RZ, R4 ;  /* 0x000000ffff137224 */ /* 0x000fca00078e0004 */
[----:B------:R-:W-:Y:S01]  /*e1d0*/  STL.64 [R1+0x12c8], R18 ;  /* 0x0012c81201007387 */ /* 0x000fe20000100a00 */
[----:B--2---:R-:W-:Y:S02]  /*e1e0*/  IMAD.MOV.U32 R17, RZ, RZ, R6 ;  /* 0x000000ffff117224 */ /* 0x004fe400078e0006 */
[----:B---3--:R-:W-:-:S05]  /*e1f0*/  IMAD.MOV.U32 R16, RZ, RZ, R7 ;  /* 0x000000ffff107224 */ /* 0x008fca00078e0007 */
[----:B------:R-:W-:Y:S04]  /*e200*/  STL.64 [R1+0x12c0], R16 ;  /* 0x0012c01001007387 */ /* 0x000fe80000100a00 */
[----:B------:R-:W1:Y:S04]  /*e210*/  LDSM.16.M88.4 R16, [R24+UR16+0x20000] ;  /* 0x020000101810783b */ /* 0x000e680008000200 */
[----:B------:R-:W2:Y:S04]  /*e220*/  LDSM.16.M88.4 R12, [R24+UR16+0x22000] ;  /* 0x02200010180c783b */ /* 0x000ea80008000200 */
[----:B------:R-:W3:Y:S04]  /*e230*/  LDSM.16.M88.4 R8, [R24+UR16+0x24000] ;  /* 0x024000101808783b */ /* 0x000ee80008000200 */
[----:B------:R-:W-:Y:S04]  /*e240*/  LDSM.16.M88.4 R20, [R24+UR16+0x2c000] ;  /* 0x02c000101814783b */ /* 0x000fe80008000200 */
[----:B----4-:R-:W-:Y:S04]  /*e250*/  LDS R5, [R2+UR16+0x4000] ;  /* 0x0040001002057984 */ /* 0x010fe80008000800 */
[----:B------:R-:W-:Y:S04]  /*e260*/  LDS R4, [R0+UR16+0x4000] ;  /* 0x0040001000047984 */ /* 0x000fe80008000800 */
[----:B------:R-:W-:Y:S04]  /*e270*/  LDS R6, [R0+UR16+0x5000] ;  /* 0x0050001000067984 */ /* 0x000fe80008000800 */
[----:B------:R-:W-:Y:S04]  /*e280*/  LDS R7, [R2+UR16+0x5000] ;  /* 0x0050001002077984 */ /* 0x000fe80008000800 */
[----:B-1----:R-:W-:Y:S04]  /*e290*/  STL.64 [R1+0x50], R16 ;  /* 0x0000501001007387 */ /* 0x002fe80000100a00 */
[----:B------:R-:W-:Y:S04]  /*e2a0*/  STL.64 [R1+0x58], R18 ;  /* 0x0000581201007387 */ /* 0x000fe80000100a00 */
[----:B------:R-:W1:Y:S04]  /*e2b0*/  LDSM.16.M88.4 R16, [R24+UR16+0x26000] ;  /* 0x026000101810783b */ /* 0x000e680008000200 */
[----:B--2---:R-:W-:Y:S04]  /*e2c0*/  STL.64 [R1+0x40], R12 ;  /* 0x0000400c01007387 */ /* 0x004fe80000100a00 */
[----:B------:R-:W-:Y:S04]  /*e2d0*/  STL.64 [R1+0x48], R14 ;  /* 0x0000480e01007387 */ /* 0x000fe80000100a00 */
[----:B---3--:R-:W-:Y:S04]  /*e2e0*/  STL.64 [R1+0x30], R8 ;  /* 0x0000300801007387 */ /* 0x008fe80000100a00 */
[----:B------:R-:W-:Y:S04]  /*e2f0*/  STL.64 [R1+0x38], R10 ;  /* 0x0000380a01007387 */ /* 0x000fe80000100a00 */
[----:B------:R-:W2:Y:S04]  /*e300*/  LDSM.16.M88.4 R12, [R24+UR16+0x28000] ;  /* 0x02800010180c783b */ /* 0x000ea80008000200 */
[----:B------:R-:W3:Y:S04]  /*e310*/  LDSM.16.M88.4 R8, [R24+UR16+0x2a000] ;  /* 0x02a000101808783b */ /* 0x000ee80008000200 */
[----:B-1----:R-:W-:Y:S04]  /*e320*/  STL.64 [R1+0x28], R18 ;  /* 0x0000281201007387 */ /* 0x002fe80000100a00 */
[----:B------:R1:W-:Y:S04]  /*e330*/  STL.64 [R1+0x1368], R16 ;  /* 0x0013681001007387 */ /* 0x0003e80000100a00 */
[----:B-1----:R-:W4:Y:S04]  /*e340*/  LDL.LU R16, [R1+0x240] ;  /* 0x0002400001107983 */ /* 0x002f280000300800 */
[----:B------:R-:W4:Y:S04]  /*e350*/  LDL.LU R17, [R1+0x244] ;  /* 0x0002440001117983 */ /* 0x000f280000300800 */
[----:B------:R-:W2:Y:S04]  /*e360*/  LDL.LU R18, [R1+0x248] ;  /* 0x0002480001127983 */ /* 0x000ea80000300800 */
[----:B------:R-:W2:Y:S04]  /*e370*/  LDL.LU R19, [R1+0x24c] ;  /* 0x00024c0001137983 */ /* 0x000ea80000300800 */
[----:B--2---:R-:W-:Y:S04]  /*e380*/  STL.64 [R1+0x1378], R18 ;  /* 0x0013781201007387 */ /* 0x004fe80000100a00 */
[----:B----4-:R1:W-:Y:S04]  /*e390*/  STL.64 [R1+0x1370], R16 ;  /* 0x0013701001007387 */ /* 0x0103e80000100a00 */
[----:B-1----:R-:W2:Y:S04]  /*e3a0*/  LDL.64 R16, [R1+0x50] ;  /* 0x0000500001107983 */ /* 0x002ea80000100a00 */
[----:B------:R-:W-:Y:S04]  /*e3b0*/  STL [R1+0x115c], R22 ;  /* 0x00115c1601007387 */ /* 0x000fe80000100800 */
[----:B------:R-:W-:Y:S04]  /*e3c0*/  STL.64 [R1+0x18], R14 ;  /* 0x0000180e01007387 */ /* 0x000fe80000100a00 */
[----:B------:R1:W-:Y:S04]  /*e3d0*/  STL.64 [R1+0x1380], R12 ;  /* 0x0013800c01007387 */ /* 0x0003e80000100a00 */
[----:B-1----:R-:W2:Y:S04]  /*e3e0*/  LDL.LU R12, [R1+0x250] ;  /* 0x00025000010c7983 */ /* 0x002ea80000300800 */
[----:B------:R-:W2:Y:S04]  /*e3f0*/  LDL.LU R13, [R1+0x254] ;  /* 0x00025400010d7983 */ /* 0x000ea80000300800 */
[----:B------:R-:W2:Y:S04]  /*e400*/  LDL.LU R14, [R1+0x258] ;  /* 0x00025800010e7983 */ /* 0x000ea80000300800 */
[----:B------:R-:W2:Y:S04]  /*e410*/  LDL.LU R15, [R1+0x25c] ;  /* 0x00025c00010f7983 */ /* 0x000ea80000300800 */
[----:B------:R-:W-:Y:S04]  /*e420*/  STL [R1+0x1158], R23 ;  /* 0x0011581701007387 */ /* 0x000fe80000100800 */
        /* <DEDUP_REMOVED lines=8> */
[----:B---3--:R-:W-:Y:S04]  /*e4b0*/  STL.64 [R1+0x8], R10 ;  /* 0x0000080a01007387 */ /* 0x008fe80000100a00 */
[----:B------:R1:W-:Y:S04]  /*e4c0*/  STL.64 [R1+0x1340], R8 ;  /* 0x0013400801007387 */ /* 0x0003e80000100a00 */
[----:B-1----:R-:W3:Y:S04]  /*e4d0*/  LDL.LU R8, [R1+0x210] ;  /* 0x0002100001087983 */ /* 0x002ee80000300800 */
[----:B------:R-:W3:Y:S04]  /*e4e0*/  LDL.LU R9, [R1+0x214] ;  /* 0x0002140001097983 */ /* 0x000ee80000300800 */
[----:B------:R-:W4:Y:S01]  /*e4f0*/  LDL.LU R10, [R1+0x218] ;  /* 0x00021800010a7983 */ /* 0x000f220000300800 */
[----:B------:R-:W-:-:S03]  /*e500*/  IMAD.MOV.U32 R11, RZ, RZ, R25 ;  /* 0x000000ffff0b7224 */ /* 0x000fc600078e0019 */
[----:B------:R-:W1:Y:S01]  /*e510*/  LDSM.16.M88.4 R24, [R24+UR16+0x2e000] ;  /* 0x02e000101818783b */ /* 0x000e620008000200 */
[----:B------:R-:W-:Y:S03]  /*e520*/  HMMA.1688.F32.TF32 R12, R4, R16, R12 ;  /* 0x00000010040c723c */ /* 0x000fe6000008100c */
[----:B----4-:R-:W-:Y:S04]  /*e530*/  STL.64 [R1+0x1350], R10 ;  /* 0x0013500a01007387 */ /* 0x010fe80000100a00 */
[----:B---3--:R3:W-:Y:S04]  /*e540*/  STL.64 [R1+0x1348], R8 ;  /* 0x0013480801007387 */ /* 0x0087e80000100a00 */
[----:B---3--:R-:W3:Y:S04]  /*e550*/  LDL.64 R8, [R1+0x30] ;  /* 0x0000300001087983 */ /* 0x008ee80000100a00 */
[----:B-1----:R-:W-:Y:S04]  /*e560*/  STL.64 [R1+0x1330], R26 ;  /* 0x0013301a01007387 */ /* 0x002fe80000100a00 */
[----:B------:R1:W-:Y:S04]  /*e570*/  STL.64 [R1+0x1328], R24 ;  /* 0x0013281801007387 */ /* 0x0003e80000100a00 */
[----:B-1----:R-:W4:Y:S04]  /*e580*/  LDL.LU R24, [R1+0x220] ;  /* 0x0002200001187983 */ /* 0x002f280000300800 */
[----:B------:R-:W4:Y:S04]  /*e590*/  LDL.LU R25, [R1+0x224] ;  /* 0x0002240001197983 */ /* 0x000f280000300800 */
[----:B------:R-:W4:Y:S04]  /*e5a0*/  LDL.LU R26, [R1+0x228] ;  /* 0x00022800011a7983 */ /* 0x000f280000300800 */
[----:B------:R-:W4:Y:S04]  /*e5b0*/  LDL.LU R27, [R1+0x22c] ;  /* 0x00022c00011b7983 */ /* 0x000f280000300800 */
[----:B------:R1:W-:Y:S04]  /*e5c0*/  STL.64 [R1+0x250], R12 ;  /* 0x0002500c01007387 */ /* 0x0003e80000100a00 */
[----:B------:R2:W-:Y:S04]  /*e5d0*/  STL.64 [R1+0x258], R14 ;  /* 0x0002580e01007387 */ /* 0x0005e80000100a00 */
[----:B-1----:R-:W3:Y:S01]  /*e5e0*/  LDL.LU.64 R12, [R1+0x1380] ;  /* 0x00138000010c7983 */ /* 0x002ee20000300a00 */
[----:B--2---:R-:W-:-:S03]  /*e5f0*/  IMAD.MOV.U32 R15, RZ, RZ, R16 ;  /* 0x000000ffff0f7224 */ /* 0x004fc600078e0010 */
[----:B------:R-:W2:Y:S01]  /*e600*/  LDL.LU.64 R18, [R1+0x1378] ;  /* 0x0013780001127983 */ /* 0x000ea20000300a00 */
[----:B------:R-:W-:-:S03]  /*e610*/  IMAD.MOV.U32 R14, RZ, RZ, R17 ;  /* 0x000000ffff0e7224 */ /* 0x000fc600078e0011 */
[----:B------:R-:W2:Y:S02]  /*e620*/  LDL.LU.64 R16, [R1+0x1370] ;  /* 0x0013700001107983 */ /* 0x000ea40000300a00 */
[----:B--2---:R-:W-:-:S15]  /*e630*/  HMMA.1688.F32.TF32 R16, R4, R20, R16 ;  /* 0x000000140410723c */ /* 0x004fde0000081010 */
[----:B------:R-:W-:-:S04]  /*e640*/  NOP ;  /* 0x0000000000007918 */ /* 0x000fc80000000000 */
[----:B------:R1:W-:Y:S04]  /*e650*/  STL.64 [R1+0x240], R16 ;  /* 0x0002401001007387 */ /* 0x0003e80000100a00 */
[----:B------:R2:W-:Y:S04]  /*e660*/  STL.64 [R1+0x248], R18 ;  /* 0x0002481201007387 */ /* 0x0005e80000100a00 */
[----:B-1----:R-:W4:Y:S01]  /*e670*/  LDL.LU.64 R16, [R1+0x1368] ;  /* 0x0013680001107983 */ /* 0x002f220000300a00 */
[----:B--2---:R-:W-:-:S03]  /*e680*/  IMAD.MOV.U32 R19, RZ, RZ, R20 ;  /* 0x000000ffff137224 */ /* 0x004fc600078e0014 */
[----:B------:R-:W3:Y:S01]  /*e690*/  LDL.LU.64 R22, [R1+0x1360] ;  /* 0x0013600001167983 */ /* 0x000ee20000300a00 */
[----:B------:R-:W-:-:S03]  /*e6a0*/  IMAD.MOV.U32 R18, RZ, RZ, R21 ;  /* 0x000000ffff127224 */ /* 0x000fc600078e0015 */
[----:B------:R-:W3:Y:S02]  /*e6b0*/  LDL.LU.64 R20, [R1+0x1358] ;  /* 0x0013580001147983 */ /* 0x000ee40000300a00 */
[----:B---3--:R-:W-:-:S15]  /*e6c0*/  HMMA.1688.F32.TF32 R20, R4, R8, R20 ;  /* 0x000000080414723c */ /* 0x008fde0000081014 */
[----:B------:R-:W-:-:S04]  /*e6d0*/  NOP ;  /* 0x0000000000007918 */ /* 0x000fc80000000000 */
[----:B------:R1:W-:Y:S04]  /*e6e0*/  STL.64 [R1+0x230], R20 ;  /* 0x0002301401007387 */ /* 0x0003e80000100a00 */
[----:B------:R-:W-:Y:S04]  /*e6f0*/  STL.64 [R1+0x238], R22 ;  /* 0x0002381601007387 */ /* 0x000fe80000100a00 */
[----:B------:R-:W2:Y:S01]  /*e700*/  LDL.LU.64 R10, [R1+0x1350] ;  /* 0x00135000010a7983 */ /* 0x000ea20000300a00 */
[----:B-1----:R-:W-:Y:S02]  /*e710*/  IMAD.MOV.U32 R21, RZ, RZ, R8 ;  /* 0x000000ffff157224 */ /* 0x002fe400078e0008 */
[----:B------:R-:W-:-:S02]  /*e720*/  IMAD.MOV.U32 R20, RZ, RZ, R9 ;  /* 0x000000ffff147224 */ /* 0x000fc400078e0009 */
[----:B------:R-:W2:Y:S01]  /*e730*/  LDL.LU.64 R8, [R1+0x1348] ;  /* 0x0013480001087983 */ /* 0x000ea20000300a00 */
[----:B----4-:R-:W-:Y:S03]  /*e740*/  HMMA.1688.F32.TF32 R24, R4, R16, R24 ;  /* 0x000000100418723c */ /* 0x010fe60000081018 */
[----:B------:R1:W-:Y:S02]  /*e750*/  STL.64 [R1+0x12d8], R16 ;  /* 0x0012d81001007387 */ /* 0x0003e40000100a00 */
[----:B-1----:R-:W-:Y:S02]  /*e760*/  IMAD.MOV.U32 R16, RZ, RZ, R21 ;  /* 0x000000ffff107224 */ /* 0x002fe400078e0015 */
[----:B------:R-:W-:-:S12]  /*e770*/  IMAD.MOV.U32 R17, RZ, RZ, R20 ;  /* 0x000000ffff117224 */ /* 0x000fd800078e0014 */
[----:B------:R-:W-:Y:S04]  /*e780*/  STL.64 [R1+0x220], R24 ;  /* 0x0002201801007387 */ /* 0x000fe80000100a00 */
[----:B------:R-:W-:Y:S04]  /*e790*/  STL.64 [R1+0x228], R26 ;  /* 0x0002281a01007387 */ /* 0x000fe80000100a00 */
[----:B------:R1:W-:Y:S02]  /*e7a0*/  STL.64 [R1+0x12f0], R16 ;  /* 0x0012f01001007387 */ /* 0x0003e40000100a00 */
[----:B-1----:R-:W-:-:S02]  /*e7b0*/  IMAD.MOV.U32 R16, RZ, RZ, R19 ;  /* 0x000000ffff107224 */ /* 0x002fc400078e0013 */
[----:B------:R-:W-:-:S05]  /*e7c0*/  IMAD.MOV.U32 R17, RZ, RZ, R18 ;  /* 0x000000ffff117224 */ /* 0x000fca00078e0012 */
[----:B------:R1:W-:Y:S04]  /*e7d0*/  STL.64 [R1+0x1308], R16 ;  /* 0x0013081001007387 */ /* 0x0003e80000100a00 */
[----:B------:R-:W3:Y:S04]  /*e7e0*/  LDL.LU R20, [R1+0x200] ;  /* 0x0002000001147983 */ /* 0x000ee80000300800 */
[----:B------:R-:W3:Y:S04]  /*e7f0*/  LDL.LU R21, [R1+0x204] ;  /* 0x0002040001157983 */ /* 0x000ee80000300800 */
[----:B------:R-:W3:Y:S01]  /*e800*/  LDL.LU R22, [R1+0x208] ;  /* 0x0002080001167983 */ /* 0x000ee20000300800 */
[----:B-1----:R-:W-:-:S02]  /*e810*/  IMAD.MOV.U32 R16, RZ, RZ, R15 ;  /* 0x000000ffff107224 */ /* 0x002fc400078e000f */
[----:B------:R-:W-:Y:S01]  /*e820*/  IMAD.MOV.U32 R17, RZ, RZ, R14 ;  /* 0x000000ffff117224 */ /* 0x000fe200078e000e */
[----:B------:R-:W3:Y:S04]  /*e830*/  LDL.LU R23, [R1+0x20c] ;  /* 0x00020c0001177983 */ /* 0x000ee80000300800 */
[----:B------:R-:W4:Y:S04]  /*e840*/  LDL.LU R24, [R1+0x1f0] ;  /* 0x0001f00001187983 */ /* 0x000f280000300800 */
[----:B------:R-:W4:Y:S04]  /*e850*/  LDL.LU R25, [R1+0x1f4] ;  /* 0x0001f40001197983 */ /* 0x000f280000300800 */
[----:B------:R-:W4:Y:S04]  /*e860*/  LDL.LU R26, [R1+0x1f8] ;  /* 0x0001f800011a7983 */ /* 0x000f280000300800 */
[----:B------:R-:W4:Y:S04]  /*e870*/  LDL.LU R27, [R1+0x1fc] ;  /* 0x0001fc00011b7983 */ /* 0x000f280000300800 */
[----:B------:R1:W-:Y:S04]  /*e880*/  STL.64 [R1+0x1320], R16 ;  /* 0x0013201001007387 */ /* 0x0003e80000100a00 */
[----:B-1----:R-:W3:Y:S04]  /*e890*/  LDL.LU R16, [R1+0x1e0] ;  /* 0x0001e00001107983 */ /* 0x002ee80000300800 */
[----:B------:R-:W3:Y:S04]  /*e8a0*/  LDL.LU R17, [R1+0x1e4] ;  /* 0x0001e40001117983 */ /* 0x000ee80000300800 */
[----:B------:R-:W3:Y:S04]  /*e8b0*/  LDL.LU R18, [R1+0x1e8] ;  /* 0x0001e80001127983 */ /* 0x000ee80000300800 */
[----:B------:R-:W3:Y:S01]  /*e8c0*/  LDL.LU R19, [R1+0x1ec] ;  /* 0x0001ec0001137983 */ /* 0x000ee20000300800 */
[----:B--2---:R-:W-:-:S15]  /*e8d0*/  HMMA.1688.F32.TF32 R8, R4, R12, R8 ;  /* 0x0000000c0408723c */ /* 0x004fde0000081008 */
[----:B------:R-:W-:-:S04]  /*e8e0*/  NOP ;  /* 0x0000000000007918 */ /* 0x000fc80000000000 */
[----:B------:R1:W-:Y:S04]  /*e8f0*/  STL.64 [R1+0x210], R8 ;  /* 0x0002100801007387 */ /* 0x0003e80000100a00 */
[----:B------:R-:W-:Y:S04]  /*e900*/  STL.64 [R1+0x218], R10 ;  /* 0x0002180a01007387 */ /* 0x000fe80000100a00 */
[----:B-1----:R-:W3:Y:S04]  /*e910*/  LDL.LU.64 R8, [R1+0x1340] ;  /* 0x0013400001087983 */ /* 0x002ee80000300a00 */
[----:B------:R1:W-:Y:S04]  /*e920*/  STL.64 [R1+0x12d0], R12 ;  /* 0x0012d00c01007387 */ /* 0x0003e80000100a00 */
[----:B-1----:R-:W2:Y:S04]  /*e930*/  LDL.LU R12, [R1+0x1a0] ;  /* 0x0001a000010c7983 */ /* 0x002ea80000300800 */
[----:B------:R-:W2:Y:S04]  /*e940*/  LDL.LU R13, [R1+0x1a4] ;  /* 0x0001a400010d7983 */ /* 0x000ea80000300800 */
[----:B------:R-:W2:Y:S04]  /*e950*/  LDL.LU R14, [R1+0x1a8] ;  /* 0x0001a800010e7983 */ /* 0x000ea80000300800 */
[----:B------:R-:W2:Y:S04]  /*e960*/  LDL.LU R15, [R1+0x1ac] ;  /* 0x0001ac00010f7983 */ /* 0x000ea80000300800 */
[----:B--2---:R-:W-:Y:S04]  /*e970*/  STL.64 [R1+0x12e8], R14 ;  /* 0x0012e80e01007387 */ /* 0x004fe80000100a00 */
[----:B------:R1:W-:Y:S04]  /*e980*/  STL.64 [R1+0x12e0], R12 ;  /* 0x0012e00c01007387 */ /* 0x0003e80000100a00 */
[----:B-1----:R-:W2:Y:S04]  /*e990*/  LDL.LU R12, [R1+0x1b0] ;  /* 0x0001b000010c7983 */ /* 0x002ea80000300800 */
[----:B------:R-:W2:Y:S04]  /*e9a0*/  LDL.LU R13, [R1+0x1b4] ;  /* 0x0001b400010d7983 */ /* 0x000ea80000300800 */
[----:B------:R-:W2:Y:S04]  /*e9b0*/  LDL.LU R14, [R1+0x1b8] ;  /* 0x0001b800010e7983 */ /* 0x000ea80000300800 */
[----:B------:R-:W2:Y:S01]  /*e9c0*/  LDL.LU R15, [R1+0x1bc] ;  /* 0x0001bc00010f7983 */ /* 0x000ea20000300800 */
[C---:B---3--:R-:W-:Y:S03]  /*e9d0*/  HMMA.1688.F32.TF32 R20, R4.reuse, R8, R20 ;  /* 0x000000080414723c */ /* 0x048fe60000081014 */
[----:B--2---:R-:W-:Y:S04]  /*e9e0*/  STL.64 [R1+0x1300], R14 ;  /* 0x0013000e01007387 */ /* 0x004fe80000100a00 */
[----:B------:R1:W-:Y:S04]  /*e9f0*/  STL.64 [R1+0x12f8], R12 ;  /* 0x0012f80c01007387 */ /* 0x0003e80000100a00 */
[----:B-1----:R-:W2:Y:S04]  /*ea00*/  LDL.LU R12, [R1+0x1c0] ;  /* 0x0001c000010c7983 */ /* 0x002ea80000300800 */
[----:B------:R-:W2:Y:S04]  /*ea10*/  LDL.LU R13, [R1+0x1c4] ;  /* 0x0001c400010d7983 */ /* 0x000ea80000300800 */
[----:B------:R-:W3:Y:S04]  /*ea20*/  LDL.LU R14, [R1+0x1c8] ;  /* 0x0001c800010e7983 */ /* 0x000ee80000300800 */
[----:B------:R-:W3:Y:S04]  /*ea30*/  LDL.LU R15, [R1+0x1cc] ;  /* 0x0001cc00010f7983 */ /* 0x000ee80000300800 */
[----:B---3--:R-:W-:Y:S04]  /*ea40*/  STL.64 [R1+0x1318], R14 ;  /* 0x0013180e01007387 */ /* 0x008fe80000100a00 */
[----:B--2---:R1:W-:Y:S04]  /*ea50*/  STL.64 [R1+0x1310], R12 ;  /* 0x0013100c01007387 */ /* 0x0043e80000100a00 */
[----:B-1----:R-:W2:Y:S04]  /*ea60*/  LDL.LU R12, [R1+0x1d0] ;  /* 0x0001d000010c7983 */ /* 0x002ea80000300800 */
[----:B------:R-:W2:Y:S04]  /*ea70*/  LDL.LU R13, [R1+0x1d4] ;  /* 0x0001d400010d7983 */ /* 0x000ea80000300800 */
[----:B------:R-:W2:Y:S04]  /*ea80*/  LDL.LU R14, [R1+0x1d8] ;  /* 0x0001d800010e7983 */ /* 0x000ea80000300800 */
[----:B------:R-:W2:Y:S04]  /*ea90*/  LDL.LU R15, [R1+0x1dc] ;  /* 0x0001dc00010f7983 */ /* 0x000ea80000300800 */
[----:B------:R1:W-:Y:S04]  /*eaa0*/  STL.64 [R1+0x200], R20 ;  /* 0x0002001401007387 */ /* 0x0003e80000100a00 */
[----:B------:R-:W-:Y:S04]  /*eab0*/  STL.64 [R1+0x208], R22 ;  /* 0x0002081601007387 */ /* 0x000fe80000100a00 */
[----:B-1----:R-:W4:Y:S02]  /*eac0*/  LDL.LU.64 R20, [R1+0x1338] ;  /* 0x0013380001147983 */ /* 0x002f240000300a00 */
[----:B----4-:R-:W-:-:S15]  /*ead0*/  HMMA.1688.F32.TF32 R24, R4, R20, R24 ;  /* 0x000000140418723c */ /* 0x010fde0000081018 */
[----:B------:R-:W-:-:S04]  /*eae0*/  NOP ;  /* 0x0000000000007918 */ /* 0x000fc80000000000 */
[----:B------:R-:W-:Y:S04]  /*eaf0*/  STL.64 [R1+0x1f0], R24 ;  /* 0x0001f01801007387 */ /* 0x000fe80000100a00 */
[----:B------:R1:W-:Y:S04]  /*eb00*/  STL.64 [R1+0x1f8], R26 ;  /* 0x0001f81a01007387 */ /* 0x0003e80000100a00 */
[----:B-1----:R-:W3:Y:S04]  /*eb10*/  LDL.LU.64 R26, [R1+0x1330] ;  /* 0x00133000011a7983 */ /* 0x002ee80000300a00 */
[----:B------:R-:W4:Y:S02]  /*eb20*/  LDL.LU.64 R24, [R1+0x1328] ;  /* 0x0013280001187983 */ /* 0x000f240000300a00 */
[----:B----4-:R-:W-:Y:S02]  /*eb30*/  HMMA.1688.F32.TF32 R4, R4, R24, R16 ;  /* 0x000000180404723c */ /* 0x010fe40000081010 */
[----:B------:R-:W2:-:S15]  /*eb40*/  LDL.LU.64 R16, [R1+0x1320] ;  /* 0x0013200001107983 */ /* 0x000e9e0000300a00 */
[----:B------:R-:W-:Y:S02]  /*eb50*/  NOP ;  /* 0x0000000000007918 */ /* 0x000fe40000000000 */
[----:B------:R-:W-:Y:S01]  /*eb60*/  IMAD.MOV.U32 R22, RZ, RZ, R6 ;  /* 0x000000ffff167224 */ /* 0x000fe200078e0006 */
[----:B------:R-:W-:Y:S01]  /*eb70*/  STL.64 [R1+0x1e0], R4 ;  /* 0x0001e00401007387 */ /* 0x000fe20000100a00 */
[----:B------:R-:W-:-:S03]  /*eb80*/  IMAD.MOV.U32 R23, RZ, RZ, R7 ;  /* 0x000000ffff177224 */ /* 0x000fc600078e0007 */
[----:B------:R-:W-:Y:S04]  /*eb90*/  LDS R4, [R0+UR16+0x4100] ;  /* 0x0041001000047984 */ /* 0x000fe80008000800 */
[----:B------:R-:W-:Y:S04]  /*eba0*/  LDS R6, [R0+UR16+0x5100] ;  /* 0x0051001000067984 */ /* 0x000fe80008000800 */
[----:B------:R-:W-:Y:S04]  /*ebb0*/  LDS R5, [R2+UR16+0x4100] ;  /* 0x0041001002057984 */ /* 0x000fe80008000800 */
[----:B------:R-:W2:Y:S02]  /*ebc0*/  LDS R7, [R2+UR16+0x5100] ;  /* 0x0051001002077984 */ /* 0x000ea40008000800 */
[----:B--2---:R-:W-:Y:S02]  /*ebd0*/  HMMA.1688.F32.TF32 R16, R4, R16, R12 ;  /* 0x000000100410723c */ /* 0x004fe4000008100c */
[----:B------:R-:W2:Y:S04]  /*ebe0*/  LDL.LU.64 R14, [R1+0x1318] ;  /* 0x00131800010e7983 */ /* 0x000ea80000300a00 */
[----:B------:R-:W2:-:S13]  /*ebf0*/  LDL.LU.64 R12, [R1+0x1310] ;  /* 0x00131000010c7983 */ /* 0x000e9a0000300a00 */
[----:B------:R1:W-:Y:S04]  /*ec00*/  STL.64 [R1+0x1d0], R16 ;  /* 0x0001d01001007387 */ /* 0x0003e80000100a00 */
[----:B------:R2:W-:Y:S04]  /*ec10*/  STL.64 [R1+0x1d8], R18 ;  /* 0x0001d81201007387 */ /* 0x0005e80000100a00 */
[----:B-1----:R-:W2:Y:S02]  /*ec20*/  LDL.LU.64 R16, [R1+0x1308] ;  /* 0x0013080001107983 */ /* 0x002ea40000300a00 */
        /* <DEDUP_REMOVED lines=10> */
[----:B------:R-:W-:Y:S04]  /*ecd0*/  STL.64 [R1+0x1b8], R18 ;  /* 0x0001b81201007387 */ /* 0x000fe80000100a00 */
[----:B-1----:R-:W2:Y:S02]  /*ece0*/  LDL.LU.64 R16, [R1+0x12d8] ;  /* 0x0012d80001107983 */ /* 0x002ea40000300a00 */
[----:B--2---:R-:W-:Y:S01]  /*ecf0*/  HMMA.1688.F32.TF32 R12, R4, R16, R12 ;  /* 0x00000010040c723c */ /* 0x004fe2000008100c */
[----:B------:R-:W-:-:S02]  /*ed00*/  IMAD.MOV.U32 R11, RZ, RZ, R16 ;  /* 0x000000ffff0b7224 */ /* 0x000fc400078e0010 */
[----:B------:R-:W-:-:S15]  /*ed10*/  IMAD.MOV.U32 R10, RZ, RZ, R17 ;  /* 0x000000ffff0a7224 */ /* 0x000fde00078e0011 */
[----:B------:R-:W-:Y:S01]  /*ed20*/  NOP ;  /* 0x0000000000007918 */ /* 0x000fe20000000000 */
[----:B------:R1:W-:Y:S04]  /*ed30*/  STL.64 [R1+0x1a0], R12 ;  /* 0x0001a00c01007387 */ /* 0x0003e80000100a00 */
[----:B------:R-:W-:Y:S04]  /*ed40*/  STL.64 [R1+0x1a8], R14 ;  /* 0x0001a80e01007387 */ /* 0x000fe80000100a00 */
[----:B-1----:R-:W2:Y:S04]  /*ed50*/  LDL.LU.64 R12, [R1+0x12d0] ;  /* 0x0012d000010c7983 */ /* 0x002ea80000300a00 */
[----:B------:R-:W2:Y:S04]  /*ed60*/  LDL.LU.64 R18, [R1+0x12c8] ;  /* 0x0012c80001127983 */ /* 0x000ea80000300a00 */
[----:B------:R-:W2:Y:S02]  /*ed70*/  LDL.LU.64 R16, [R1+0x12c0] ;  /* 0x0012c00001107983 */ /* 0x000ea40000300a00 */
[----:B--2---:R-:W-:-:S15]  /*ed80*/  HMMA.1688.F32.TF32 R16, R4, R12, R16 ;  /* 0x0000000c0410723c */ /* 0x004fde0000081010 */
[----:B------:R-:W-:-:S04]  /*ed90*/  NOP ;  /* 0x0000000000007918 */ /* 0x000fc80000000000 */
[----:B------:R-:W-:Y:S04]  /*eda0*/  STL.64 [R1+0x190], R16 ;  /* 0x0001901001007387 */ /* 0x000fe80000100a00 */
[----:B------:R1:W-:Y:S04]  /*edb0*/  STL.64 [R1+0x198], R18 ;  /* 0x0001981201007387 */ /* 0x0003e80000100a00 */
[----:B-1----:R-:W2:Y:S04]  /*edc0*/  LDL.LU.64 R18, [R1+0x12b8] ;  /* 0x0012b80001127983 */ /* 0x002ea80000300a00 */
[----:B------:R-:W2:Y:S04]  /*edd0*/  LDL.LU.64 R16, [R1+0x12b0] ;  /* 0x0012b00001107983 */ /* 0x000ea80000300a00 */
[----:B------:R1:W-:Y:S04]  /*ede0*/  STL.64 [R1+0x1288], R12 ;  /* 0x0012880c01007387 */ /* 0x0003e80000100a00 */
[----:B-1----:R-:W4:Y:S04]  /*edf0*/  LDL.LU R12, [R1+0x170] ;  /* 0x00017000010c7983 */ /* 0x002f280000300800 */
[----:B------:R-:W4:Y:S04]  /*ee00*/  LDL.LU R13, [R1+0x174] ;  /* 0x00017400010d7983 */ /* 0x000f280000300800 */
[----:B------:R-:W4:Y:S04]  /*ee10*/  LDL.LU R14, [R1+0x178] ;  /* 0x00017800010e7983 */ /* 0x000f280000300800 */
[----:B------:R-:W4:Y:S01]  /*ee20*/  LDL.LU R15, [R1+0x17c] ;  /* 0x00017c00010f7983 */ /* 0x000f220000300800 */
[----:B--2---:R-:W-:-:S15]  /*ee30*/  HMMA.1688.F32.TF32 R16, R4, R8, R16 ;  /* 0x000000080410723c */ /* 0x004fde0000081010 */
[----:B------:R-:W-:-:S04]  /*ee40*/  NOP ;  /* 0x0000000000007918 */ /* 0x000fc80000000000 */
[----:B------:R-:W-:Y:S04]  /*ee50*/  STL.64 [R1+0x180], R16 ;  /* 0x0001801001007387 */ /* 0x000fe80000100a00 */
[----:B------:R1:W-:Y:S04]  /*ee60*/  STL.64 [R1+0x188], R18 ;  /* 0x0001881201007387 */ /* 0x0003e80000100a00 */
[----:B-1----:R-:W2:Y:S04]  /*ee70*/  LDL.LU.64 R18, [R1+0x12a8] ;  /* 0x0012a80001127983 */ /* 0x002ea80000300a00 */
[----:B------:R-:W2:Y:S01]  /*ee80*/  LDL.LU.64 R16, [R1+0x12a0] ;  /* 0x0012a00001107983 */ /* 0x000ea20000300a00 */
[C---:B----4-:R-:W-:Y:S03]  /*ee90*/  HMMA.1688.F32.TF32 R12, R4.reuse, R20, R12 ;  /* 0x00000014040c723c */ /* 0x050fe6000008100c */
[----:B------:R-:W-:Y:S04]  /*eea0*/  STL.64 [R1+0x1250], R8 ;  /* 0x0012500801007387 */ /* 0x000fe80000100a00 */
[----:B------:R-:W-:Y:S04]  /*eeb0*/  STL.64 [R1+0x1238], R22 ;  /* 0x0012381601007387 */ /* 0x000fe80000100a00 */
[----:B------:R1:W-:Y:S08]  /*eec0*/  STL.64 [R1+0x1230], R20 ;  /* 0x0012301401007387 */ /* 0x0003f00000100a00 */
[----:B------:R4:W-:Y:S04]  /*eed0*/  STL.64 [R1+0x170], R12 ;  /* 0x0001700c01007387 */ /* 0x0009e80000100a00 */
[----:B------:R2:W-:Y:S04]  /*eee0*/  STL.64 [R1+0x178], R14 ;  /* 0x0001780e01007387 */ /* 0x0005e80000100a00 */
[----:B-1----:R-:W3:Y:S01]  /*eef0*/  LDL.LU R20, [R1+0x130] ;  /* 0x0001300001147983 */ /* 0x002ee20000300800 */
[----:B--2---:R-:W-:-:S15]  /*ef00*/  HMMA.1688.F32.TF32 R4, R4, R24, R16 ;  /* 0x000000180404723c */ /* 0x004fde0000081010 */
[----:B------:R-:W-:-:S04]  /*ef10*/  NOP ;  /* 0x0000000000007918 */ /* 0x000fc80000000000 */
[----:B------:R-:W-:Y:S04]  /*ef20*/  STL.64 [R1+0x160], R4 ;  /* 0x0001600401007387 */ /* 0x000fe80000100a00 */
[----:B------:R-:W-:Y:S04]  /*ef30*/  STL.64 [R1+0x168], R6 ;  /* 0x0001680601007387 */ /* 0x000fe80000100a00 */
[----:B------:R-:W3:Y:S04]  /*ef40*/  LDL.LU R21, [R1+0x134] ;  /* 0x0001340001157983 */ /* 0x000ee80000300800 */
[----:B------:R-:W2:Y:S04]  /*ef50*/  LDL.LU R22, [R1+0x138] ;  /* 0x0001380001167983 */ /* 0x000ea80000300800 */
[----:B------:R-:W2:Y:S04]  /*ef60*/  LDL.LU R23, [R1+0x13c] ;  /* 0x00013c0001177983 */ /* 0x000ea80000300800 */
[----:B----4-:R-:W4:Y:S04]  /*ef70*/  LDL.LU R12, [R1+0x150] ;  /* 0x00015000010c7983 */ /* 0x010f280000300800 */
[----:B------:R-:W4:Y:S04]  /*ef80*/  LDL.LU R13, [R1+0x154] ;  /* 0x00015400010d7983 */ /* 0x000f280000300800 */
[----:B------:R-:W4:Y:S04]  /*ef90*/  LDL.LU R14, [R1+0x158] ;  /* 0x00015800010e7983 */ /* 0x000f280000300800 */
[----:B------:R-:W4:Y:S04]  /*efa0*/  LDL.LU R15, [R1+0x15c] ;  /* 0x00015c00010f7983 */ /* 0x000f280000300800 */
[----:B------:R-:W-:Y:S04]  /*efb0*/  LDS R4, [R0+UR16+0x4200] ;  /* 0x0042001000047984 */ /* 0x000fe80008000800 */
[----:B------:R-:W-:Y:S04]  /*efc0*/  LDS R6, [R0+UR16+0x5200] ;  /* 0x0052001000067984 */ /* 0x000fe80008000800 */
[----:B------:R-:W-:Y:S04]  /*efd0*/  LDS R5, [R2+UR16+0x4200] ;  /* 0x0042001002057984 */ /* 0x000fe80008000800 */
[----:B------:R-:W4:Y:S04]  /*efe0*/  LDS R7, [R2+UR16+0x5200] ;  /* 0x0052001002077984 */ /* 0x000f280008000800 */
[----:B--2---:R-:W-:Y:S04]  /*eff0*/  STL.64 [R1+0x1270], R22 ;  /* 0x0012701601007387 */ /* 0x004fe80000100a00 */
[----:B---3--:R1:W-:Y:S04]  /*f000*/  STL.64 [R1+0x1268], R20 ;  /* 0x0012681401007387 */ /* 0x0083e80000100a00 */
[----:B-1----:R-:W2:Y:S04]  /*f010*/  LDL.LU.64 R20, [R1+0x40] ;  /* 0x0000400001147983 */ /* 0x002ea80000300a00 */
[----:B--2---:R1:W-:Y:S04]  /*f020*/  STL.64 [R1+0x1280], R20 ;  /* 0x0012801401007387 */ /* 0x0043e80000100a00 */
[----:B-1----:R-:W4:Y:S04]  /*f030*/  LDL.LU.64 R20, [R1+0x50] ;  /* 0x0000500001147983 */ /* 0x002f280000300a00 */
[----:B------:R-:W-:Y:S04]  /*f040*/  STL.64 [R1+0x1228], R26 ;  /* 0x0012281a01007387 */ /* 0x000fe80000100a00 */
[----:B------:R1:W-:Y:S04]  /*f050*/  STL.64 [R1+0x1220], R24 ;  /* 0x0012201801007387 */ /* 0x0003e80000100a00 */
[----:B-1----:R-:W2:Y:S04]  /*f060*/  LDL.LU R24, [R1+0x120] ;  /* 0x0001200001187983 */ /* 0x002ea80000300800 */
[----:B------:R-:W2:Y:S04]  /*f070*/  LDL.LU R25, [R1+0x124] ;  /* 0x0001240001197983 */ /* 0x000ea80000300800 */
[----:B------:R-:W3:Y:S04]  /*f080*/  LDL.LU R26, [R1+0x128] ;  /* 0x00012800011a7983 */ /* 0x000ee80000300800 */
[----:B------:R-:W3:Y:S04]  /*f090*/  LDL.LU R27, [R1+0x12c] ;  /* 0x00012c00011b7983 */ /* 0x000ee80000300800 */
[----:B---3--:R-:W-:Y:S04]  /*f0a0*/  STL.64 [R1+0x1260], R26 ;  /* 0x0012601a01007387 */ /* 0x008fe80000100a00 */
[----:B--2---:R1:W-:Y:S04]  /*f0b0*/  STL.64 [R1+0x1258], R24 ;  /* 0x0012581801007387 */ /* 0x0043e80000100a00 */
[----:B-1----:R-:W2:Y:S01]  /*f0c0*/  LDL.LU.64 R24, [R1+0x30] ;  /* 0x0000300001187983 */ /* 0x002ea20000300a00 */
[----:B----4-:R-:W-:Y:S03]  /*f0d0*/  HMMA.1688.F32.TF32 R12, R4, R20, R12 ;  /* 0x00000014040c723c */ /* 0x010fe6000008100c */
[----:B--2---:R1:W-:Y:S04]  /*f0e0*/  STL.64 [R1+0x1278], R24 ;  /* 0x0012781801007387 */ /* 0x0043e80000100a00 */
[----:B-1----:R-:W2:Y:S04]  /*f0f0*/  LDL.LU R24, [R1+0x140] ;  /* 0x0001400001187983 */ /* 0x002ea80000300800 */
[----:B------:R-:W2:Y:S04]  /*f100*/  LDL.LU R25, [R1+0x144] ;  /* 0x0001440001197983 */ /* 0x000ea80000300800 */
[----:B------:R-:W2:Y:S04]  /*f110*/  LDL.LU R26, [R1+0x148] ;  /* 0x00014800011a7983 */ /* 0x000ea80000300800 */
[----:B------:R-:W2:Y:S04]  /*f120*/  LDL.LU R27, [R1+0x14c] ;  /* 0x00014c00011b7983 */ /* 0x000ea80000300800 */
[----:B------:R-:W3:Y:S01]  /*f130*/  LDL.LU R16, [R1+0x90] ;  /* 0x0000900001107983 */ /* 0x000ee20000300800 */
[----:B------:R-:W-:-:S02]  /*f140*/  IMAD.MOV.U32 R18, RZ, RZ, R28 ;  /* 0x000000ffff127224 */ /* 0x000fc400078e001c */
[----:B------:R-:W-:Y:S02]  /*f150*/  IMAD.MOV.U32 R19, RZ, RZ, R3 ;  /* 0x000000ffff137224 */ /* 0x000fe400078e0003 */
[----:B------:R-:W-:Y:S02]  /*f160*/  IMAD.MOV.U32 R17, RZ, RZ, R29 ;  /* 0x000000ffff117224 */ /* 0x000fe400078e001d */
[----:B------:R-:W4:Y:S04]  /*f170*/  LDL.LU R29, [R1+0x1298] ;  /* 0x00129800011d7983 */ /* 0x000f280000300800 */
[----:B------:R-:W2:Y:S04]  /*f180*/  LDL.LU R28, [R1+0x1294] ;  /* 0x00129400011c7983 */ /* 0x000ea80000300800 */
[----:B------:R-:W2:Y:S04]  /*f190*/  LDL.LU R3, [R1+0x1290] ;  /* 0x0012900001037983 */ /* 0x000ea80000300800 */
[----:B------:R-:W-:Y:S04]  /*f1a0*/  STL.64 [R1+0x11c0], R18 ;  /* 0x0011c01201007387 */ /* 0x000fe80000100a00 */
[----:B---3--:R1:W-:Y:S04]  /*f1b0*/  STL.64 [R1+0x11b8], R16 ;  /* 0x0011b81001007387 */ /* 0x0083e80000100a00 */
[----:B------:R-:W3:Y:S04]  /*f1c0*/  LDL.LU R8, [R1+0x110] ;  /* 0x0001100001087983 */ /* 0x000ee80000300800 */
[----:B------:R-:W3:Y:S01]  /*f1d0*/  LDL.LU R9, [R1+0x114] ;  /* 0x0001140001097983 */ /* 0x000ee20000300800 */
[----:B-1----:R-:W-:-:S02]  /*f1e0*/  IMAD.MOV.U32 R17, RZ, RZ, R10 ;  /* 0x000000ffff117224 */ /* 0x002fc400078e000a */
[----:B------:R-:W-:Y:S01]  /*f1f0*/  IMAD.MOV.U32 R16, RZ, RZ, R11 ;  /* 0x000000ffff107224 */ /* 0x000fe200078e000b */
[----:B------:R-:W3:Y:S04]  /*f200*/  LDL.LU R10, [R1+0x118] ;  /* 0x00011800010a7983 */ /* 0x000ee80000300800 */
[----:B------:R-:W3:Y:S04]  /*f210*/  LDL.LU R11, [R1+0x11c] ;  /* 0x00011c00010b7983 */ /* 0x000ee80000300800 */
[----:B------:R1:W-:Y:S04]  /*f220*/  STL.64 [R1+0x150], R12 ;  /* 0x0001500c01007387 */ /* 0x0003e80000100a00 */
[----:B------:R2:W-:Y:S04]  /*f230*/  STL.64 [R1+0x158], R14 ;  /* 0x0001580e01007387 */ /* 0x0005e80000100a00 */
[----:B-1----:R-:W3:Y:S01]  /*f240*/  LDL.LU.64 R12, [R1+0x1288] ;  /* 0x00128800010c7983 */ /* 0x002ee20000300a00 */
[----:B--2---:R-:W-:-:S02]  /*f250*/  IMAD.MOV.U32 R15, RZ, RZ, R20 ;  /* 0x000000ffff0f7224 */ /* 0x004fc400078e0014 */
[----:B------:R-:W-:Y:S02]  /*f260*/  IMAD.MOV.U32 R14, RZ, RZ, R21 ;  /* 0x000000ffff0e7224 */ /* 0x000fe400078e0015 */
[----:B------:R-:W2:Y:S02]  /*f270*/  LDL.LU.64 R20, [R1+0x1280] ;  /* 0x0012800001147983 */ /* 0x000ea40000300a00 */
[----:B--2---:R-:W-:Y:S01]  /*f280*/  HMMA.1688.F32.TF32 R24, R4, R20, R24 ;  /* 0x000000140418723c */ /* 0x004fe20000081018 */
[----:B------:R-:W-:Y:S02]  /*f290*/  IMAD.MOV.U32 R19, RZ, RZ, R20 ;  /* 0x000000ffff137224 */ /* 0x000fe400078e0014 */
[----:B------:R-:W-:-:S15]  /*f2a0*/  IMAD.MOV.U32 R18, RZ, RZ, R21 ;  /* 0x000000ffff127224 */ /* 0x000fde00078e0015 */
[----:B------:R-:W-:Y:S01]  /*f2b0*/  NOP ;  /* 0x0000000000007918 */ /* 0x000fe20000000000 */
[----:B------:R1:W-:Y:S04]  /*f2c0*/  STL.64 [R1+0x140], R24 ;  /* 0x0001401801007387 */ /* 0x0003e80000100a00 */
[----:B------:R2:W-:Y:S04]  /*f2d0*/  STL.64 [R1+0x148], R26 ;  /* 0x0001481a01007387 */ /* 0x0005e80000100a00 */
[----:B-1----:R-:W2:Y:S04]  /*f2e0*/  LDL.LU.64 R24, [R1+0x1278] ;  /* 0x0012780001187983 */ /* 0x002ea80000300a00 */
[----:B------:R-:W2:Y:S04]  /*f2f0*/  LDL.LU.64 R22, [R1+0x1270] ;  /* 0x0012700001167983 */ /* 0x000ea80000300a00 */
[----:B------:R-:W2:Y:S02]  /*f300*/  LDL.LU.64 R20, [R1+0x1268] ;  /* 0x0012680001147983 */ /* 0x000ea40000300a00 */
[----:B--2---:R-:W-:-:S15]  /*f310*/  HMMA.1688.F32.TF32 R20, R4, R24, R20 ;  /* 0x000000180414723c */ /* 0x004fde0000081014 */
[----:B------:R-:W-:-:S04]  /*f320*/  NOP ;  /* 0x0000000000007918 */ /* 0x000fc80000000000 */
[----:B------:R1:W-:Y:S04]  /*f330*/  STL.64 [R1+0x130], R20 ;  /* 0x0001301401007387 */ /* 0x0003e80000100a00 */
[----:B------:R-:W-:Y:S04]  /*f340*/  STL.64 [R1+0x138], R22 ;  /* 0x0001381601007387 */ /* 0x000fe80000100a00 */
[----:B------:R-:W2:Y:S01]  /*f350*/  LDL.LU.64 R26, [R1+0x1260] ;  /* 0x00126000011a7983 */ /* 0x000ea20000300a00 */
[----:B-1----:R-:W-:Y:S02]  /*f360*/  IMAD.MOV.U32 R21, RZ, RZ, R24 ;  /* 0x000000ffff157224 */ /* 0x002fe400078e0018 */
[----:B------:R-:W-:-:S02]  /*f370*/  IMAD.MOV.U32 R20, RZ, RZ, R25 ;  /* 0x000000ffff147224 */ /* 0x000fc400078e0019 */
[----:B------:R-:W2:Y:S04]  /*f380*/  LDL.LU.64 R24, [R1+0x1258] ;  /* 0x0012580001187983 */ /* 0x000ea80000300a00 */
[----:B------:R1:W-:Y:S01]  /*f390*/  STL.64 [R1+0x11d0], R16 ;  /* 0x0011d01001007387 */ /* 0x0003e20000100a00 */
[C---:B---3--:R-:W-:Y:S08]  /*f3a0*/  HMMA.1688.F32.TF32 R8, R4.reuse, R12, R8 ;  /* 0x0000000c0408723c */ /* 0x048ff00000081008 */
[----:B--2---:R-:W-:Y:S01]  /*f3b0*/  HMMA.1688.F32.TF32 R24, R4, R16, R24 ;  /* 0x000000100418723c */ /* 0x004fe20000081018 */
[----:B-1----:R-:W-:-:S02]  /*f3c0*/  IMAD.MOV.U32 R16, RZ, RZ, R21 ;  /* 0x000000ffff107224 */ /* 0x002fc400078e0015 */
[----:B------:R-:W-:-:S15]  /*f3d0*/  IMAD.MOV.U32 R17, RZ, RZ, R20 ;  /* 0x000000ffff117224 */ /* 0x000fde00078e0014 */
[----:B------:R-:W-:Y:S01]  /*f3e0*/  NOP ;  /* 0x0000000000007918 */ /* 0x000fe20000000000 */
[----:B------:R-:W-:Y:S04]  /*f3f0*/  STL.64 [R1+0x120], R24 ;  /* 0x0001201801007387 */ /* 0x000fe80000100a00 */
[----:B------:R-:W-:Y:S04]  /*f400*/  STL.64 [R1+0x128], R26 ;  /* 0x0001281a01007387 */ /* 0x000fe80000100a00 */
[----:B------:R1:W-:Y:S02]  /*f410*/  STL.64 [R1+0x11e8], R16 ;  /* 0x0011e81001007387 */ /* 0x0003e40000100a00 */
[----:B-1----:R-:W-:-:S02]  /*f420*/  IMAD.MOV.U32 R16, RZ, RZ, R19 ;  /* 0x000000ffff107224 */ /* 0x002fc400078e0013 */
[----:B------:R-:W-:-:S05]  /*f430*/  IMAD.MOV.U32 R17, RZ, RZ, R18 ;  /* 0x000000ffff117224 */ /* 0x000fca00078e0012 */
[----:B------:R1:W-:Y:S04]  /*f440*/  STL.64 [R1+0x1200], R16 ;  /* 0x0012001001007387 */ /* 0x0003e80000100a00 */
[----:B------:R-:W2:Y:S04]  /*f450*/  LDL.LU R20, [R1+0x100] ;  /* 0x0001000001147983 */ /* 0x000ea80000300800 */
[----:B------:R-:W2:Y:S04]  /*f460*/  LDL.LU R21, [R1+0x104] ;  /* 0x0001040001157983 */ /* 0x000ea80000300800 */
[----:B------:R-:W2:Y:S01]  /*f470*/  LDL.LU R22, [R1+0x108] ;  /* 0x0001080001167983 */ /* 0x000ea20000300800 */
[----:B-1----:R-:W-:-:S02]  /*f480*/  IMAD.MOV.U32 R16, RZ, RZ, R15 ;  /* 0x000000ffff107224 */ /* 0x002fc400078e000f */
[----:B------:R-:W-:Y:S01]  /*f490*/  IMAD.MOV.U32 R17, RZ, RZ, R14 ;  /* 0x000000ffff117224 */ /* 0x000fe200078e000e */
[----:B------:R-:W2:Y:S04]  /*f4a0*/  LDL.LU R23, [R1+0x10c] ;  /* 0x00010c0001177983 */ /* 0x000ea80000300800 */
[----:B------:R-:W3:Y:S04]  /*f4b0*/  LDL.LU R24, [R1+0xf0] ;  /* 0x0000f00001187983 */ /* 0x000ee80000300800 */
[----:B------:R-:W3:Y:S04]  /*f4c0*/  LDL.LU R25, [R1+0xf4] ;  /* 0x0000f40001197983 */ /* 0x000ee80000300800 */
[----:B------:R-:W3:Y:S04]  /*f4d0*/  LDL.LU R26, [R1+0xf8] ;  /* 0x0000f800011a7983 */ /* 0x000ee80000300800 */
[----:B------:R-:W3:Y:S04]  /*f4e0*/  LDL.LU R27, [R1+0xfc] ;  /* 0x0000fc00011b7983 */ /* 0x000ee80000300800 */
[----:B------:R1:W-:Y:S04]  /*f4f0*/  STL.64 [R1+0x1218], R16 ;  /* 0x0012181001007387 */ /* 0x0003e80000100a00 */
[----:B-1----:R-:W2:Y:S04]  /*f500*/  LDL.LU R16, [R1+0xe0] ;  /* 0x0000e00001107983 */ /* 0x002ea80000300800 */
[----:B------:R-:W2:Y:S04]  /*f510*/  LDL.LU R17, [R1+0xe4] ;  /* 0x0000e40001117983 */ /* 0x000ea80000300800 */
[----:B------:R-:W2:Y:S04]  /*f520*/  LDL.LU R18, [R1+0xe8] ;  /* 0x0000e80001127983 */ /* 0x000ea80000300800 */
[----:B------:R-:W2:Y:S04]  /*f530*/  LDL.LU R19, [R1+0xec] ;  /* 0x0000ec0001137983 */ /* 0x000ea80000300800 */
[----:B------:R1:W-:Y:S04]  /*f540*/  STL.64 [R1+0x110], R8 ;  /* 0x0001100801007387 */ /* 0x0003e80000100a00 */
[----:B------:R-:W-:Y:S04]  /*f550*/  STL.64 [R1+0x118], R10 ;  /* 0x0001180a01007387 */ /* 0x000fe80000100a00 */
[----:B-1----:R-:W2:Y:S04]  /*f560*/  LDL.LU.64 R8, [R1+0x1250] ;  /* 0x0012500001087983 */ /* 0x002ea80000300a00 */
[----:B------:R1:W-:Y:S04]  /*f570*/  STL.64 [R1+0x11c8], R12 ;  /* 0x0011c80c01007387 */ /* 0x0003e80000100a00 */
[----:B-1----:R-:W2:Y:S04]  /*f580*/  LDL.LU R12, [R1+0xa0] ;  /* 0x0000a000010c7983 */ /* 0x002ea80000300800 */
[----:B------:R-:W2:Y:S04]  /*f590*/  LDL.LU R13, [R1+0xa4] ;  /* 0x0000a400010d7983 */ /* 0x000ea80000300800 */
[----:B------:R-:W2:Y:S04]  /*f5a0*/  LDL.LU R14, [R1+0xa8] ;  /* 0x0000a800010e7983 */ /* 0x000ea80000300800 */
[----:B------:R-:W2:Y:S04]  /*f5b0*/  LDL.LU R15, [R1+0xac] ;  /* 0x0000ac00010f7983 */ /* 0x000ea80000300800 */
[----:B--2---:R-:W-:Y:S04]  /*f5c0*/  STL.64 [R1+0x11e0], R14 ;  /* 0x0011e00e01007387 */ /* 0x004fe80000100a00 */
[----:B------:R1:W-:Y:S04]  /*f5d0*/  STL.64 [R1+0x11d8], R12 ;  /* 0x0011d80c01007387 */ /* 0x0003e80000100a00 */
[----:B-1----:R-:W2:Y:S01]  /*f5e0*/  LDL.LU R12, [R1+0xb0] ;  /* 0x0000b000010c7983 */ /* 0x002ea20000300800 */
[----:B------:R-:W-:-:S02]  /*f5f0*/  IMAD.MOV.U32 R14, RZ, RZ, R28 ;  /* 0x000000ffff0e7224 */ /* 0x000fc400078e001c */
[----:B----4-:R-:W-:Y:S02]  /*f600*/  IMAD.MOV.U32 R15, RZ, RZ, R29 ;  /* 0x000000ffff0f7224 */ /* 0x010fe400078e001d */
[----:B------:R-:W-:Y:S02]  /*f610*/  IMAD.MOV.U32 R13, RZ, RZ, R3 ;  /* 0x000000ffff0d7224 */ /* 0x000fe400078e0003 */
[----:B------:R-:W4:Y:S04]  /*f620*/  LDL.LU R3, [R1+0x1248] ;  /* 0x0012480001037983 */ /* 0x000f280000300800 */
[----:B------:R-:W3:Y:S04]  /*f630*/  LDL.LU R28, [R1+0x1244] ;  /* 0x00124400011c7983 */ /* 0x000ee80000300800 */
[----:B------:R-:W3:Y:S04]  /*f640*/  LDL.LU R29, [R1+0x1240] ;  /* 0x00124000011d7983 */ /* 0x000ee80000300800 */
[----:B------:R-:W-:Y:S04]  /*f650*/  STL.64 [R1+0x11f8], R14 ;  /* 0x0011f80e01007387 */ /* 0x000fe80000100a00 */
[----:B--2---:R1:W-:Y:S04]  /*f660*/  STL.64 [R1+0x11f0], R12 ;  /* 0x0011f00c01007387 */ /* 0x0043e80000100a00 */
[----:B-1----:R-:W2:Y:S04]  /*f670*/  LDL.LU R12, [R1+0xc0] ;  /* 0x0000c000010c7983 */ /* 0x002ea80000300800 */
[----:B------:R-:W2:Y:S04]  /*f680*/  LDL.LU R13, [R1+0xc4] ;  /* 0x0000c400010d7983 */ /* 0x000ea80000300800 */
[----:B------:R-:W2:Y:S04]  /*f690*/  LDL.LU R14, [R1+0xc8] ;  /* 0x0000c800010e7983 */ /* 0x000ea80000300800 */
[----:B------:R-:W2:Y:S01]  /*f6a0*/  LDL.LU R15, [R1+0xcc] ;  /* 0x0000cc00010f7983 */ /* 0x000ea20000300800 */
[C---:B------:R-:W-:Y:S03]  /*f6b0*/  HMMA.1688.F32.TF32 R20, R4.reuse, R8, R20 ;  /* 0x000000080414723c */ /* 0x040fe60000081014 */
[----:B--2---:R-:W-:Y:S04]  /*f6c0*/  STL.64 [R1+0x1210], R14 ;  /* 0x0012100e01007387 */ /* 0x004fe80000100a00 */
[----:B------:R1:W-:Y:S04]  /*f6d0*/  STL.64 [R1+0x1208], R12 ;  /* 0x0012080c01007387 */ /* 0x0003e80000100a00 */
[----:B-1----:R-:W2:Y:S08]  /*f6e0*/  LDL.LU R12, [R1+0xd0] ;  /* 0x0000d000010c7983 */ /* 0x002eb00000300800 */
[----:B------:R-:W-:Y:S04]  /*f6f0*/  STL.64 [R1+0x100], R20 ;  /* 0x0001001401007387 */ /* 0x000fe80000100a00 */
[----:B------:R1:W-:Y:S04]  /*f700*/  STL.64 [R1+0x108], R22 ;  /* 0x0001081601007387 */ /* 0x0003e80000100a00 */
[----:B-1----:R-:W2:Y:S04]  /*f710*/  LDL.LU.64 R22, [R1+0x1238] ;  /* 0x0012380001167983 */ /* 0x002ea80000300a00 */
[----:B------:R-:W3:Y:S02]  /*f720*/  LDL.LU.64 R20, [R1+0x1230] ;  /* 0x0012300001147983 */ /* 0x000ee40000300a00 */
[----:B---3--:R-:W-:-:S15]  /*f730*/  HMMA.1688.F32.TF32 R24, R4, R20, R24 ;  /* 0x000000140418723c */ /* 0x008fde0000081018 */
[----:B------:R-:W-:-:S04]  /*f740*/  NOP ;  /* 0x0000000000007918 */ /* 0x000fc80000000000 */
[----:B------:R-:W-:Y:S04]  /*f750*/  STL.64 [R1+0xf0], R24 ;  /* 0x0000f01801007387 */ /* 0x000fe80000100a00 */
[----:B------:R1:W-:Y:S04]  /*f760*/  STL.64 [R1+0xf8], R26 ;  /* 0x0000f81a01007387 */ /* 0x0003e80000100a00 */
[----:B-1----:R-:W3:Y:S04]  /*f770*/  LDL.LU.64 R26, [R1+0x1228] ;  /* 0x00122800011a7983 */ /* 0x002ee80000300a00 */
[----:B------:R-:W2:Y:S01]  /*f780*/  LDL.LU.64 R24, [R1+0x1220] ;  /* 0x0012200001187983 */ /* 0x000ea20000300a00 */
[----:B------:R-:W-:-:S02]  /*f790*/  IMAD.MOV.U32 R13, RZ, RZ, R29 ;  /* 0x000000ffff0d7224 */ /* 0x000fc400078e001d */
[----:B------:R-:W-:Y:S02]  /*f7a0*/  IMAD.MOV.U32 R14, RZ, RZ, R28 ;  /* 0x000000ffff0e7224 */ /* 0x000fe400078e001c */
[----:B----4-:R-:W-:Y:S01]  /*f7b0*/  IMAD.MOV.U32 R15, RZ, RZ, R3 ;  /* 0x000000ffff0f7224 */ /* 0x010fe200078e0003 */
[----:B--2---:R-:W-:Y:S01]  /*f7c0*/  HMMA.1688.F32.TF32 R4, R4, R24, R16 ;  /* 0x000000180404723c */ /* 0x004fe20000081010 */
[----:B------:R-:W2:-:S15]  /*f7d0*/  LDL.LU.64 R16, [R1+0x1218] ;  /* 0x0012180001107983 */ /* 0x000e9e0000300a00 */
[----:B------:R-:W-:-:S03]  /*f7e0*/  NOP ;  /* 0x0000000000007918 */ /* 0x000fc60000000000 */
[----:B------:R-:W-:Y:S04]  /*f7f0*/  STL.64 [R1+0xe0], R4 ;  /* 0x0000e00401007387 */ /* 0x000fe80000100a00 */
[----:B------:R-:W-:Y:S04]  /*f800*/  STL.64 [R1+0xe8], R6 ;  /* 0x0000e80601007387 */ /* 0x000fe80000100a00 */
[----:B------:R-:W-:Y:S04]  /*f810*/  LDS R4, [R0+UR16+0x4300] ;  /* 0x0043001000047984 */ /* 0x000fe80008000800 */
[----:B------:R-:W-:Y:S04]  /*f820*/  LDS R6, [R0+UR16+0x5300] ;  /* 0x0053001000067984 */ /* 0x000fe80008000800 */
[----:B------:R-:W-:Y:S04]  /*f830*/  LDS R5, [R2+UR16+0x4300] ;  /* 0x0043001002057984 */ /* 0x000fe80008000800 */
[----:B------:R-:W2:Y:S02]  /*f840*/  LDS R7, [R2+UR16+0x5300] ;  /* 0x0053001002077984 */ /* 0x000ea40008000800 */
[----:B--2---:R-:W-:Y:S02]  /*f850*/  HMMA.1688.F32.TF32 R16, R4, R16, R12 ;  /* 0x000000100410723c */ /* 0x004fe4000008100c */
[----:B------:R-:W2:Y:S04]  /*f860*/  LDL.LU.64 R14, [R1+0x1210] ;  /* 0x00121000010e7983 */ /* 0x000ea80000300a00 */
[----:B------:R-:W2:-:S13]  /*f870*/  LDL.LU.64 R12, [R1+0x1208] ;  /* 0x00120800010c7983 */ /* 0x000e9a0000300a00 */
[----:B------:R-:W-:Y:S01]  /*f880*/  IMAD.MOV.U32 R29, RZ, RZ, R17 ;  /* 0x000000ffff1d7224 */ /* 0x000fe200078e0011 */
[----:B------:R1:W-:Y:S04]  /*f890*/  STL [R1+0xd0], R16 ;  /* 0x0000d01001007387 */ /* 0x0003e80000100800 */
[----:B-1----:R-:W2:Y:S01]  /*f8a0*/  LDL.LU.64 R16, [R1+0x1200] ;  /* 0x0012000001107983 */ /* 0x002ea20000300a00 */
[----:B------:R-:W-:Y:S02]  /*f8b0*/  IMAD.MOV.U32 R28, RZ, RZ, R18 ;  /* 0x000000ffff1c7224 */ /* 0x000fe400078e0012 */
[----:B------:R-:W-:-:S05]  /*f8c0*/  IMAD.MOV.U32 R3, RZ, RZ, R19 ;  /* 0x000000ffff037224 */ /* 0x000fca00078e0013 */
        /* <DEDUP_REMOVED lines=21> */
[----:B------:R-:W2:-:S15]  /*fa20*/  LDL.LU.64 R12, [R1+0x11c8] ;  /* 0x0011c800010c7983 */ /* 0x000e9e0000300a00 */
[----:B------:R-:W-:Y:S01]  /*fa30*/  NOP ;  /* 0x0000000000007918 */ /* 0x000fe20000000000 */
[----:B------:R-:W-:Y:S04]  /*fa40*/  STL.64 [R1+0xa0], R16 ;  /* 0x0000a01001007387 */ /* 0x000fe80000100a00 */
[----:B------:R1:W-:Y:S04]  /*fa50*/  STL.64 [R1+0xa8], R18 ;  /* 0x0000a81201007387 */ /* 0x0003e80000100a00 */
[----:B-1----:R-:W2:Y:S04]  /*fa60*/  LDL.LU.64 R18, [R1+0x11c0] ;  /* 0x0011c00001127983 */ /* 0x002ea80000300a00 */
[----:B------:R-:W2:Y:S02]  /*fa70*/  LDL.LU.64 R16, [R1+0x11b8] ;  /* 0x0011b80001107983 */ /* 0x000ea40000300a00 */
[----:B--2---:R-:W-:Y:S02]  /*fa80*/  HMMA.1688.F32.TF32 R12, R4, R12, R16 ;  /* 0x0000000c040c723c */ /* 0x004fe40000081010 */
[----:B------:R-:W2:Y:S04]  /*fa90*/  LDL.LU.64 R18, [R1+0x11b0] ;  /* 0x0011b00001127983 */ /* 0x000ea80000300a00 */
[----:B------:R-:W2:-:S13]  /*faa0*/  LDL.LU.64 R16, [R1+0x11a8] ;  /* 0x0011a80001107983 */ /* 0x000e9a0000300a00 */
[----:B------:R-:W-:Y:S01]  /*fab0*/  IMAD.MOV.U32 R28, RZ, RZ, R14 ;  /* 0x000000ffff1c7224 */ /* 0x000fe200078e000e */
[----:B------:R1:W-:Y:S01]  /*fac0*/  STL [R1+0x90], R12 ;  /* 0x0000900c01007387 */ /* 0x0003e20000100800 */
[----:B------:R-:W-:Y:S02]  /*fad0*/  IMAD.MOV.U32 R3, RZ, RZ, R15 ;  /* 0x000000ffff037224 */ /* 0x000fe400078e000f */
[----:B------:R-:W-:Y:S01]  /*fae0*/  IMAD.MOV.U32 R29, RZ, RZ, R13 ;  /* 0x000000ffff1d7224 */ /* 0x000fe200078e000d */
[----:B------:R-:W4:Y:S04]  /*faf0*/  LDL.LU.64 R14, [R1+0x11a0] ;  /* 0x0011a000010e7983 */ /* 0x000f280000300a00 */
[----:B-1----:R-:W4:Y:S04]  /*fb00*/  LDL.LU.64 R12, [R1+0x1198] ;  /* 0x00119800010c7983 */ /* 0x002f280000300a00 */
[----:B------:R1:W-:Y:S04]  /*fb10*/  STL [R1+0x103c], R29 ;  /* 0x00103c1d01007387 */ /* 0x0003e80000100800 */
[----:B------:R1:W-:Y:S04]  /*fb20*/  STL [R1+0x1038], R28 ;  /* 0x0010381c01007387 */ /* 0x0003e80000100800 */
[----:B------:R-:W-:Y:S04]  /*fb30*/  STL [R1+0x1034], R3 ;  /* 0x0010340301007387 */ /* 0x000fe80000100800 */
[----:B------:R-:W2:Y:S01]  /*fb40*/  LDL.LU.64 R10, [R1+0x1190] ;  /* 0x00119000010a7983 */ /* 0x000ea20000300a00 */
[C---:B----4-:R-:W-:Y:S03]  /*fb50*/  HMMA.1688.F32.TF32 R12, R4.reuse, R8, R12 ;  /* 0x00000008040c723c */ /* 0x050fe6000008100c */
[----:B------:R-:W2:Y:S05]  /*fb60*/  LDL.LU.64 R8, [R1+0x1188] ;  /* 0x0011880001087983 */ /* 0x000eaa0000300a00 */
[----:B--2---:R-:W-:-:S15]  /*fb70*/  HMMA.1688.F32.TF32 R8, R4, R20, R8 ;  /* 0x000000140408723c */ /* 0x004fde0000081008 */
[----:B------:R-:W-:-:S04]  /*fb80*/  NOP ;  /* 0x0000000000007918 */ /* 0x000fc80000000000 */
[----:B------:R-:W-:Y:S01]  /*fb90*/  STL.64 [R1+0x70], R8 ;  /* 0x0000700801007387 */ /* 0x000fe20000100a00 */
[----:B-1----:R-:W-:-:S03]  /*fba0*/  IMAD.MOV.U32 R29, RZ, RZ, R11 ;  /* 0x000000ffff1d7224 */ /* 0x002fc600078e000b */
[----:B------:R-:W-:Y:S04]  /*fbb0*/  STL.64 [R1+0x80], R12 ;  /* 0x0000800c01007387 */ /* 0x000fe80000100a00 */
[----:B------:R-:W-:Y:S04]  /*fbc0*/  STL.64 [R1+0x88], R14 ;  /* 0x0000880e01007387 */ /* 0x000fe80000100a00 */
[----:B------:R-:W-:Y:S04]  /*fbd0*/  STL [R1+0x78], R10 ;  /* 0x0000780a01007387 */ /* 0x000fe80000100800 */
[----:B------:R-:W-:Y:S04]  /*fbe0*/  LDS R10, [R0+UR16+0x7100] ;  /* 0x00710010000a7984 */ /* 0x000fe80008000800 */
[----:B------:R-:W1:Y:S04]  /*fbf0*/  LDS R11, [R2+UR16+0x7100] ;  /* 0x00710010020b7984 */ /* 0x000e680008000800 */
[----:B------:R-:W-:Y:S04]  /*fc00*/  LDS R8, [R0+UR16+0x6100] ;  /* 0x0061001000087984 */ /* 0x000fe80008000800 */
[----:B------:R-:W2:Y:S04]  /*fc10*/  LDS R9, [R2+UR16+0x6100] ;  /* 0x0061001002097984 */ /* 0x000ea80008000800 */
[----:B------:R-:W-:Y:S04]  /*fc20*/  LDS R14, [R0+UR16+0x7200] ;  /* 0x00720010000e7984 */ /* 0x000fe80008000800 */
[----:B------:R-:W4:Y:S04]  /*fc30*/  LDS R15, [R2+UR16+0x7200] ;  /* 0x00720010020f7984 */ /* 0x000f280008000800 */
[----:B------:R-:W-:Y:S04]  /*fc40*/  LDS R12, [R0+UR16+0x6200] ;  /* 0x00620010000c7984 */ /* 0x000fe80008000800 */
[----:B------:R-:W1:Y:S01]  /*fc50*/  LDS R13, [R2+UR16+0x6200] ;  /* 0x00620010020d7984 */ /* 0x000e620008000800 */
[----:B------:R-:W-:Y:S03]  /*fc60*/  HMMA.1688.F32.TF32 R4, R4, R24, R16 ;  /* 0x000000180404723c */ /* 0x000fe60000081010 */
[----:B------:R-:W-:Y:S04]  /*fc70*/  STL.64 [R1+0x1180], R22 ;  /* 0x0011801601007387 */ /* 0x000fe80000100a00 */
[----:B------:R-:W-:Y:S04]  /*fc80*/  STL [R1+0x1100], R29 ;  /* 0x0011001d01007387 */ /* 0x000fe80000100800 */
[----:B------:R-:W-:Y:S04]  /*fc90*/  LDS R18, [R0+UR16+0x7300] ;  /* 0x0073001000127984 */ /* 0x000fe80008000800 */
[----:B------:R-:W-:Y:S04]  /*fca0*/  LDS R19, [R2+UR16+0x7300] ;  /* 0x0073001002137984 */ /* 0x000fe80008000800 */
[----:B------:R-:W-:Y:S01]  /*fcb0*/  IMAD.MOV.U32 R25, RZ, RZ, R7 ;  /* 0x000000ffff197224 */ /* 0x000fe200078e0007 */
[----:B------:R-:W-:Y:S01]  /*fcc0*/  LDS R16, [R0+UR16+0x6300] ;  /* 0x0063001000107984 */ /* 0x000fe20008000800 */
[----:B------:R-:W-:-:S03]  /*fcd0*/  IMAD.MOV.U32 R28, RZ, RZ, R4 ;  /* 0x000000ffff1c7224 */ /* 0x000fc600078e0004 */
[----:B------:R-:W-:Y:S04]  /*fce0*/  STL [R1+0x68], R6 ;  /* 0x0000680601007387 */ /* 0x000fe80000100800 */
[----:B---3--:R-:W-:Y:S04]  /*fcf0*/  STL.64 [R1+0x1170], R26 ;  /* 0x0011701a01007387 */ /* 0x008fe80000100a00 */
[----:B------:R-:W-:Y:S04]  /*fd00*/  STL [R1+0x1168], R25 ;  /* 0x0011681901007387 */ /* 0x000fe80000100800 */
[----:B------:R-:W-:Y:S04]  /*fd10*/  STL [R1+0x1104], R28 ;  /* 0x0011041c01007387 */ /* 0x000fe80000100800 */
[----:B-1----:R-:W-:Y:S04]  /*fd20*/  STL.64 [R1+0x1110], R10 ;  /* 0x0011100a01007387 */ /* 0x002fe80000100a00 */
[----:B--2---:R-:W-:Y:S04]  /*fd30*/  STL.64 [R1+0x1108], R8 ;  /* 0x0011080801007387 */ /* 0x004fe80000100a00 */
[----:B----4-:R1:W-:Y:S04]  /*fd40*/  STL.64 [R1+0x1080], R14 ;  /* 0x0010800e01007387 */ /* 0x0103e80000100a00 */
[----:B------:R-:W-:Y:S01]  /*fd50*/  STL.64 [R1+0x1078], R12 ;  /* 0x0010780c01007387 */ /* 0x000fe20000100a00 */
[----:B------:R-:W-:-:S03]  /*fd60*/  IMAD.MOV.U32 R3, RZ, RZ, R5 ;  /* 0x000000ffff037224 */ /* 0x000fc600078e0005 */
[----:B------:R-:W-:Y:S04]  /*fd70*/  LDS R4, [R0+UR16+0x6000] ;  /* 0x0060001000047984 */ /* 0x000fe80008000800 */
[----:B-1----:R-:W2:Y:S04]  /*fd80*/  LDL R14, [R1+0x48] ;  /* 0x00004800010e7983 */ /* 0x002ea80000100800 */
[----:B------:R-:W2:Y:S04]  /*fd90*/  LDL R15, [R1+0x4c] ;  /* 0x00004c00010f7983 */ /* 0x000ea80000100800 */
[----:B------:R-:W3:Y:S04]  /*fda0*/  LDL.LU R20, [R1+0x250] ;  /* 0x0002500001147983 */ /* 0x000ee80000300800 */
[----:B------:R-:W3:Y:S04]  /*fdb0*/  LDL.LU R21, [R1+0x254] ;  /* 0x0002540001157983 */ /* 0x000ee80000300800 */
[----:B------:R-:W3:Y:S04]  /*fdc0*/  LDL.LU R22, [R1+0x258] ;  /* 0x0002580001167983 */ /* 0x000ee80000300800 */
[----:B------:R-:W3:Y:S04]  /*fdd0*/  LDL.LU R23, [R1+0x25c] ;  /* 0x00025c0001177983 */ /* 0x000ee80000300800 */
[----:B------:R-:W-:Y:S04]  /*fde0*/  LDS R6, [R0+UR16+0x7000] ;  /* 0x0070001000067984 */ /* 0x000fe80008000800 */
[----:B------:R-:W-:Y:S04]  /*fdf0*/  LDS R5, [R2+UR16+0x6000] ;  /* 0x0060001002057984 */ /* 0x000fe80008000800 */
[----:B------:R-:W3:Y:S04]  /*fe00*/  LDS R7, [R2+UR16+0x7000] ;  /* 0x0070001002077984 */ /* 0x000ee80008000800 */
[----:B------:R-:W1:Y:S04]  /*fe10*/  LDS R17, [R2+UR16+0x6300] ;  /* 0x0063001002117984 */ /* 0x000e680008000800 */
[----:B--2---:R2:W-:Y:S04]  /*fe20*/  STL.64 [R1+0x1178], R14 ;  /* 0x0011780e01007387 */ /* 0x0045e80000100a00 */
[----:B--2---:R-:W3:Y:S04]  /*fe30*/  LDL R14, [R1+0x58] ;  /* 0x00005800010e7983 */ /* 0x004ee80000100800 */
[----:B------:R-:W3:Y:S04]  /*fe40*/  LDL R15, [R1+0x5c] ;  /* 0x00005c00010f7983 */ /* 0x000ee80000100800 */
[----:B------:R-:W2:Y:S04]  /*fe50*/  LDL.LU R24, [R1+0x240] ;  /* 0x0002400001187983 */ /* 0x000ea80000300800 */
[----:B------:R-:W2:Y:S04]  /*fe60*/  LDL.LU R25, [R1+0x244] ;  /* 0x0002440001197983 */ /* 0x000ea80000300800 */
[----:B------:R-:W2:Y:S04]  /*fe70*/  LDL.LU R26, [R1+0x248] ;  /* 0x00024800011a7983 */ /* 0x000ea80000300800 */
[----:B------:R-:W2:Y:S04]  /*fe80*/  LDL.LU R27, [R1+0x24c] ;  /* 0x00024c00011b7983 */ /* 0x000ea80000300800 */
[----:B------:R-:W4:Y:S04]  /*fe90*/  LDL.LU R8, [R1+0x1f0] ;  /* 0x0001f00001087983 */ /* 0x000f280000300800 */
[----:B------:R-:W4:Y:S04]  /*fea0*/  LDL.LU R9, [R1+0x1f4] ;  /* 0x0001f40001097983 */ /* 0x000f280000300800 */
[----:B------:R-:W2:Y:S04]  /*feb0*/  LDL.LU R10, [R1+0x1f8] ;  /* 0x0001f800010a7983 */ /* 0x000ea80000300800 */
[----:B------:R-:W2:Y:S04]  /*fec0*/  LDL.LU R11, [R1+0x1fc] ;  /* 0x0001fc00010b7983 */ /* 0x000ea80000300800 */
[----:B--2---:R2:W-:Y:S04]  /*fed0*/  STL.64 [R1+0x1120], R10 ;  /* 0x0011200a01007387 */ /* 0x0045e80000100a00 */
[----:B----4-:R-:W-:Y:S04]  /*fee0*/  STL.64 [R1+0x1118], R8 ;  /* 0x0011180801007387 */ /* 0x010fe80000100a00 */
[----:B--2---:R-:W2:Y:S04]  /*fef0*/  LDL.64 R10, [R1+0x8] ;  /* 0x00000800010a7983 */ /* 0x004ea80000100a00 */
[----:B--2---:R2:W-:Y:S04]  /*ff00*/  STL.64 [R1+0x1128], R10 ;  /* 0x0011280a01007387 */ /* 0x0045e80000100a00 */
[----:B--2---:R-:W2:Y:S04]  /*ff10*/  LDL R10, [R1+0x18] ;  /* 0x00001800010a7983 */ /* 0x004ea80000100800 */
[----:B------:R-:W2:Y:S01]  /*ff20*/  LDL R11, [R1+0x1c] ;  /* 0x00001c00010b7983 */ /* 0x000ea20000100800 */
[----:B---3--:R-:W-:Y:S03]  /*ff30*/  HMMA.1688.F32.TF32 R12, R4, R14, R20 ;  /* 0x0000000e040c723c */ /* 0x008fe60000081014 */
[----:B--2---:R2:W-:Y:S04]  /*ff40*/  STL.64 [R1+0x1140], R10 ;  /* 0x0011400a01007387 */ /* 0x0045e80000100a00 */
[----:B--2---:R-:W2:-:S12]  /*ff50*/  LDL.64 R10, [R1+0x28] ;  /* 0x00002800010a7983 */ /* 0x004e980000100a00 */
[----:B------:R-:W-:Y:S02]  /*ff60*/  IMAD.MOV.U32 R21, RZ, RZ, R14 ;  /* 0x000000ffff157224 */ /* 0x000fe400078e000e */
[----:B------:R-:W-:Y:S01]  /*ff70*/  IMAD.MOV.U32 R20, RZ, RZ, R15 ;  /* 0x000000ffff147224 */ /* 0x000fe200078e000f */
[----:B--2---:R2:W-:Y:S04]  /*ff80*/  STL.64 [R1+0x1160], R10 ;  /* 0x0011600a01007387 */ /* 0x0045e80000100a00 */
[----:B------:R-:W3:Y:S04]  /*ff90*/  LDL.LU R8, [R1+0x230] ;  /* 0x0002300001087983 */ /* 0x000ee80000300800 */
[----:B------:R-:W3:Y:S04]  /*ffa0*/  LDL.LU R9, [R1+0x234] ;  /* 0x0002340001097983 */ /* 0x000ee80000300800 */
[----:B--2---:R-:W3:Y:S04]  /*ffb0*/  LDL.LU R10, [R1+0x238] ;  /* 0x00023800010a7983 */ /* 0x004ee80000300800 */
[----:B------:R-:W3:Y:S04]  /*ffc0*/  LDL.LU R11, [R1+0x23c] ;  /* 0x00023c00010b7983 */ /* 0x000ee80000300800 */
[----:B------:R2:W-:Y:S04]  /*ffd0*/  STL.64 [R1+0xfd0], R18 ;  /* 0x000fd01201007387 */ /* 0x0005e80000100a00 */
[----:B-1----:R-:W-:Y:S04]  /*ffe0*/  STL.64 [R1+0xfc8], R16 ;  /* 0x000fc81001007387 */ /* 0x002fe80000100a00 */
[----:B--2---:R-:W3:Y:S04]  /*fff0*/  LDL R18, [R1+0x38] ;  /* 0x0000380001127983 */ /* 0x004ee80000100800 */
[----:B------:R-:W3:Y:S04]  /*10000*/  LDL R19, [R1+0x3c] ;  /* 0x00003c0001137983 */ /* 0x000ee80000100800 */
[----:B------:R-:W2:Y:S04]  /*10010*/  LDL.LU.64 R22, [R1+0x1180] ;  /* 0x0011800001167983 */ /* 0x000ea80000300a00 */
[----:B------:R-:W-:Y:S04]  /*10020*/  STL.64 [R1+0x250], R12 ;  /* 0x0002500c01007387 */ /* 0x000fe80000100a00 */
[----:B------:R-:W4:Y:S04]  /*10030*/  LDL.LU.64 R14, [R1+0x1178] ;  /* 0x00117800010e7983 */ /* 0x000f280000300a00 */
[----:B------:R-:W-:Y:S04]  /*10040*/  STL [R1+0xf34], R20 ;  /* 0x000f341401007387 */ /* 0x000fe80000100800 */
[----:B------:R-:W-:Y:S01]  /*10050*/  STL [R1+0xf30], R21 ;  /* 0x000f301501007387 */ /* 0x000fe20000100800 */
[----:B----4-:R-:W-:-:S15]  /*10060*/  HMMA.1688.F32.TF32 R24, R4, R14, R24 ;  /* 0x0000000e0418723c */ /* 0x010fde0000081018 */
[----:B------:R-:W-:-:S04]  /*10070*/  NOP ;  /* 0x0000000000007918 */ /* 0x000fc80000000000 */
[----:B------:R1:W-:Y:S04]  /*10080*/  STL.64 [R1+0x240], R24 ;  /* 0x0002401801007387 */ /* 0x0003e80000100a00 */
[----:B------:R4:W-:Y:S01]  /*10090*/  STL [R1+0x248], R26 ;  /* 0x0002481a01007387 */ /* 0x0009e20000100800 */
[----:B-1----:R-:W-:-:S03]  /*100a0*/  IMAD.MOV.U32 R24, RZ, RZ, R27 ;  /* 0x000000ffff187224 */ /* 0x002fc600078e001b */
[----:B----4-:R-:W4:Y:S04]  /*100b0*/  LDL.LU.64 R26, [R1+0x1170] ;  /* 0x00117000011a7983 */ /* 0x010f280000300a00 */
[----:B------:R-:W2:Y:S04]  /*100c0*/  LDL.LU R25, [R1+0x1168] ;  /* 0x0011680001197983 */ /* 0x000ea80000300800 */
[----:B----4-:R-:W-:Y:S04]  /*100d0*/  STL.64 [R1+0x1138], R26 ;  /* 0x0011381a01007387 */ /* 0x010fe80000100a00 */
[----:B--2---:R1:W-:Y:S04]  /*100e0*/  STL.64 [R1+0x1130], R24 ;  /* 0x0011301801007387 */ /* 0x0043e80000100a00 */
[----:B-1----:R-:W2:Y:S04]  /*100f0*/  LDL.LU R24, [R1+0x210] ;  /* 0x0002100001187983 */ /* 0x002ea80000300800 */
[----:B------:R-:W2:Y:S04]  /*10100*/  LDL.LU R25, [R1+0x214] ;  /* 0x0002140001197983 */ /* 0x000ea80000300800 */
[----:B------:R-:W4:Y:S04]  /*10110*/  LDL.LU R26, [R1+0x218] ;  /* 0x00021800011a7983 */ /* 0x000f280000300800 */
[----:B------:R-:W4:Y:S01]  /*10120*/  LDL.LU R27, [R1+0x21c] ;  /* 0x00021c00011b7983 */ /* 0x000f220000300800 */
[----:B---3--:R-:W-:-:S15]  /*10130*/  HMMA.1688.F32.TF32 R8, R4, R18, R8 ;  /* 0x000000120408723c */ /* 0x008fde0000081008 */
[----:B------:R-:W-:-:S04]  /*10140*/  NOP ;  /* 0x0000000000007918 */ /* 0x000fc80000000000 */
[----:B------:R-:W-:Y:S02]  /*10150*/  IMAD.MOV.U32 R20, RZ, RZ, R10 ;  /* 0x000000ffff147224 */ /* 0x000fe400078e000a */
[----:B------:R-:W-:Y:S01]  /*10160*/  IMAD.MOV.U32 R21, RZ, RZ, R11 ;  /* 0x000000ffff157224 */ /* 0x000fe200078e000b */
[----:B----4-:R-:W-:Y:S04]  /*10170*/  STL.64 [R1+0x1150], R26 ;  /* 0x0011501a01007387 */ /* 0x010fe80000100a00 */
[----:B--2---:R1:W-:Y:S04]  /*10180*/  STL.64 [R1+0x1148], R24 ;  /* 0x0011481801007387 */ /* 0x0043e80000100a00 */
[----:B-1----:R-:W2:Y:S04]  /*10190*/  LDL.LU R24, [R1+0x220] ;  /* 0x0002200001187983 */ /* 0x002ea80000300800 */
[----:B------:R-:W2:Y:S04]  /*101a0*/  LDL.LU R25, [R1+0x224] ;  /* 0x0002240001197983 */ /* 0x000ea80000300800 */
[----:B------:R-:W2:Y:S04]  /*101b0*/  LDL.LU R26, [R1+0x228] ;  /* 0x00022800011a7983 */ /* 0x000ea80000300800 */
[----:B------:R-:W2:Y:S04]  /*101c0*/  LDL.LU R27, [R1+0x22c] ;  /* 0x00022c00011b7983 */ /* 0x000ea80000300800 */
[----:B------:R1:W-:Y:S04]  /*101d0*/  STL.64 [R1+0x10e8], R14 ;  /* 0x0010e80e01007387 */ /* 0x0003e80000100a00 */
[----:B------:R-:W3:Y:S04]  /*101e0*/  LDL.LU R12, [R1+0x200] ;  /* 0x00020000010c7983 */ /* 0x000ee80000300800 */
[----:B------:R-:W3:Y:S04]  /*101f0*/  LDL.LU R13, [R1+0x204] ;  /* 0x00020400010d7983 */ /* 0x000ee80000300800 */
[----:B-1----:R-:W3:Y:S04]  /*10200*/  LDL.LU R14, [R1+0x208] ;  /* 0x00020800010e7983 */ /* 0x002ee80000300800 */
[----:B------:R-:W3:Y:S04]  /*10210*/  LDL.LU R15, [R1+0x20c] ;  /* 0x00020c00010f7983 */ /* 0x000ee80000300800 */
[----:B------:R-:W-:Y:S04]  /*10220*/  STL.64 [R1+0x230], R8 ;  /* 0x0002300801007387 */ /* 0x000fe80000100a00 */
[----:B------:R-:W2:Y:S04]  /*10230*/  LDL.LU.64 R10, [R1+0x1160] ;  /* 0x00116000010a7983 */ /* 0x000ea80000300a00 */
[----:B------:R1:W-:Y:S04]  /*10240*/  STL.64 [R1+0x10e0], R18 ;  /* 0x0010e01201007387 */ /* 0x0003e80000100a00 */
[----:B------:R-:W4:Y:S04]  /*10250*/  LDL.LU R16, [R1+0x1e0] ;  /* 0x0001e00001107983 */ /* 0x000f280000300800 */
[----:B------:R-:W4:Y:S01]  /*10260*/  LDL.LU R17, [R1+0x1e4] ;  /* 0x0001e40001117983 */ /* 0x000f220000300800 */
[----:B-1----:R-:W-:-:S03]  /*10270*/  IMAD.MOV.U32 R18, RZ, RZ, R22 ;  /* 0x000000ffff127224 */ /* 0x002fc600078e0016 */
[----:B------:R-:W3:Y:S01]  /*10280*/  LDL.LU R22, [R1+0x115c] ;  /* 0x00115c0001167983 */ /* 0x000ee20000300800 */
[----:B------:R-:W-:-:S03]  /*10290*/  IMAD.MOV.U32 R19, RZ, RZ, R23 ;  /* 0x000000ffff137224 */ /* 0x000fc600078e0017 */
[----:B------:R-:W3:Y:S01]  /*102a0*/  LDL.LU R23, [R1+0x1158] ;  /* 0x0011580001177983 */ /* 0x000ee20000300800 */
[----:B--2---:R-:W-:Y:S01]  /*102b0*/  HMMA.1688.F32.TF32 R24, R4, R10, R24 ;  /* 0x0000000a0418723c */ /* 0x004fe20000081018 */
[----:B------:R-:W-:Y:S02]  /*102c0*/  IMAD.MOV.U32 R28, RZ, RZ, R10 ;  /* 0x000000ffff1c7224 */ /* 0x000fe400078e000a */
[----:B------:R-:W-:-:S15]  /*102d0*/  IMAD.MOV.U32 R29, RZ, RZ, R11 ;  /* 0x000000ffff1d7224 */ /* 0x000fde00078e000b */
[----:B------:R-:W-:Y:S01]  /*102e0*/  NOP ;  /* 0x0000000000007918 */ /* 0x000fe20000000000 */
[----:B------:R-:W-:Y:S04]  /*102f0*/  STL.64 [R1+0x220], R24 ;  /* 0x0002201801007387 */ /* 0x000fe80000100a00 */
[----:B------:R1:W-:Y:S04]  /*10300*/  STL.64 [R1+0x228], R26 ;  /* 0x0002281a01007387 */ /* 0x0003e80000100a00 */
[----:B-1----:R-:W2:Y:S04]  /*10310*/  LDL.LU.64 R26, [R1+0x1150] ;  /* 0x00115000011a7983 */ /* 0x002ea80000300a00 */
[----:B------:R-:W2:Y:S04]  /*10320*/  LDL.LU.64 R24, [R1+0x1148] ;  /* 0x0011480001187983 */ /* 0x000ea80000300a00 */
[----:B------:R-:W2:Y:S02]  /*10330*/  LDL.LU.64 R10, [R1+0x1140] ;  /* 0x00114000010a7983 */ /* 0x000ea40000300a00 */
[----:B--2---:R-:W-:Y:S02]  /*10340*/  HMMA.1688.F32.TF32 R8, R4, R10, R24 ;  /* 0x0000000a0408723c */ /* 0x004fe40000081018 */
[----:B------:R-:W4:Y:S04]  /*10350*/  LDL.LU.64 R26, [R1+0x1138] ;  /* 0x00113800011a7983 */ /* 0x000f280000300a00 */
[----:B------:R-:W2:-:S13]  /*10360*/  LDL.LU.64 R24, [R1+0x1130] ;  /* 0x0011300001187983 */ /* 0x000e9a0000300a00 */
[----:B------:R-:W-:Y:S04]  /*10370*/  STL.64 [R1+0x210], R8 ;  /* 0x0002100801007387 */ /* 0x000fe80000100a00 */
[----:B------:R1:W-:Y:S04]  /*10380*/  STL.64 [R1+0x218], R10 ;  /* 0x0002180a01007387 */ /* 0x0003e80000100a00 */
[----:B-1----:R-:W3:Y:S02]  /*10390*/  LDL.LU.64 R10, [R1+0x1128] ;  /* 0x00112800010a7983 */ /* 0x002ee40000300a00 */
[----:B---3--:R-:W-:-:S15]  /*103a0*/  HMMA.1688.F32.TF32 R12, R4, R10, R12 ;  /* 0x0000000a040c723c */ /* 0x008fde000008100c */
[----:B------:R-:W-:-:S04]  /*103b0*/  NOP ;  /* 0x0000000000007918 */ /* 0x000fc80000000000 */
[----:B------:R1:W-:Y:S04]  /*103c0*/  STL.64 [R1+0x200], R12 ;  /* 0x0002000c01007387 */ /* 0x0003e80000100a00 */
[----:B------:R-:W-:Y:S01]  /*103d0*/  STL.64 [R1+0x208], R14 ;  /* 0x0002080e01007387 */ /* 0x000fe20000100a00 */
[----:B-1----:R-:W-:Y:S02]  /*103e0*/  IMAD.MOV.U32 R13, RZ, RZ, R10 ;  /* 0x000000ffff0d7224 */ /* 0x002fe400078e000a */
[----:B------:R-:W-:Y:S02]  /*103f0*/  IMAD.MOV.U32 R12, RZ, RZ, R11 ;  /* 0x000000ffff0c7224 */ /* 0x000fe400078e000b */
[----:B------:R-:W3:Y:S04]  /*10400*/  LDL.LU.64 R10, [R1+0x1120] ;  /* 0x00112000010a7983 */ /* 0x000ee80000300a00 */
[----:B------:R-:W3:Y:S01]  /*10410*/  LDL.LU.64 R8, [R1+0x1118] ;  /* 0x0011180001087983 */ /* 0x000ee20000300a00 */
[C---:B----4-:R-:W-:Y:S08]  /*10420*/  HMMA.1688.F32.TF32 R16, R4.reuse, R26, R16 ;  /* 0x0000001a0410723c */ /* 0x050ff00000081010 */
[----:B---3--:R-:W-:-:S15]  /*10430*/  HMMA.1688.F32.TF32 R8, R4, R22, R8 ;  /* 0x000000160408723c */ /* 0x008fde0000081008 */
[----:B------:R-:W-:-:S04]  /*10440*/  NOP ;  /* 0x0000000000007918 */ /* 0x000fc80000000000 */
[----:B------:R-:W-:Y:S04]  /*10450*/  STL.64 [R1+0x1f0], R8 ;  /* 0x0001f00801007387 */ /* 0x000fe80000100a00 */
[----:B------:R1:W-:Y:S04]  /*10460*/  STL.64 [R1+0x1f8], R10 ;  /* 0x0001f80a01007387 */ /* 0x0003e80000100a00 */
[----:B-1----:R-:W3:Y:S04]  /*10470*/  LDL.LU.64 R10, [R1+0x1110] ;  /* 0x00111000010a7983 */ /* 0x002ee80000300a00 */
[----:B------:R-:W3:Y:S04]  /*10480*/  LDL.LU.64 R8, [R1+0x1108] ;  /* 0x0011080001087983 */ /* 0x000ee80000300a00 */
[----:B------:R-:W-:Y:S04]  /*10490*/  STL.64 [R1+0x10a0], R22 ;  /* 0x0010a01601007387 */ /* 0x000fe80000100a00 */
[----:B------:R-:W-:Y:S04]  /*104a0*/  STL.64 [R1+0x1098], R20 ;  /* 0x0010981401007387 */ /* 0x000fe80000100a00 */
[----:B------:R-:W4:Y:S04]  /*104b0*/  LDL.LU R4, [R1+0x190] ;  /* 0x0001900001047983 */ /* 0x000f280000300800 */
[----:B------:R1:W-:Y:S04]  /*104c0*/  STL.64 [R1+0x1e0], R16 ;  /* 0x0001e01001007387 */ /* 0x0003e80000100a00 */
[----:B------:R1:W-:Y:S04]  /*104d0*/  STL.64 [R1+0x1e8], R18 ;  /* 0x0001e81201007387 */ /* 0x0003e80000100a00 */
[----:B------:R-:W4:Y:S04]  /*104e0*/  LDL.LU R5, [R1+0x194] ;  /* 0x0001940001057983 */ /* 0x000f280000300800 */
[----:B------:R-:W2:Y:S04]  /*104f0*/  LDL.LU R6, [R1+0x198] ;  /* 0x0001980001067983 */ /* 0x000ea80000300800 */
[----:B------:R-:W2:Y:S04]  /*10500*/  LDL.LU R7, [R1+0x19c] ;  /* 0x00019c0001077983 */ /* 0x000ea80000300800 */
[----:B-1----:R-:W2:Y:S04]  /*10510*/  LDL.LU R16, [R1+0x1c0] ;  /* 0x0001c00001107983 */ /* 0x002ea80000300800 */
[----:B------:R-:W2:Y:S04]  /*10520*/  LDL.LU R17, [R1+0x1c4] ;  /* 0x0001c40001117983 */ /* 0x000ea80000300800 */
[----:B------:R-:W2:Y:S04]  /*10530*/  LDL.LU R18, [R1+0x1c8] ;  /* 0x0001c80001127983 */ /* 0x000ea80000300800 */
[----:B------:R-:W2:Y:S01]  /*10540*/  LDL.LU R19, [R1+0x1cc] ;  /* 0x0001cc0001137983 */ /* 0x000ea20000300800 */
[----:B------:R-:W-:-:S02]  /*10550*/  IMAD.MOV.U32 R22, RZ, RZ, R13 ;  /* 0x000000ffff167224 */ /* 0x000fc400078e000d */
[----:B------:R-:W-:Y:S01]  /*10560*/  IMAD.MOV.U32 R23, RZ, RZ, R12 ;  /* 0x000000ffff177224 */ /* 0x000fe200078e000c */
[----:B--2---:R-:W-:Y:S04]  /*10570*/  STL.64 [R1+0x10f8], R18 ;  /* 0x0010f81201007387 */ /* 0x004fe80000100a00 */
[----:B------:R1:W-:Y:S04]  /*10580*/  STL.64 [R1+0x10f0], R16 ;  /* 0x0010f01001007387 */ /* 0x0003e80000100a00 */
[----:B------:R-:W3:Y:S04]  /*10590*/  LDL R14, [R1+0x58] ;  /* 0x00005800010e7983 */ /* 0x000ee80000100800 */
[----:B------:R-:W3:Y:S04]  /*105a0*/  LDL R15, [R1+0x5c] ;  /* 0x00005c00010f7983 */ /* 0x000ee80000100800 */
[----:B-1----:R-:W3:Y:S04]  /*105b0*/  LDL.LU R16, [R1+0x1d0] ;  /* 0x0001d00001107983 */ /* 0x002ee80000300800 */
[----:B------:R-:W3:Y:S04]  /*105c0*/  LDL.LU R17, [R1+0x1d4] ;  /* 0x0001d40001117983 */ /* 0x000ee80000300800 */
[----:B------:R-:W3:Y:S04]  /*105d0*/  LDL.LU R18, [R1+0x1d8] ;  /* 0x0001d80001127983 */ /* 0x000ee80000300800 */
[----:B------:R-:W3:Y:S04]  /*105e0*/  LDL.LU R19, [R1+0x1dc] ;  /* 0x0001dc0001137983 */ /* 0x000ee80000300800 */
[----:B------:R1:W-:Y:S04]  /*105f0*/  STL.64 [R1+0x10c8], R6 ;  /* 0x0010c80601007387 */ /* 0x0003e80000100a00 */
[----:B----4-:R2:W-:Y:S01]  /*10600*/  STL.64 [R1+0x10c0], R4 ;  /* 0x0010c00401007387 */ /* 0x0105e20000100a00 */
[----:B-1----:R-:W-:-:S02]  /*10610*/  IMAD.MOV.U32 R6, RZ, RZ, R28 ;  /* 0x000000ffff067224 */ /* 0x002fc400078e001c */
[----:B------:R-:W-:Y:S01]  /*10620*/  IMAD.MOV.U32 R7, RZ, RZ, R29 ;  /* 0x000000ffff077224 */ /* 0x000fe200078e001d */
[----:B------:R-:W4:Y:S04]  /*10630*/  LDL.LU R28, [R1+0x1104] ;  /* 0x00110400011c7983 */ /* 0x000f280000300800 */
[----:B------:R-:W3:Y:S04]  /*10640*/  LDL.LU R29, [R1+0x1100] ;  /* 0x00110000011d7983 */ /* 0x000ee80000300800 */
[----:B------:R1:W-:Y:S04]  /*10650*/  STL.64 [R1+0x10d8], R6 ;  /* 0x0010d80601007387 */ /* 0x0003e80000100a00 */
[----:B--2---:R-:W2:Y:S04]  /*10660*/  LDL.LU R4, [R1+0x1b0] ;  /* 0x0001b00001047983 */ /* 0x004ea80000300800 */
[----:B------:R-:W2:Y:S04]  /*10670*/  LDL.LU R5, [R1+0x1b4] ;  /* 0x0001b40001057983 */ /* 0x000ea80000300800 */
[----:B-1----:R-:W2:Y:S04]  /*10680*/  LDL.LU R6, [R1+0x1b8] ;  /* 0x0001b80001067983 */ /* 0x002ea80000300800 */
[----:B------:R-:W2:Y:S04]  /*10690*/  LDL.LU R7, [R1+0x1bc] ;  /* 0x0001bc0001077983 */ /* 0x000ea80000300800 */
[----:B------:R1:W-:Y:S04]  /*106a0*/  STL.64 [R1+0x10b8], R22 ;  /* 0x0010b81601007387 */ /* 0x0003e80000100a00 */
[----:B-1----:R-:W2:Y:S04]  /*106b0*/  LDL.LU.64 R22, [R1+0x18] ;  /* 0x0000180001167983 */ /* 0x002ea80000300a00 */
[----:B--2---:R1:W-:Y:S04]  /*106c0*/  STL.64 [R1+0x10d0], R22 ;  /* 0x0010d01601007387 */ /* 0x0043e80000100a00 */
[----:B------:R-:W2:Y:S04]  /*106d0*/  LDL.LU R20, [R1+0x1a0] ;  /* 0x0001a00001147983 */ /* 0x000ea80000300800 */
[----:B------:R-:W2:Y:S04]  /*106e0*/  LDL.LU R21, [R1+0x1a4] ;  /* 0x0001a40001157983 */ /* 0x000ea80000300800 */
[----:B-1----:R-:W2:Y:S04]  /*106f0*/  LDL.LU R22, [R1+0x1a8] ;  /* 0x0001a80001167983 */ /* 0x002ea80000300800 */
[----:B------:R-:W2:Y:S04]  /*10700*/  LDL.LU R23, [R1+0x1ac] ;  /* 0x0001ac0001177983 */ /* 0x000ea80000300800 */
[----:B------:R-:W-:Y:S04]  /*10710*/  STL.64 [R1+0x1090], R26 ;  /* 0x0010901a01007387 */ /* 0x000fe80000100a00 */
        /* <DEDUP_REMOVED lines=10> */
[----:B------:R-:W2:Y:S04]  /*107c0*/  LDL.LU R26, [R1+0x188] ;  /* 0x00018800011a7983 */ /* 0x000ea80000300800 */
[----:B------:R-:W2:Y:S04]  /*107d0*/  LDL.LU R27, [R1+0x18c] ;  /* 0x00018c00011b7983 */ /* 0x000ea80000300800 */
[----:B------:R-:W3:Y:S04]  /*107e0*/  LDL.LU.64 R18, [R1+0x10f8] ;  /* 0x0010f80001127983 */ /* 0x000ee80000300a00 */
[----:B------:R-:W3:Y:S04]  /*107f0*/  LDL.LU.64 R16, [R1+0x10f0] ;  /* 0x0010f00001107983 */ /* 0x000ee80000300a00 */
[----:B------:R-:W-:Y:S04]  /*10800*/  STL.64 [R1+0x1d0], R12 ;  /* 0x0001d00c01007387 */ /* 0x000fe80000100a00 */
[----:B------:R1:W-:Y:S04]  /*10810*/  STL.64 [R1+0x1d8], R14 ;  /* 0x0001d80e01007387 */ /* 0x0003e80000100a00 */
[----:B-1----:R-:W3:Y:S02]  /*10820*/  LDL.LU.64 R14, [R1+0x10e8] ;  /* 0x0010e800010e7983 */ /* 0x002ee40000300a00 */
[----:B---3--:R-:W-:Y:S02]  /*10830*/  HMMA.1688.F32.TF32 R12, R8, R14, R16 ;  /* 0x0000000e080c723c */ /* 0x008fe40000081010 */
[----:B------:R-:W3:-:S15]  /*10840*/  LDL.LU.64 R18, [R1+0x10e0] ;  /* 0x0010e00001127983 */ /* 0x000ede0000300a00 */
[----:B------:R-:W-:Y:S02]  /*10850*/  NOP ;  /* 0x0000000000007918 */ /* 0x000fe40000000000 */
[----:B------:R1:W-:Y:S04]  /*10860*/  STL.64 [R1+0x1c0], R12 ;  /* 0x0001c00c01007387 */ /* 0x0003e80000100a00 */
[----:B------:R2:W-:Y:S04]  /*10870*/  STL.64 [R1+0x1c8], R14 ;  /* 0x0001c80e01007387 */ /* 0x0005e80000100a00 */
[----:B-1----:R-:W4:Y:S04]  /*10880*/  LDL.LU R12, [R1+0x160] ;  /* 0x00016000010c7983 */ /* 0x002f280000300800 */
[----:B------:R-:W4:Y:S04]  /*10890*/  LDL.LU R13, [R1+0x164] ;  /* 0x00016400010d7983 */ /* 0x000f280000300800 */
[----:B--2---:R-:W4:Y:S04]  /*108a0*/  LDL.LU R14, [R1+0x168] ;  /* 0x00016800010e7983 */ /* 0x004f280000300800 */
[----:B------:R-:W4:Y:S01]  /*108b0*/  LDL.LU R15, [R1+0x16c] ;  /* 0x00016c00010f7983 */ /* 0x000f220000300800 */
[----:B---3--:R-:W-:Y:S03]  /*108c0*/  HMMA.1688.F32.TF32 R16, R8, R18, R4 ;  /* 0x000000120810723c */ /* 0x008fe60000081004 */
[----:B------:R-:W2:-:S15]  /*108d0*/  LDL.LU.64 R6, [R1+0x10d8] ;  /* 0x0010d80001067983 */ /* 0x000e9e0000300a00 */
[----:B------:R-:W-:Y:S01]  /*108e0*/  NOP ;  /* 0x0000000000007918 */ /* 0x000fe20000000000 */
[----:B------:R1:W-:Y:S04]  /*108f0*/  STL.64 [R1+0x1b0], R16 ;  /* 0x0001b01001007387 */ /* 0x0003e80000100a00 */
[----:B------:R3:W-:Y:S04]  /*10900*/  STL.64 [R1+0x1b8], R18 ;  /* 0x0001b81201007387 */ /* 0x0007e80000100a00 */
[----:B-1----:R-:W4:Y:S04]  /*10910*/  LDL.LU R16, [R1+0x140] ;  /* 0x0001400001107983 */ /* 0x002f280000300800 */
[----:B------:R-:W4:Y:S04]  /*10920*/  LDL.LU R17, [R1+0x144] ;  /* 0x0001440001117983 */ /* 0x000f280000300800 */
[----:B---3--:R-:W3:Y:S04]  /*10930*/  LDL.LU R18, [R1+0x148] ;  /* 0x0001480001127983 */ /* 0x008ee80000300800 */
[----:B------:R-:W3:Y:S01]  /*10940*/  LDL.LU R19, [R1+0x14c] ;  /* 0x00014c0001137983 */ /* 0x000ee20000300800 */
[C---:B--2---:R-:W-:Y:S03]  /*10950*/  HMMA.1688.F32.TF32 R4, R8.reuse, R6, R20 ;  /* 0x000000060804723c */ /* 0x044fe60000081014 */
[----:B---3--:R1:W-:Y:S04]  /*10960*/  STL.64 [R1+0x1070], R18 ;  /* 0x0010701201007387 */ /* 0x0083e80000100a00 */
[----:B----4-:R-:W-:Y:S04]  /*10970*/  STL.64 [R1+0x1068], R16 ;  /* 0x0010681001007387 */ /* 0x010fe80000100a00 */
[----:B-1----:R-:W2:Y:S04]  /*10980*/  LDL.LU.64 R18, [R1+0x58] ;  /* 0x0000580001127983 */ /* 0x002ea80000300a00 */
[----:B------:R-:W3:Y:S04]  /*10990*/  LDL.LU.64 R22, [R1+0x10d0] ;  /* 0x0010d00001167983 */ /* 0x000ee80000300a00 */
[----:B------:R-:W-:Y:S04]  /*109a0*/  STL.64 [R1+0x1a0], R4 ;  /* 0x0001a00401007387 */ /* 0x000fe80000100a00 */
[----:B------:R1:W-:Y:S04]  /*109b0*/  STL.64 [R1+0x1a8], R6 ;  /* 0x0001a80601007387 */ /* 0x0003e80000100a00 */
[----:B-1----:R-:W3:Y:S04]  /*109c0*/  LDL.LU.64 R6, [R1+0x10c8] ;  /* 0x0010c80001067983 */ /* 0x002ee80000300a00 */
[----:B------:R-:W3:Y:S02]  /*109d0*/  LDL.LU.64 R4, [R1+0x10c0] ;  /* 0x0010c00001047983 */ /* 0x000ee40000300a00 */
[----:B---3--:R-:W-:-:S15]  /*109e0*/  HMMA.1688.F32.TF32 R4, R8, R22, R4 ;  /* 0x000000160804723c */ /* 0x008fde0000081004 */
[----:B------:R-:W-:-:S04]  /*109f0*/  NOP ;  /* 0x0000000000007918 */ /* 0x000fc80000000000 */
[----:B------:R1:W-:Y:S04]  /*10a00*/  STL.64 [R1+0x190], R4 ;  /* 0x0001900401007387 */ /* 0x0003e80000100a00 */
[----:B------:R-:W-:Y:S01]  /*10a10*/  STL.64 [R1+0x198], R6 ;  /* 0x0001980601007387 */ /* 0x000fe20000100a00 */
[----:B-1----:R-:W-:Y:S02]  /*10a20*/  IMAD.MOV.U32 R5, RZ, RZ, R22 ;  /* 0x000000ffff057224 */ /* 0x002fe400078e0016 */
[----:B------:R-:W-:Y:S02]  /*10a30*/  IMAD.MOV.U32 R4, RZ, RZ, R23 ;  /* 0x000000ffff047224 */ /* 0x000fe400078e0017 */
[----:B------:R-:W3:Y:S04]  /*10a40*/  LDL.LU.64 R22, [R1+0x10b8] ;  /* 0x0010b80001167983 */ /* 0x000ee80000300a00 */
[----:B------:R1:W-:Y:S04]  /*10a50*/  STL.64 [R1+0x1040], R4 ;  /* 0x0010400401007387 */ /* 0x0003e80000100a00 */
[----:B-1----:R-:W4:Y:S04]  /*10a60*/  LDL.LU R4, [R1+0x120] ;  /* 0x0001200001047983 */ /* 0x002f280000300800 */
[----:B------:R-:W4:Y:S04]  /*10a70*/  LDL.LU R5, [R1+0x124] ;  /* 0x0001240001057983 */ /* 0x000f280000300800 */
[----:B------:R-:W2:Y:S04]  /*10a80*/  LDL.LU R6, [R1+0x128] ;  /* 0x0001280001067983 */ /* 0x000ea80000300800 */
[----:B------:R-:W2:Y:S04]  /*10a90*/  LDL.LU R7, [R1+0x12c] ;  /* 0x00012c0001077983 */ /* 0x000ea80000300800 */
[----:B--2---:R1:W-:Y:S04]  /*10aa0*/  STL.64 [R1+0x1050], R6 ;  /* 0x0010500601007387 */ /* 0x0043e80000100a00 */
[----:B----4-:R-:W-:Y:S04]  /*10ab0*/  STL.64 [R1+0x1048], R4 ;  /* 0x0010480401007387 */ /* 0x010fe80000100a00 */
[----:B-1----:R-:W2:Y:S01]  /*10ac0*/  LDL.LU.64 R6, [R1+0x38] ;  /* 0x0000380001067983 */ /* 0x002ea20000300a00 */
[C---:B---3--:R-:W-:Y:S03]  /*10ad0*/  HMMA.1688.F32.TF32 R20, R8.reuse, R22, R24 ;  /* 0x000000160814723c */ /* 0x048fe60000081018 */
[----:B--2---:R1:W-:Y:S04]  /*10ae0*/  STL.64 [R1+0x1060], R6 ;  /* 0x0010600601007387 */ /* 0x0043e80000100a00 */
[----:B-1----:R-:W2:Y:S04]  /*10af0*/  LDL.LU.64 R6, [R1+0x48] ;  /* 0x0000480001067983 */ /* 0x002ea80000300a00 */
[----:B------:R-:W3:Y:S04]  /*10b00*/  LDL.LU.64 R26, [R1+0x10b0] ;  /* 0x0010b000011a7983 */ /* 0x000ee80000300a00 */
[----:B------:R-:W3:Y:S04]  /*10b10*/  LDL.LU.64 R24, [R1+0x10a8] ;  /* 0x0010a80001187983 */ /* 0x000ee80000300a00 */
[----:B------:R-:W-:Y:S04]  /*10b20*/  STL.64 [R1+0x180], R20 ;  /* 0x0001801401007387 */ /* 0x000fe80000100a00 */
[----:B------:R1:W-:Y:S04]  /*10b30*/  STL.64 [R1+0x188], R22 ;  /* 0x0001881601007387 */ /* 0x0003e80000100a00 */
[----:B-1----:R-:W3:Y:S04]  /*10b40*/  LDL.LU.64 R22, [R1+0x10a0] ;  /* 0x0010a00001167983 */ /* 0x002ee80000300a00 */
[----:B------:R-:W4:Y:S01]  /*10b50*/  LDL.LU.64 R20, [R1+0x1098] ;  /* 0x0010980001147983 */ /* 0x000f220000300a00 */
[----:B---3--:R-:W-:-:S15]  /*10b60*/  HMMA.1688.F32.TF32 R24, R8, R22, R24 ;  /* 0x000000160818723c */ /* 0x008fde0000081018 */
[----:B------:R-:W-:-:S04]  /*10b70*/  NOP ;  /* 0x0000000000007918 */ /* 0x000fc80000000000 */
[----:B------:R-:W-:Y:S04]  /*10b80*/  STL.64 [R1+0x170], R24 ;  /* 0x0001701801007387 */ /* 0x000fe80000100a00 */
[----:B------:R1:W-:Y:S04]  /*10b90*/  STL.64 [R1+0x178], R26 ;  /* 0x0001781a01007387 */ /* 0x0003e80000100a00 */
[----:B-1----:R-:W3:Y:S04]  /*10ba0*/  LDL.LU.64 R26, [R1+0x1090] ;  /* 0x00109000011a7983 */ /* 0x002ee80000300a00 */
[----:B------:R-:W2:Y:S04]  /*10bb0*/  LDL.LU.64 R24, [R1+0x1088] ;  /* 0x0010880001187983 */ /* 0x000ea80000300a00 */
[----:B------:R-:W-:Y:S04]  /*10bc0*/  STL.64 [R1+0xff0], R22 ;  /* 0x000ff01601007387 */ /* 0x000fe80000100a00 */
[----:B----4-:R1:W-:Y:S04]  /*10bd0*/  STL.64 [R1+0xfe8], R20 ;  /* 0x000fe81401007387 */ /* 0x0103e80000100a00 */
[----:B-1----:R-:W4:Y:S04]  /*10be0*/  LDL.LU R20, [R1+0x150] ;  /* 0x0001500001147983 */ /* 0x002f280000300800 */
[----:B------:R-:W4:Y:S04]  /*10bf0*/  LDL.LU R21, [R1+0x154] ;  /* 0x0001540001157983 */ /* 0x000f280000300800 */
[----:B------:R-:W4:Y:S04]  /*10c00*/  LDL.LU R22, [R1+0x158] ;  /* 0x0001580001167983 */ /* 0x000f280000300800 */
[----:B------:R-:W4:Y:S01]  /*10c10*/  LDL.LU R23, [R1+0x15c] ;  /* 0x00015c0001177983 */ /* 0x000f220000300800 */
[----:B---3--:R-:W-:Y:S03]  /*10c20*/  HMMA.1688.F32.TF32 R8, R8, R26, R12 ;  /* 0x0000001a0808723c */ /* 0x008fe6000008100c */
[----:B------:R-:W4:Y:S04]  /*10c30*/  LDL.LU.64 R14, [R1+0x1080] ;  /* 0x00108000010e7983 */ /* 0x000f280000300a00 */
[----:B------:R-:W4:-:S12]  /*10c40*/  LDL.LU.64 R12, [R1+0x1078] ;  /* 0x00107800010c7983 */ /* 0x000f180000300a00 */
[----:B------:R-:W-:Y:S04]  /*10c50*/  STL.64 [R1+0x160], R8 ;  /* 0x0001600801007387 */ /* 0x000fe80000100a00 */
[----:B------:R1:W-:Y:S04]  /*10c60*/  STL.64 [R1+0x168], R10 ;  /* 0x0001680a01007387 */ /* 0x0003e80000100a00 */
[----:B-1----:R-:W3:Y:S01]  /*10c70*/  LDL.LU.64 R10, [R1+0x28] ;  /* 0x00002800010a7983 */ /* 0x002ee20000300a00 */
[----:B----4-:R-:W-:Y:S03]  /*10c80*/  HMMA.1688.F32.TF32 R20, R12, R18, R20 ;  /* 0x000000120c14723c */ /* 0x010fe60000081014 */
[----:B---3--:R1:W-:Y:S04]  /*10c90*/  STL.64 [R1+0x1058], R10 ;  /* 0x0010580a01007387 */ /* 0x0083e80000100a00 */
[----:B------:R-:W3:Y:S04]  /*10ca0*/  LDL.LU R8, [R1+0x130] ;  /* 0x0001300001087983 */ /* 0x000ee80000300800 */
[----:B------:R-:W3:Y:S04]  /*10cb0*/  LDL.LU R9, [R1+0x134] ;  /* 0x0001340001097983 */ /* 0x000ee80000300800 */
[----:B-1----:R-:W3:Y:S04]  /*10cc0*/  LDL.LU R10, [R1+0x138] ;  /* 0x00013800010a7983 */ /* 0x002ee80000300800 */
[----:B------:R-:W3:Y:S04]  /*10cd0*/  LDL.LU R11, [R1+0x13c] ;  /* 0x00013c00010b7983 */ /* 0x000ee80000300800 */
[----:B------:R-:W-:Y:S04]  /*10ce0*/  STL.64 [R1+0xfe0], R26 ;  /* 0x000fe01a01007387 */ /* 0x000fe80000100a00 */
[----:B--2---:R-:W-:Y:S04]  /*10cf0*/  STL [R1+0xfd8], R24 ;  /* 0x000fd81801007387 */ /* 0x004fe80000100800 */
[----:B------:R1:W-:Y:S04]  /*10d00*/  STL.64 [R1+0x150], R20 ;  /* 0x0001501401007387 */ /* 0x0003e80000100a00 */
[----:B------:R-:W-:Y:S01]  /*10d10*/  STL.64 [R1+0x158], R22 ;  /* 0x0001581601007387 */ /* 0x000fe20000100a00 */
[----:B-1----:R-:W-:-:S02]  /*10d20*/  IMAD.MOV.U32 R21, RZ, RZ, R18 ;  /* 0x000000ffff157224 */ /* 0x002fc400078e0012 */
[----:B------:R-:W-:Y:S02]  /*10d30*/  IMAD.MOV.U32 R20, RZ, RZ, R19 ;  /* 0x000000ffff147224 */ /* 0x000fe400078e0013 */
[----:B------:R-:W2:Y:S04]  /*10d40*/  LDL.LU.64 R18, [R1+0x1070] ;  /* 0x0010700001127983 */ /* 0x000ea80000300a00 */
[----:B------:R-:W2:Y:S02]  /*10d50*/  LDL.LU.64 R16, [R1+0x1068] ;  /* 0x0010680001107983 */ /* 0x000ea40000300a00 */
[----:B--2---:R-:W-:-:S15]  /*10d60*/  HMMA.1688.F32.TF32 R16, R12, R6, R16 ;  /* 0x000000060c10723c */ /* 0x004fde0000081010 */
[----:B------:R-:W-:-:S04]  /*10d70*/  NOP ;  /* 0x0000000000007918 */ /* 0x000fc80000000000 */
[----:B------:R1:W-:Y:S04]  /*10d80*/  STL.64 [R1+0x140], R16 ;  /* 0x0001401001007387 */ /* 0x0003e80000100a00 */
[----:B------:R2:W-:Y:S01]  /*10d90*/  STL.64 [R1+0x148], R18 ;  /* 0x0001481201007387 */ /* 0x0005e20000100a00 */
[----:B-1----:R-:W-:Y:S02]  /*10da0*/  IMAD.MOV.U32 R17, RZ, RZ, R6 ;  /* 0x000000ffff117224 */ /* 0x002fe400078e0006 */
[----:B------:R-:W-:Y:S02]  /*10db0*/  IMAD.MOV.U32 R16, RZ, RZ, R7 ;  /* 0x000000ffff107224 */ /* 0x000fe400078e0007 */
[----:B------:R-:W3:Y:S02]  /*10dc0*/  LDL.LU.64 R6, [R1+0x1060] ;  /* 0x0010600001067983 */ /* 0x000ee40000300a00 */
[----:B---3--:R-:W-:Y:S01]  /*10dd0*/  HMMA.1688.F32.TF32 R8, R12, R6, R8 ;  /* 0x000000060c08723c */ /* 0x008fe20000081008 */
[----:B--2---:R-:W-:-:S02]  /*10de0*/  IMAD.MOV.U32 R19, RZ, RZ, R6 ;  /* 0x000000ffff137224 */ /* 0x004fc400078e0006 */
[----:B------:R-:W-:-:S15]  /*10df0*/  IMAD.MOV.U32 R18, RZ, RZ, R7 ;  /* 0x000000ffff127224 */ /* 0x000fde00078e0007 */
[----:B------:R-:W-:Y:S01]  /*10e00*/  NOP ;  /* 0x0000000000007918 */ /* 0x000fe20000000000 */
[----:B------:R-:W-:Y:S04]  /*10e10*/  STL.64 [R1+0x130], R8 ;  /* 0x0001300801007387 */ /* 0x000fe80000100a00 */
[----:B------:R1:W-:Y:S04]  /*10e20*/  STL.64 [R1+0x138], R10 ;  /* 0x0001380a01007387 */ /* 0x0003e80000100a00 */
[----:B-1----:R-:W2:Y:S04]  /*10e30*/  LDL.LU.64 R10, [R1+0x1058] ;  /* 0x00105800010a7983 */ /* 0x002ea80000300a00 */
[----:B------:R-:W2:Y:S04]  /*10e40*/  LDL.LU.64 R6, [R1+0x1050] ;  /* 0x0010500001067983 */ /* 0x000ea80000300a00 */
[----:B------:R-:W2:Y:S02]  /*10e50*/  LDL.LU.64 R4, [R1+0x1048] ;  /* 0x0010480001047983 */ /* 0x000ea40000300a00 */
[----:B--2---:R-:W-:Y:S01]  /*10e60*/  HMMA.1688.F32.TF32 R4, R12, R10, R4 ;  /* 0x0000000a0c04723c */ /* 0x004fe20000081004 */
[----:B------:R-:W-:-:S15]  /*10e70*/  IMAD.MOV.U32 R23, RZ, RZ, R10 ;  /* 0x000000ffff177224 */ /* 0x000fde00078e000a */
[----:B------:R-:W-:-:S03]  /*10e80*/  NOP ;  /* 0x0000000000007918 */ /* 0x000fc60000000000 */
[----:B------:R1:W-:Y:S04]  /*10e90*/  STL.64 [R1+0x120], R4 ;  /* 0x0001200401007387 */ /* 0x0003e80000100a00 */
[----:B------:R-:W-:Y:S04]  /*10ea0*/  STL.64 [R1+0x128], R6 ;  /* 0x0001280601007387 */ /* 0x000fe80000100a00 */
[----:B-1----:R-:W2:Y:S04]  /*10eb0*/  LDL.LU.64 R4, [R1+0x1040] ;  /* 0x0010400001047983 */ /* 0x002ea80000300a00 */
[----:B------:R-:W3:Y:S04]  /*10ec0*/  LDL.LU R8, [R1+0x70] ;  /* 0x0000700001087983 */ /* 0x000ee80000300800 */
[----:B------:R-:W3:Y:S04]  /*10ed0*/  LDL.LU R9, [R1+0x74] ;  /* 0x0000740001097983 */ /* 0x000ee80000300800 */
[----:B------:R-:W4:Y:S01]  /*10ee0*/  LDL.LU R10, [R1+0x78] ;  /* 0x00007800010a7983 */ /* 0x000f220000300800 */
[----:B------:R-:W-:-:S02]  /*10ef0*/  IMAD.MOV.U32 R22, RZ, RZ, R11 ;  /* 0x000000ffff167224 */ /* 0x000fc400078e000b */
[----:B------:R-:W-:Y:S02]  /*10f00*/  IMAD.MOV.U32 R11, RZ, RZ, R29 ;  /* 0x000000ffff0b7224 */ /* 0x000fe400078e001d */
[----:B------:R-:W2:Y:S04]  /*10f10*/  LDL.LU R29, [R1+0x103c] ;  /* 0x00103c00011d7983 */ /* 0x000ea80000300800 */
[----:B----4-:R-:W-:Y:S04]  /*10f20*/  STL.64 [R1+0xf40], R10 ;  /* 0x000f400a01007387 */ /* 0x010fe80000100a00 */
[----:B---3--:R1:W-:Y:S04]  /*10f30*/  STL.64 [R1+0xf38], R8 ;  /* 0x000f380801007387 */ /* 0x0083e80000100a00 */
[----:B-1----:R-:W3:Y:S04]  /*10f40*/  LDL.LU R8, [R1+0x80] ;  /* 0x0000800001087983 */ /* 0x002ee80000300800 */
[----:B------:R-:W3:Y:S04]  /*10f50*/  LDL.LU R9, [R1+0x84] ;  /* 0x0000840001097983 */ /* 0x000ee80000300800 */
[----:B------:R-:W4:Y:S04]  /*10f60*/  LDL.LU R10, [R1+0x88] ;  /* 0x00008800010a7983 */ /* 0x000f280000300800 */
[----:B------:R-:W4:Y:S04]  /*10f70*/  LDL.LU R11, [R1+0x8c] ;  /* 0x00008c00010b7983 */ /* 0x000f280000300800 */
[----:B----4-:R2:W-:Y:S04]  /*10f80*/  STL.64 [R1+0xf50], R10 ;  /* 0x000f500a01007387 */ /* 0x0105e80000100a00 */
[----:B---3--:R-:W-:Y:S01]  /*10f90*/  STL.64 [R1+0xf48], R8 ;  /* 0x000f480801007387 */ /* 0x008fe20000100a00 */
[----:B--2---:R-:W-:-:S02]  /*10fa0*/  IMAD.MOV.U32 R11, RZ, RZ, R4 ;  /* 0x000000ffff0b7224 */ /* 0x004fc400078e0004 */
[----:B------:R-:W-:Y:S02]  /*10fb0*/  IMAD.MOV.U32 R10, RZ, RZ, R5 ;  /* 0x000000ffff0a7224 */ /* 0x000fe400078e0005 */
[----:B------:R-:W-:Y:S02]  /*10fc0*/  IMAD.MOV.U32 R4, RZ, RZ, R28 ;  /* 0x000000ffff047224 */ /* 0x000fe400078e001c */
[----:B------:R-:W2:Y:S01]  /*10fd0*/  LDL.LU R28, [R1+0x1038] ;  /* 0x00103800011c7983 */ /* 0x000ea20000300800 */
[----:B------:R-:W-:-:S03]  /*10fe0*/  IMAD.MOV.U32 R5, RZ, RZ, R3 ;  /* 0x000000ffff057224 */ /* 0x000fc600078e0003 */
[----:B------:R-:W3:Y:S04]  /*10ff0*/  LDL.LU R3, [R1+0x1034] ;  /* 0x0010340001037983 */ /* 0x000ee80000300800 */
[----:B------:R-:W4:Y:S01]  /*11000*/  LDL.LU R6, [R1+0x68] ;  /* 0x0000680001067983 */ /* 0x000f220000300800 */
[----:B------:R-:W-:-:S05]  /*11010*/  IMAD.MOV.U32 R7, RZ, RZ, R25 ;  /* 0x000000ffff077224 */ /* 0x000fca00078e0019 */
[----:B----4-:R-:W-:Y:S04]  /*11020*/  STL.64 [R1+0xf60], R6 ;  /* 0x000f600601007387 */ /* 0x010fe80000100a00 */
[----:B------:R1:W-:Y:S04]  /*11030*/  STL.64 [R1+0xf58], R4 ;  /* 0x000f580401007387 */ /* 0x0003e80000100a00 */
[----:B-1----:R-:W4:Y:S01]  /*11040*/  LDL.LU R4, [R1+0x90] ;  /* 0x0000900001047983 */ /* 0x002f220000300800 */
[----:B--2---:R-:W-:Y:S02]  /*11050*/  IMAD.MOV.U32 R6, RZ, RZ, R28 ;  /* 0x000000ffff067224 */ /* 0x004fe400078e001c */
[----:B---3--:R-:W-:-:S02]  /*11060*/  IMAD.MOV.U32 R7, RZ, RZ, R3 ;  /* 0x000000ffff077224 */ /* 0x008fc400078e0003 */
[----:B------:R-:W-:Y:S02]  /*11070*/  IMAD.MOV.U32 R5, RZ, RZ, R29 ;  /* 0x000000ffff057224 */ /* 0x000fe400078e001d */
[----:B------:R-:W2:Y:S04]  /*11080*/  LDL.LU R29, [R1+0x1030] ;  /* 0x00103000011d7983 */ /* 0x000ea80000300800 */
[----:B------:R-:W3:Y:S04]  /*11090*/  LDL.LU R28, [R1+0x102c] ;  /* 0x00102c00011c7983 */ /* 0x000ee80000300800 */
[----:B------:R-:W2:Y:S04]  /*110a0*/  LDL.LU R3, [R1+0x1028] ;  /* 0x0010280001037983 */ /* 0x000ea80000300800 */
[----:B------:R1:W-:Y:S02]  /*110b0*/  STL.64 [R1+0xf70], R6 ;  /* 0x000f700601007387 */ /* 0x0003e40000100a00 */
[----:B-1----:R-:W-:-:S02]  /*110c0*/  IMAD.MOV.U32 R6, RZ, RZ, R23 ;  /* 0x000000ffff067224 */ /* 0x002fc400078e0017 */
[----:B------:R-:W-:Y:S01]  /*110d0*/  IMAD.MOV.U32 R7, RZ, RZ, R22 ;  /* 0x000000ffff077224 */ /* 0x000fe200078e0016 */
[----:B----4-:R-:W-:Y:S04]  /*110e0*/  STL.64 [R1+0xf68], R4 ;  /* 0x000f680401007387 */ /* 0x010fe80000100a00 */
[----:B------:R1:W-:Y:S02]  /*110f0*/  STL.64 [R1+0xf80], R6 ;  /* 0x000f800601007387 */ /* 0x0003e40000100a00 */
[----:B-1----:R-:W-:Y:S02]  /*11100*/  IMAD.MOV.U32 R6, RZ, RZ, R19 ;  /* 0x000000ffff067224 */ /* 0x002fe400078e0013 */
[----:B------:R-:W-:-:S05]  /*11110*/  IMAD.MOV.U32 R7, RZ, RZ, R18 ;  /* 0x000000ffff077224 */ /* 0x000fca00078e0012 */
[----:B------:R1:W-:Y:S02]  /*11120*/  STL.64 [R1+0xf98], R6 ;  /* 0x000f980601007387 */ /* 0x0003e40000100a00 */
[----:B-1----:R-:W-:Y:S02]  /*11130*/  IMAD.MOV.U32 R7, RZ, RZ, R16 ;  /* 0x000000ffff077224 */ /* 0x002fe400078e0010 */
[----:B------:R-:W-:Y:S01]  /*11140*/  IMAD.MOV.U32 R6, RZ, RZ, R17 ;  /* 0x000000ffff067224 */ /* 0x000fe200078e0011 */
[----:B------:R-:W4:Y:S04]  /*11150*/  LDL.LU R16, [R1+0xe0] ;  /* 0x0000e00001107983 */ /* 0x000f280000300800 */
[----:B------:R-:W4:Y:S04]  /*11160*/  LDL.LU R17, [R1+0xe4] ;  /* 0x0000e40001117983 */ /* 0x000f280000300800 */
[----:B------:R-:W2:Y:S04]  /*11170*/  LDL.LU R18, [R1+0xe8] ;  /* 0x0000e80001127983 */ /* 0x000ea80000300800 */
[----:B------:R-:W2:Y:S04]  /*11180*/  LDL.LU R19, [R1+0xec] ;  /* 0x0000ec0001137983 */ /* 0x000ea80000300800 */
[----:B--2---:R-:W-:Y:S04]  /*11190*/  STL.64 [R1+0x1000], R18 ;  /* 0x0010001201007387 */ /* 0x004fe80000100a00 */
[----:B----4-:R1:W-:Y:S04]  /*111a0*/  STL.64 [R1+0xff8], R16 ;  /* 0x000ff81001007387 */ /* 0x0103e80000100a00 */
[----:B-1----:R-:W2:Y:S04]  /*111b0*/  LDL.LU R16, [R1+0x100] ;  /* 0x0001000001107983 */ /* 0x002ea80000300800 */
[----:B------:R-:W2:Y:S04]  /*111c0*/  LDL.LU R17, [R1+0x104] ;  /* 0x0001040001117983 */ /* 0x000ea80000300800 */
[----:B------:R-:W4:Y:S04]  /*111d0*/  LDL.LU R18, [R1+0x108] ;  /* 0x0001080001127983 */ /* 0x000f280000300800 */
[----:B------:R-:W4:Y:S04]  /*111e0*/  LDL.LU R19, [R1+0x10c] ;  /* 0x00010c0001137983 */ /* 0x000f280000300800 */
[----:B----4-:R-:W-:Y:S04]  /*111f0*/  STL.64 [R1+0x1020], R18 ;  /* 0x0010201201007387 */ /* 0x010fe80000100a00 */
[----:B--2---:R1:W-:Y:S04]  /*11200*/  STL.64 [R1+0x1018], R16 ;  /* 0x0010181001007387 */ /* 0x0043e80000100a00 */
[----:B-1----:R-:W2:Y:S04]  /*11210*/  LDL.LU R16, [R1+0x110] ;  /* 0x0001100001107983 */ /* 0x002ea80000300800 */
[----:B------:R-:W2:Y:S04]  /*11220*/  LDL.LU R17, [R1+0x114] ;  /* 0x0001140001117983 */ /* 0x000ea80000300800 */
[----:B------:R-:W2:Y:S04]  /*11230*/  LDL.LU R18, [R1+0x118] ;  /* 0x0001180001127983 */ /* 0x000ea80000300800 */
[----:B------:R-:W2:Y:S04]  /*11240*/  LDL.LU R19, [R1+0x11c] ;  /* 0x00011c0001137983 */ /* 0x000ea80000300800 */
[----:B------:R-:W4:Y:S04]  /*11250*/  LDL.LU.64 R22, [R1+0x8] ;  /* 0x0000080001167983 */ /* 0x000f280000300a00 */
[----:B------:R-:W3:Y:S04]  /*11260*/  LDL.LU R24, [R1+0xf0] ;  /* 0x0000f00001187983 */ /* 0x000ee80000300800 */
[----:B------:R-:W3:Y:S04]  /*11270*/  LDL.LU R25, [R1+0xf4] ;  /* 0x0000f40001197983 */ /* 0x000ee80000300800 */
[----:B------:R-:W3:Y:S04]  /*11280*/  LDL.LU R26, [R1+0xf8] ;  /* 0x0000f800011a7983 */ /* 0x000ee80000300800 */
[----:B------:R-:W3:Y:S04]  /*11290*/  LDL.LU R27, [R1+0xfc] ;  /* 0x0000fc00011b7983 */ /* 0x000ee80000300800 */
[----:B------:R-:W-:Y:S01]  /*112a0*/  STL.64 [R1+0xfb0], R6 ;  /* 0x000fb00601007387 */ /* 0x000fe20000100a00 */
[----:B--2---:R-:W-:-:S15]  /*112b0*/  HMMA.1688.F32.TF32 R16, R12, R10, R16 ;  /* 0x0000000a0c10723c */ /* 0x004fde0000081010 */
[----:B------:R-:W-:-:S04]  /*112c0*/  NOP ;  /* 0x0000000000007918 */ /* 0x000fc80000000000 */
[----:B------:R-:W-:Y:S04]  /*112d0*/  STL.64 [R1+0x110], R16 ;  /* 0x0001101001007387 */ /* 0x000fe80000100a00 */
[----:B------:R1:W-:Y:S04]  /*112e0*/  STL.64 [R1+0x118], R18 ;  /* 0x0001181201007387 */ /* 0x0003e80000100a00 */
[----:B-1----:R-:W4:Y:S04]  /*112f0*/  LDL.LU.64 R18, [R1+0x1020] ;  /* 0x0010200001127983 */ /* 0x002f280000300a00 */
[----:B------:R-:W4:Y:S04]  /*11300*/  LDL.LU.64 R16, [R1+0x1018] ;  /* 0x0010180001107983 */ /* 0x000f280000300a00 */
[----:B------:R1:W-:Y:S04]  /*11310*/  STL.64 [R1+0xf78], R10 ;  /* 0x000f780a01007387 */ /* 0x0003e80000100a00 */
[----:B------:R-:W2:Y:S04]  /*11320*/  LDL.LU R8, [R1+0xa0] ;  /* 0x0000a00001087983 */ /* 0x000ea80000300800 */
[----:B------:R-:W2:Y:S04]  /*11330*/  LDL.LU R9, [R1+0xa4] ;  /* 0x0000a40001097983 */ /* 0x000ea80000300800 */
[----:B-1----:R-:W2:Y:S04]  /*11340*/  LDL.LU R10, [R1+0xa8] ;  /* 0x0000a800010a7983 */ /* 0x002ea80000300800 */
[----:B------:R-:W2:Y:S04]  /*11350*/  LDL.LU R11, [R1+0xac] ;  /* 0x0000ac00010b7983 */ /* 0x000ea80000300800 */
[----:B--2---:R-:W-:Y:S04]  /*11360*/  STL.64 [R1+0xf90], R10 ;  /* 0x000f900a01007387 */ /* 0x004fe80000100a00 */
[----:B------:R1:W-:Y:S04]  /*11370*/  STL.64 [R1+0xf88], R8 ;  /* 0x000f880801007387 */ /* 0x0003e80000100a00 */
[----:B-1----:R-:W2:Y:S01]  /*11380*/  LDL.LU R8, [R1+0xb0] ;  /* 0x0000b00001087983 */ /* 0x002ea20000300800 */
[----:B---3--:R-:W-:-:S02]  /*11390*/  IMAD.MOV.U32 R10, RZ, RZ, R28 ;  /* 0x000000ffff0a7224 */ /* 0x008fc400078e001c */
[----:B------:R-:W-:Y:S02]  /*113a0*/  IMAD.MOV.U32 R11, RZ, RZ, R29 ;  /* 0x000000ffff0b7224 */ /* 0x000fe400078e001d */
[----:B------:R-:W-:Y:S02]  /*113b0*/  IMAD.MOV.U32 R9, RZ, RZ, R3 ;  /* 0x000000ffff097224 */ /* 0x000fe400078e0003 */
[----:B------:R-:W3:Y:S04]  /*113c0*/  LDL.LU R3, [R1+0x1010] ;  /* 0x0010100001037983 */ /* 0x000ee80000300800 */
        /* <DEDUP_REMOVED lines=8> */
[----:B----4-:R-:W-:Y:S01]  /*11450*/  HMMA.1688.F32.TF32 R16, R12, R22, R16 ;  /* 0x000000160c10723c */ /* 0x010fe20000081010 */
[----:B------:R-:W-:-:S02]  /*11460*/  IMAD.MOV.U32 R4, RZ, RZ, R22 ;  /* 0x000000ffff047224 */ /* 0x000fc400078e0016 */
[----:B--2---:R3:W-:Y:S04]  /*11470*/  STL.64 [R1+0xfc0], R10 ;  /* 0x000fc00a01007387 */ /* 0x0047e80000100a00 */
[----:B------:R1:W-:Y:S01]  /*11480*/  STL.64 [R1+0xfb8], R8 ;  /* 0x000fb80801007387 */ /* 0x0003e20000100a00 */
[----:B---3--:R-:W-:-:S03]  /*11490*/  IMAD.MOV.U32 R11, RZ, RZ, R3 ;  /* 0x000000ffff0b7224 */ /* 0x008fc600078e0003 */
[----:B-1----:R-:W2:Y:S01]  /*114a0*/  LDL.LU R8, [R1+0xd0] ;  /* 0x0000d00001087983 */ /* 0x002ea20000300800 */
[----:B------:R-:W-:-:S07]  /*114b0*/  IMAD.MOV.U32 R3, RZ, RZ, R23 ;  /* 0x000000ffff037224 */ /* 0x000fce00078e0017 */
[----:B------:R-:W-:Y:S04]  /*114c0*/  STL.64 [R1+0x100], R16 ;  /* 0x0001001001007387 */ /* 0x000fe80000100a00 */
[----:B------:R1:W-:Y:S04]  /*114d0*/  STL.64 [R1+0x108], R18 ;  /* 0x0001081201007387 */ /* 0x0003e80000100a00 */
[----:B-1----:R-:W3:Y:S04]  /*114e0*/  LDL.LU.64 R18, [R1+0x1000] ;  /* 0x0010000001127983 */ /* 0x002ee80000300a00 */
[----:B------:R-:W3:Y:S04]  /*114f0*/  LDL.LU.64 R16, [R1+0xff8] ;  /* 0x000ff80001107983 */ /* 0x000ee80000300a00 */
[----:B------:R-:W4:Y:S01]  /*11500*/  LDL.LU.64 R22, [R1+0xff0] ;  /* 0x000ff00001167983 */ /* 0x000f220000300a00 */
[----:B------:R-:W-:-:S02]  /*11510*/  IMAD.MOV.U32 R6, RZ, RZ, R21 ;  /* 0x000000ffff067224 */ /* 0x000fc400078e0015 */
[----:B------:R-:W-:Y:S02]  /*11520*/  IMAD.MOV.U32 R7, RZ, RZ, R20 ;  /* 0x000000ffff077224 */ /* 0x000fe400078e0014 */
[----:B------:R-:W2:Y:S01]  /*11530*/  LDL.LU.64 R20, [R1+0xfe8] ;  /* 0x000fe80001147983 */ /* 0x000ea20000300a00 */
[----:B----4-:R-:W-:-:S15]  /*11540*/  HMMA.1688.F32.TF32 R24, R12, R22, R24 ;  /* 0x000000160c18723c */ /* 0x010fde0000081018 */
[----:B------:R-:W-:-:S04]  /*11550*/  NOP ;  /* 0x0000000000007918 */ /* 0x000fc80000000000 */
[----:B------:R-:W-:Y:S04]  /*11560*/  STL.64 [R1+0xf0], R24 ;  /* 0x0000f01801007387 */ /* 0x000fe80000100a00 */
[----:B------:R1:W-:Y:S04]  /*11570*/  STL.64 [R1+0xf8], R26 ;  /* 0x0000f81a01007387 */ /* 0x0003e80000100a00 */
[----:B-1----:R-:W3:Y:S04]  /*11580*/  LDL.LU.64 R26, [R1+0xfe0] ;  /* 0x000fe000011a7983 */ /* 0x002ee80000300a00 */
[----:B------:R-:W4:Y:S01]  /*11590*/  LDL.LU R24, [R1+0xfd8] ;  /* 0x000fd80001187983 */ /* 0x000f220000300800 */
[----:B------:R-:W-:Y:S01]  /*115a0*/  IMAD.MOV.U32 R9, RZ, RZ, R29 ;  /* 0x000000ffff097224 */ /* 0x000fe200078e001d */
[----:B---3--:R-:W-:Y:S02]  /*115b0*/  HMMA.1688.F32.TF32 R12, R12, R26, R16 ;  /* 0x0000001a0c0c723c */ /* 0x008fe40000081010 */
[----:B------:R-:W2:Y:S04]  /*115c0*/  LDL.LU.64 R18, [R1+0xfd0] ;  /* 0x000fd00001127983 */ /* 0x000ea80000300a00 */
[----:B------:R-:W2:Y:S01]  /*115d0*/  LDL.LU.64 R16, [R1+0xfc8] ;  /* 0x000fc80001107983 */ /* 0x000ea20000300a00 */
[----:B------:R-:W-:-:S12]  /*115e0*/  IMAD.MOV.U32 R10, RZ, RZ, R28 ;  /* 0x000000ffff0a7224 */ /* 0x000fd800078e001c */
[----:B------:R-:W-:Y:S04]  /*115f0*/  STL.64 [R1+0xe0], R12 ;  /* 0x0000e00c01007387 */ /* 0x000fe80000100a00 */
[----:B------:R1:W-:Y:S04]  /*11600*/  STL.64 [R1+0xe8], R14 ;  /* 0x0000e80e01007387 */ /* 0x0003e80000100a00 */
[----:B------:R-:W3:Y:S01]  /*11610*/  LDL R25, [R1+0x3c8] ;  /* 0x0003c80001197983 */ /* 0x000ee20000100800 */
        /* <DEDUP_REMOVED lines=40> */
[----:B------:R-:W-:Y:S01]  /*118a0*/  STL.64 [R1+0x90], R8 ;  /* 0x0000900801007387 */ /* 0x000fe20000100a00 */
[----:B------:R-:W-:-:S03]  /*118b0*/  IMAD.MOV.U32 R29, RZ, RZ, R11 ;  /* 0x000000ffff1d7224 */ /* 0x000fc600078e000b */
[----:B------:R1:W-:Y:S04]  /*118c0*/  STL [R1+0x98], R10 ;  /* 0x0000980a01007387 */ /* 0x0003e80000100800 */
[----:B-1----:R-:W2:Y:S04]  /*118d0*/  LDL.LU.64 R10, [R1+0xf50] ;  /* 0x000f5000010a7983 */ /* 0x002ea80000300a00 */
[----:B------:R-:W2:Y:S04]  /*118e0*/  LDL.LU.64 R8, [R1+0xf48] ;  /* 0x000f480001087983 */ /* 0x000ea80000300a00 */
[----:B------:R-:W-:Y:S01]  /*118f0*/  STL [R1+0xed0], R29 ;  /* 0x000ed01d01007387 */ /* 0x000fe20000100800 */
[----:B--2---:R-:W-:Y:S03]  /*11900*/  HMMA.1688.F32.TF32 R12, R16, R14, R8 ;  /* 0x0000000e100c723c */ /* 0x004fe60000081008 */
[----:B------:R-:W2:Y:S04]  /*11910*/  LDL.LU.64 R10, [R1+0xf40] ;  /* 0x000f4000010a7983 */ /* 0x000ea80000300a00 */
[----:B------:R-:W2:-:S12]  /*11920*/  LDL.LU.64 R8, [R1+0xf38] ;  /* 0x000f380001087983 */ /* 0x000e980000300a00 */
[----:B------:R-:W-:Y:S04]  /*11930*/  STL.64 [R1+0xd58], R14 ;  /* 0x000d580e01007387 */ /* 0x000fe80000100a00 */
[----:B------:R-:W-:Y:S04]  /*11940*/  STL.64 [R1+0xd50], R12 ;  /* 0x000d500c01007387 */ /* 0x000fe80000100a00 */
[----:B---3--:R-:W-:Y:S01]  /*11950*/  LDSM.16.M88.4 R12, [R25+UR16+0x22080] ;  /* 0x02208010190c783b */ /* 0x008fe20008000200 */
[C---:B--2---:R-:W-:Y:S08]  /*11960*/  HMMA.1688.F32.TF32 R8, R16.reuse, R22, R8 ;  /* 0x000000161008723c */ /* 0x044ff00000081008 */
[----:B------:R-:W-:Y:S01]  /*11970*/  HMMA.1688.F32.TF32 R16, R16, R26, R4 ;  /* 0x0000001a1010723c */ /* 0x000fe20000081004 */
[----:B------:R-:W-:Y:S04]  /*11980*/  LDS R4, [R0+UR16+0x8000] ;  /* 0x0080001000047984 */ /* 0x000fe80008000800 */
[----:B------:R-:W-:Y:S04]  /*11990*/  LDS R6, [R0+UR16+0x9000] ;  /* 0x0090001000067984 */ /* 0x000fe80008000800 */
[----:B------:R-:W-:Y:S04]  /*119a0*/  LDS R5, [R2+UR16+0x8000] ;  /* 0x0080001002057984 */ /* 0x000fe80008000800 */
[----:B------:R-:W-:Y:S04]  /*119b0*/  STL.64 [R1+0xd48], R10 ;  /* 0x000d480a01007387 */ /* 0x000fe80000100a00 */
[----:B------:R-:W-:Y:S04]  /*119c0*/  STL.64 [R1+0xd40], R8 ;  /* 0x000d400801007387 */ /* 0x000fe80000100a00 */
[----:B------:R-:W-:Y:S04]  /*119d0*/  STL.64 [R1+0xd68], R18 ;  /* 0x000d681201007387 */ /* 0x000fe80000100a00 */
[----:B------:R-:W-:Y:S04]  /*119e0*/  STL.64 [R1+0xd60], R16 ;  /* 0x000d601001007387 */ /* 0x000fe80000100a00 */
[----:B------:R-:W1:Y:S04]  /*119f0*/  LDSM.16.M88.4 R16, [R25+UR16+0x20080] ;  /* 0x020080101910783b */ /* 0x000e680008000200 */
[----:B------:R-:W2:Y:S04]  /*11a00*/  LDSM.16.M88.4 R8, [R25+UR16+0x24080] ;  /* 0x024080101908783b */ /* 0x000ea80008000200 */
[----:B------:R-:W-:Y:S04]  /*11a10*/  STL [R1+0xed4], R0 ;  /* 0x000ed40001007387 */ /* 0x000fe80000100800 */
[----:B------:R-:W-:Y:S04]  /*11a20*/  LDS R7, [R2+UR16+0x9000] ;  /* 0x0090001002077984 */ /* 0x000fe80008000800 */
[----:B-1----:R1:W-:Y:S04]  /*11a30*/  STL.64 [R1+0x50], R16 ;  /* 0x0000501001007387 */ /* 0x0023e80000100a00 */
[----:B------:R3:W-:Y:S04]  /*11a40*/  STL.64 [R1+0x58], R18 ;  /* 0x0000581201007387 */ /* 0x0007e80000100a00 */
[----:B-1----:R-:W4:Y:S04]  /*11a50*/  LDL.LU R16, [R1+0x230] ;  /* 0x0002300001107983 */ /* 0x002f280000300800 */
[----:B------:R-:W-:Y:S04]  /*11a60*/  STL.64 [R1+0x40], R12 ;  /* 0x0000400c01007387 */ /* 0x000fe80000100a00 */
[----:B------:R-:W-:Y:S04]  /*11a70*/  STL.64 [R1+0x48], R14 ;  /* 0x0000480e01007387 */ /* 0x000fe80000100a00 */
[----:B--2---:R-:W-:Y:S04]  /*11a80*/  STL.64 [R1+0x30], R8 ;  /* 0x0000300801007387 */ /* 0x004fe80000100a00 */
[----:B------:R-:W-:Y:S04]  /*11a90*/  STL.64 [R1+0x38], R10 ;  /* 0x0000380a01007387 */ /* 0x000fe80000100a00 */
[----:B------:R-:W4:Y:S01]  /*11aa0*/  LDL.LU R17, [R1+0x234] ;  /* 0x0002340001117983 */ /* 0x000f220000300800 */
[----:B---3--:R-:W-:-:S02]  /*11ab0*/  IMAD.MOV.U32 R18, RZ, RZ, R20 ;  /* 0x000000ffff127224 */ /* 0x008fc400078e0014 */
[----:B------:R-:W-:Y:S01]  /*11ac0*/  IMAD.MOV.U32 R19, RZ, RZ, R21 ;  /* 0x000000ffff137224 */ /* 0x000fe200078e0015 */
[----:B------:R-:W2:Y:S04]  /*11ad0*/  LDL.LU R20, [R1+0xf34] ;  /* 0x000f340001147983 */ /* 0x000ea80000300800 */
[----:B------:R-:W3:Y:S04]  /*11ae0*/  LDL.LU R21, [R1+0xf30] ;  /* 0x000f300001157983 */ /* 0x000ee80000300800 */
[----:B------:R-:W-:Y:S04]  /*11af0*/  STL.64 [R1+0xf08], R18 ;  /* 0x000f081201007387 */ /* 0x000fe80000100a00 */
[----:B------:R-:W1:Y:S04]  /*11b00*/  LDSM.16.M88.4 R8, [R25+UR16+0x26080] ;  /* 0x026080101908783b */ /* 0x000e680008000200 */
[----:B------:R-:W-:Y:S04]  /*11b10*/  LDSM.16.M88.4 R12, [R25+UR16+0x28080] ;  /* 0x02808010190c783b */ /* 0x000fe80008000200 */
[----:B----4-:R4:W-:Y:S04]  /*11b20*/  STL.64 [R1+0xf00], R16 ;  /* 0x000f001001007387 */ /* 0x0109e80000100a00 */
[----:B----4-:R-:W4:Y:S04]  /*11b30*/  LDL.64 R16, [R1+0x40] ;  /* 0x0000400001107983 */ /* 0x010f280000100a00 */
[----:B----4-:R4:W-:Y:S04]  /*11b40*/  STL.64 [R1+0xf18], R16 ;  /* 0x000f181001007387 */ /* 0x0109e80000100a00 */
[----:B----4-:R-:W4:Y:S04]  /*11b50*/  LDL.64 R16, [R1+0x50] ;  /* 0x0000500001107983 */ /* 0x010f280000100a00 */
[----:B-1----:R-:W-:Y:S04]  /*11b60*/  STL.64 [R1+0x20], R8 ;  /* 0x0000200801007387 */ /* 0x002fe80000100a00 */
[----:B------:R-:W-:Y:S04]  /*11b70*/  STL.64 [R1+0x28], R10 ;  /* 0x0000280a01007387 */ /* 0x000fe80000100a00 */
[----:B------:R-:W1:Y:S04]  /*11b80*/  LDSM.16.M88.4 R8, [R25+UR16+0x2a080] ;  /* 0x02a080101908783b */ /* 0x000e680008000200 */
[----:B-1----:R3:W-:Y:S02]  /*11b90*/  STL.64 [R1+0xf28], R10 ;  /* 0x000f280a01007387 */ /* 0x0027e40000100a00 */
[----:B---3--:R-:W-:-:S02]  /*11ba0*/  IMAD.MOV.U32 R10, RZ, RZ, R21 ;  /* 0x000000ffff0a7224 */ /* 0x008fc400078e0015 */
[----:B--2---:R-:W-:Y:S02]  /*11bb0*/  IMAD.MOV.U32 R11, RZ, RZ, R20 ;  /* 0x000000ffff0b7224 */ /* 0x004fe400078e0014 */
[----:B------:R-:W1:Y:S04]  /*11bc0*/  LDSM.16.M88.4 R20, [R25+UR16+0x2c080] ;  /* 0x02c080101914783b */ /* 0x000e680008000200 */
[----:B------:R2:W-:Y:S04]  /*11bd0*/  STL.64 [R1+0xf20], R8 ;  /* 0x000f200801007387 */ /* 0x0005e80000100a00 */
[----:B--2---:R-:W4:Y:S04]  /*11be0*/  LDL.LU R8, [R1+0x250] ;  /* 0x0002500001087983 */ /* 0x004f280000300800 */
[----:B------:R-:W4:Y:S04]  /*11bf0*/  LDL.LU R9, [R1+0x254] ;  /* 0x0002540001097983 */ /* 0x000f280000300800 */
[----:B-1----:R-:W-:Y:S04]  /*11c00*/  STL.64 [R1+0xee0], R22 ;  /* 0x000ee01601007387 */ /* 0x002fe80000100a00 */
[----:B------:R1:W-:Y:S04]  /*11c10*/  STL.64 [R1+0xed8], R20 ;  /* 0x000ed81401007387 */ /* 0x0003e80000100a00 */
[----:B-1----:R-:W2:Y:S01]  /*11c20*/  LDL.LU.64 R20, [R1+0x20] ;  /* 0x0000200001147983 */ /* 0x002ea20000300a00 */
[----:B------:R-:W-:-:S03]  /*11c30*/  IMAD.MOV.U32 R23, RZ, RZ, R24 ;  /* 0x000000ffff177224 */ /* 0x000fc600078e0018 */
[----:B------:R-:W1:Y:S04]  /*11c40*/  LDSM.16.M88.4 R24, [R25+UR16+0x2e080] ;  /* 0x02e080101918783b */ /* 0x000e680008000200 */
[----:B--2---:R2:W-:Y:S04]  /*11c50*/  STL.64 [R1+0xef8], R20 ;  /* 0x000ef81401007387 */ /* 0x0045e80000100a00 */
[----:B--2---:R-:W2:Y:S01]  /*11c60*/  LDL.64 R20, [R1+0x30] ;  /* 0x0000300001147983 */ /* 0x004ea20000100a00 */
[----:B----4-:R-:W-:Y:S03]  /*11c70*/  HMMA.1688.F32.TF32 R8, R4, R16, R8 ;  /* 0x000000100408723c */ /* 0x010fe60000081008 */
[----:B--2---:R2:W-:Y:S04]  /*11c80*/  STL.64 [R1+0xf10], R20 ;  /* 0x000f101401007387 */ /* 0x0045e80000100a00 */
[----:B--2---:R-:W2:Y:S04]  /*11c90*/  LDL.LU R20, [R1+0x240] ;  /* 0x0002400001147983 */ /* 0x004ea80000300800 */
[----:B------:R-:W2:Y:S04]  /*11ca0*/  LDL.LU R21, [R1+0x244] ;  /* 0x0002440001157983 */ /* 0x000ea80000300800 */
[----:B------:R-:W2:Y:S04]  /*11cb0*/  LDL.LU R22, [R1+0x248] ;  /* 0x0002480001167983 */ /* 0x000ea80000300800 */
[----:B-1----:R-:W-:Y:S04]  /*11cc0*/  STL.64 [R1+0xec8], R26 ;  /* 0x000ec81a01007387 */ /* 0x002fe80000100a00 */
[----:B------:R1:W-:Y:S04]  /*11cd0*/  STL.64 [R1+0xec0], R24 ;  /* 0x000ec01801007387 */ /* 0x0003e80000100a00 */
[----:B-1----:R-:W3:Y:S04]  /*11ce0*/  LDL.LU R24, [R1+0x210] ;  /* 0x0002100001187983 */ /* 0x002ee80000300800 */
[----:B------:R-:W3:Y:S04]  /*11cf0*/  LDL.LU R25, [R1+0x214] ;  /* 0x0002140001197983 */ /* 0x000ee80000300800 */
[----:B------:R-:W4:Y:S04]  /*11d00*/  LDL.LU R26, [R1+0x218] ;  /* 0x00021800011a7983 */ /* 0x000f280000300800 */
[----:B------:R-:W4:Y:S01]  /*11d10*/  LDL.LU R27, [R1+0x21c] ;  /* 0x00021c00011b7983 */ /* 0x000f220000300800 */
[----:B------:R-:W-:-:S02]  /*11d20*/  IMAD.MOV.U32 R0, RZ, RZ, R16 ;  /* 0x000000ffff007224 */ /* 0x000fc400078e0010 */
[----:B------:R-:W-:Y:S01]  /*11d30*/  IMAD.MOV.U32 R29, RZ, RZ, R17 ;  /* 0x000000ffff1d7224 */ /* 0x000fe200078e0011 */
[----:B----4-:R-:W-:Y:S04]  /*11d40*/  STL.64 [R1+0xef0], R26 ;  /* 0x000ef01a01007387 */ /* 0x010fe80000100a00 */
[----:B---3--:R1:W-:Y:S04]  /*11d50*/  STL.64 [R1+0xee8], R24 ;  /* 0x000ee81801007387 */ /* 0x0083e80000100a00 */
[----:B-1----:R-:W3:Y:S04]  /*11d60*/  LDL.LU R24, [R1+0x220] ;  /* 0x0002200001187983 */ /* 0x002ee80000300800 */
[----:B------:R-:W3:Y:S04]  /*11d70*/  LDL.LU R25, [R1+0x224] ;  /* 0x0002240001197983 */ /* 0x000ee80000300800 */
[----:B------:R-:W3:Y:S04]  /*11d80*/  LDL.LU R26, [R1+0x228] ;  /* 0x00022800011a7983 */ /* 0x000ee80000300800 */
[----:B------:R-:W3:Y:S04]  /*11d90*/  LDL.LU R27, [R1+0x22c] ;  /* 0x00022c00011b7983 */ /* 0x000ee80000300800 */
[----:B------:R-:W-:Y:S04]  /*11da0*/  STL.64 [R1+0x18], R14 ;  /* 0x0000180e01007387 */ /* 0x000fe80000100a00 */
[----:B------:R-:W-:Y:S04]  /*11db0*/  STL.64 [R1+0x250], R8 ;  /* 0x0002500801007387 */ /* 0x000fe80000100a00 */
[----:B------:R1:W-:Y:S04]  /*11dc0*/  STL.64 [R1+0x258], R10 ;  /* 0x0002580a01007387 */ /* 0x0003e80000100a00 */
[----:B-1----:R-:W4:Y:S04]  /*11dd0*/  LDL.LU.64 R10, [R1+0xf28] ;  /* 0x000f2800010a7983 */ /* 0x002f280000300a00 */
[----:B------:R-:W2:Y:S04]  /*11de0*/  LDL.LU.64 R8, [R1+0xf20] ;  /* 0x000f200001087983 */ /* 0x000ea80000300a00 */
[----:B------:R-:W2:Y:S02]  /*11df0*/  LDL.LU.64 R16, [R1+0xf18] ;  /* 0x000f180001107983 */ /* 0x000ea40000300a00 */
[----:B--2---:R-:W-:Y:S02]  /*11e00*/  HMMA.1688.F32.TF32 R20, R4, R16, R20 ;  /* 0x000000100414723c */ /* 0x004fe40000081014 */
[----:B----4-:R1:W-:Y:S02]  /*11e10*/  STL.64 [R1+0x8], R10 ;  /* 0x0000080a01007387 */ /* 0x0103e40000100a00 */
[----:B-1----:R-:W-:-:S02]  /*11e20*/  IMAD.MOV.U32 R11, RZ, RZ, R16 ;  /* 0x000000ffff0b7224 */ /* 0x002fc400078e0010 */
[----:B------:R-:W-:-:S13]  /*11e30*/  IMAD.MOV.U32 R10, RZ, RZ, R17 ;  /* 0x000000ffff0a7224 */ /* 0x000fda00078e0011 */
[----:B------:R1:W-:Y:S04]  /*11e40*/  STL.64 [R1+0x240], R20 ;  /* 0x0002401401007387 */ /* 0x0003e80000100a00 */
[----:B------:R-:W-:Y:S04]  /*11e50*/  STL.64 [R1+0x248], R22 ;  /* 0x0002481601007387 */ /* 0x000fe80000100a00 */
[----:B-1----:R-:W2:Y:S04]  /*11e60*/  LDL.LU.64 R20, [R1+0xf10] ;  /* 0x000f100001147983 */ /* 0x002ea80000300a00 */
[----:B------:R-:W2:Y:S04]  /*11e70*/  LDL.LU.64 R18, [R1+0xf08] ;  /* 0x000f080001127983 */ /* 0x000ea80000300a00 */
[----:B------:R-:W2:Y:S02]  /*11e80*/  LDL.LU.64 R16, [R1+0xf00] ;  /* 0x000f000001107983 */ /* 0x000ea40000300a00 */
[----:B--2---:R-:W-:-:S15]  /*11e90*/  HMMA.1688.F32.TF32 R16, R4, R20, R16 ;  /* 0x000000140410723c */ /* 0x004fde0000081010 */
[----:B------:R-:W-:-:S04]  /*11ea0*/  NOP ;  /* 0x0000000000007918 */ /* 0x000fc80000000000 */
[----:B------:R1:W-:Y:S04]  /*11eb0*/  STL.64 [R1+0x230], R16 ;  /* 0x0002301001007387 */ /* 0x0003e80000100a00 */
[----:B------:R-:W-:Y:S01]  /*11ec0*/  STL.64 [R1+0x238], R18 ;  /* 0x0002381201007387 */ /* 0x000fe20000100a00 */
[----:B-1----:R-:W-:Y:S02]  /*11ed0*/  IMAD.MOV.U32 R17, RZ, RZ, R20 ;  /* 0x000000ffff117224 */ /* 0x002fe400078e0014 */
[----:B------:R-:W-:Y:S02]  /*11ee0*/  IMAD.MOV.U32 R16, RZ, RZ, R21 ;  /* 0x000000ffff107224 */ /* 0x000fe400078e0015 */
[----:B------:R-:W3:Y:S02]  /*11ef0*/  LDL.LU.64 R20, [R1+0xef8] ;  /* 0x000ef80001147983 */ /* 0x000ee40000300a00 */
[----:B---3--:R-:W-:-:S15]  /*11f00*/  HMMA.1688.F32.TF32 R24, R4, R20, R24 ;  /* 0x000000140418723c */ /* 0x008fde0000081018 */
[----:B------:R-:W-:-:S04]  /*11f10*/  NOP ;  /* 0x0000000000007918 */ /* 0x000fc80000000000 */
[----:B------:R-:W-:Y:S04]  /*11f20*/  STL.64 [R1+0x220], R24 ;  /* 0x0002201801007387 */ /* 0x000fe80000100a00 */
[----:B------:R1:W-:Y:S04]  /*11f30*/  STL.64 [R1+0x228], R26 ;  /* 0x0002281a01007387 */ /* 0x0003e80000100a00 */
[----:B-1----:R-:W2:Y:S04]  /*11f40*/  LDL.LU.64 R26, [R1+0xef0] ;  /* 0x000ef000011a7983 */ /* 0x002ea80000300a00 */
[----:B------:R-:W2:Y:S01]  /*11f50*/  LDL.LU.64 R24, [R1+0xee8] ;  /* 0x000ee80001187983 */ /* 0x000ea20000300a00 */
[----:B------:R-:W-:-:S02]  /*11f60*/  IMAD.MOV.U32 R28, RZ, RZ, R20 ;  /* 0x000000ffff1c7224 */ /* 0x000fc400078e0014 */
[----:B------:R-:W-:Y:S01]  /*11f70*/  IMAD.MOV.U32 R3, RZ, RZ, R21 ;  /* 0x000000ffff037224 */ /* 0x000fe200078e0015 */
[----:B------:R-:W3:Y:S04]  /*11f80*/  LDL.LU.64 R22, [R1+0xee0] ;  /* 0x000ee00001167983 */ /* 0x000ee80000300a00 */
[----:B------:R-:W4:Y:S04]  /*11f90*/  LDL.LU.64 R20, [R1+0xed8] ;  /* 0x000ed80001147983 */ /* 0x000f280000300a00 */
[----:B------:R1:W-:Y:S01]  /*11fa0*/  STL.64 [R1+0xe58], R12 ;  /* 0x000e580c01007387 */ /* 0x0003e20000100a00 */
[----:B--2---:R-:W-:Y:S03]  /*11fb0*/  HMMA.1688.F32.TF32 R24, R4, R12, R24 ;  /* 0x0000000c0418723c */ /* 0x004fe60000081018 */
[----:B-1----:R-:W2:-:S15]  /*11fc0*/  LDL.LU R12, [R1+0x1a0] ;  /* 0x0001a000010c7983 */ /* 0x002e9e0000300800 */
[----:B------:R-:W-:Y:S01]  /*11fd0*/  NOP ;  /* 0x0000000000007918 */ /* 0x000fe20000000000 */
[----:B------:R-:W-:Y:S04]  /*11fe0*/  STL.64 [R1+0x210], R24 ;  /* 0x0002101801007387 */ /* 0x000fe80000100a00 */
[----:B------:R-:W-:Y:S04]  /*11ff0*/  STL.64 [R1+0x218], R26 ;  /* 0x0002181a01007387 */ /* 0x000fe80000100a00 */
[----:B------:R-:W2:Y:S04]  /*12000*/  LDL.LU R13, [R1+0x1a4] ;  /* 0x0001a400010d7983 */ /* 0x000ea80000300800 */
[----:B------:R-:W2:Y:S04]  /*12010*/  LDL.LU R14, [R1+0x1a8] ;  /* 0x0001a800010e7983 */ /* 0x000ea80000300800 */
[----:B------:R-:W2:Y:S04]  /*12020*/  LDL.LU R15, [R1+0x1ac] ;  /* 0x0001ac00010f7983 */ /* 0x000ea80000300800 */
[----:B--2---:R-:W-:Y:S04]  /*12030*/  STL.64 [R1+0xe68], R14 ;  /* 0x000e680e01007387 */ /* 0x004fe80000100a00 */
[----:B------:R1:W-:Y:S02]  /*12040*/  STL.64 [R1+0xe60], R12 ;  /* 0x000e600c01007387 */ /* 0x0003e40000100a00 */
[----:B-1----:R-:W-:-:S02]  /*12050*/  IMAD.MOV.U32 R13, RZ, RZ, R16 ;  /* 0x000000ffff0d7224 */ /* 0x002fc400078e0010 */
[----:B------:R-:W-:Y:S01]  /*12060*/  IMAD.MOV.U32 R12, RZ, RZ, R17 ;  /* 0x000000ffff0c7224 */ /* 0x000fe200078e0011 */
[----:B------:R-:W2:Y:S04]  /*12070*/  LDL.LU R16, [R1+0x1e0] ;  /* 0x0001e00001107983 */ /* 0x000ea80000300800 */
[----:B------:R-:W2:Y:S04]  /*12080*/  LDL.LU R17, [R1+0x1e4] ;  /* 0x0001e40001117983 */ /* 0x000ea80000300800 */
[----:B------:R-:W2:Y:S04]  /*12090*/  LDL.LU R18, [R1+0x1e8] ;  /* 0x0001e80001127983 */ /* 0x000ea80000300800 */
[----:B------:R-:W2:Y:S04]  /*120a0*/  LDL.LU R19, [R1+0x1ec] ;  /* 0x0001ec0001137983 */ /* 0x000ea80000300800 */
[----:B------:R-:W4:Y:S04]  /*120b0*/  LDL.LU R24, [R1+0x1f0] ;  /* 0x0001f00001187983 */ /* 0x000f280000300800 */
[----:B------:R-:W4:Y:S04]  /*120c0*/  LDL.LU R25, [R1+0x1f4] ;  /* 0x0001f40001197983 */ /* 0x000f280000300800 */
[----:B------:R-:W4:Y:S04]  /*120d0*/  LDL.LU R26, [R1+0x1f8] ;  /* 0x0001f800011a7983 */ /* 0x000f280000300800 */
[----:B------:R-:W4:Y:S04]  /*120e0*/  LDL.LU R27, [R1+0x1fc] ;  /* 0x0001fc00011b7983 */ /* 0x000f280000300800 */
[----:B------:R1:W-:Y:S02]  /*120f0*/  STL.64 [R1+0xe80], R12 ;  /* 0x000e800c01007387 */ /* 0x0003e40000100a00 */
[----:B-1----:R-:W-:-:S02]  /*12100*/  IMAD.MOV.U32 R12, RZ, RZ, R11 ;  /* 0x000000ffff0c7224 */ /* 0x002fc400078e000b */
[----:B------:R-:W-:-:S05]  /*12110*/  IMAD.MOV.U32 R13, RZ, RZ, R10 ;  /* 0x000000ffff0d7224 */ /* 0x000fca00078e000a */
[----:B------:R1:W-:Y:S04]  /*12120*/  STL.64 [R1+0xe98], R12 ;  /* 0x000e980c01007387 */ /* 0x0003e80000100a00 */
[----:B-1----:R-:W2:Y:S04]  /*12130*/  LDL.LU R12, [R1+0x200] ;  /* 0x00020000010c7983 */ /* 0x002ea80000300800 */
[----:B------:R-:W2:Y:S04]  /*12140*/  LDL.LU R13, [R1+0x204] ;  /* 0x00020400010d7983 */ /* 0x000ea80000300800 */
[----:B------:R-:W2:Y:S04]  /*12150*/  LDL.LU R14, [R1+0x208] ;  /* 0x00020800010e7983 */ /* 0x000ea80000300800 */
[----:B------:R-:W2:Y:S02]  /*12160*/  LDL.LU R15, [R1+0x20c] ;  /* 0x00020c00010f7983 */ /* 0x000ea40000300800 */
[----:B--2---:R-:W-:-:S15]  /*12170*/  HMMA.1688.F32.TF32 R12, R4, R8, R12 ;  /* 0x00000008040c723c */ /* 0x004fde000008100c */
[----:B------:R-:W-:-:S04]  /*12180*/  NOP ;  /* 0x0000000000007918 */ /* 0x000fc80000000000 */
[----:B------:R1:W-:Y:S04]  /*12190*/  STL.64 [R1+0x200], R12 ;  /* 0x0002000c01007387 */ /* 0x0003e80000100a00 */
[----:B------:R-:W-:Y:S01]  /*121a0*/  STL.64 [R1+0x208], R14 ;  /* 0x0002080e01007387 */ /* 0x000fe20000100a00 */
[----:B-1----:R-:W-:-:S03]  /*121b0*/  IMAD.MOV.U32 R12, RZ, RZ, R0 ;  /* 0x000000ffff0c7224 */ /* 0x002fc600078e0000 */
[----:B------:R-:W2:Y:S01]  /*121c0*/  LDL.LU R0, [R1+0xed4] ;  /* 0x000ed40001007983 */ /* 0x000ea20000300800 */
[----:B------:R-:W-:-:S03]  /*121d0*/  IMAD.MOV.U32 R13, RZ, RZ, R29 ;  /* 0x000000ffff0d7224 */ /* 0x000fc600078e001d */
[----:B------:R-:W2:Y:S04]  /*121e0*/  LDL.LU R29, [R1+0xed0] ;  /* 0x000ed000011d7983 */ /* 0x000ea80000300800 */
        /* <DEDUP_REMOVED lines=11> */
[C---:B----4-:R-:W-:Y:S03]  /*122a0*/  HMMA.1688.F32.TF32 R24, R4.reuse, R20, R24 ;  /* 0x000000140418723c */ /* 0x050fe60000081018 */
[----:B--2---:R-:W-:Y:S04]  /*122b0*/  STL.64 [R1+0xe90], R10 ;  /* 0x000e900a01007387 */ /* 0x004fe80000100a00 */
[----:B------:R1:W-:Y:S04]  /*122c0*/  STL.64 [R1+0xe88], R8 ;  /* 0x000e880801007387 */ /* 0x0003e80000100a00 */
        /* <DEDUP_REMOVED lines=10> */
[----:B------:R-:W-:Y:S04]  /*12370*/  STL.64 [R1+0x1f0], R24 ;  /* 0x0001f01801007387 */ /* 0x000fe80000100a00 */
[----:B------:R1:W-:Y:S04]  /*12380*/  STL.64 [R1+0x1f8], R26 ;  /* 0x0001f81a01007387 */ /* 0x0003e80000100a00 */
[----:B-1----:R-:W4:Y:S04]  /*12390*/  LDL.LU.64 R26, [R1+0xec8] ;  /* 0x000ec800011a7983 */ /* 0x002f280000300a00 */
[----:B------:R-:W2:Y:S02]  /*123a0*/  LDL.LU.64 R24, [R1+0xec0] ;  /* 0x000ec00001187983 */ /* 0x000ea40000300a00 */
[----:B--2---:R-:W-:Y:S02]  /*123b0*/  HMMA.1688.F32.TF32 R4, R4, R24, R16 ;  /* 0x000000180404723c */ /* 0x004fe40000081010 */
[----:B------:R-:W2:-:S15]  /*123c0*/  LDL.LU R16, [R1+0x90] ;  /* 0x0000900001107983 */ /* 0x000e9e0000300800 */
[----:B------:R-:W-:Y:S02]  /*123d0*/  NOP ;  /* 0x0000000000007918 */ /* 0x000fe40000000000 */
[----:B------:R-:W-:Y:S04]  /*123e0*/  STL.64 [R1+0x1e0], R4 ;  /* 0x0001e00401007387 */ /* 0x000fe80000100a00 */
[----:B------:R-:W-:Y:S04]  /*123f0*/  STL.64 [R1+0x1e8], R6 ;  /* 0x0001e80601007387 */ /* 0x000fe80000100a00 */
[----:B------:R-:W2:Y:S04]  /*12400*/  LDL.LU R17, [R1+0x94] ;  /* 0x0000940001117983 */ /* 0x000ea80000300800 */
[----:B------:R-:W2:Y:S04]  /*12410*/  LDL.LU R18, [R1+0x98] ;  /* 0x0000980001127983 */ /* 0x000ea80000300800 */
[----:B------:R-:W-:Y:S04]  /*12420*/  LDS R4, [R0+UR16+0x8100] ;  /* 0x0081001000047984 */ /* 0x000fe80008000800 */
[----:B------:R-:W-:Y:S04]  /*12430*/  LDS R6, [R0+UR16+0x9100] ;  /* 0x0091001000067984 */ /* 0x000fe80008000800 */
[----:B------:R-:W-:Y:S04]  /*12440*/  LDS R5, [R2+UR16+0x8100] ;  /* 0x0081001002057984 */ /* 0x000fe80008000800 */
[----:B------:R-:W1:Y:S01]  /*12450*/  LDS R7, [R2+UR16+0x9100] ;  /* 0x0091001002077984 */ /* 0x000e620008000800 */
[----:B------:R-:W-:-:S03]  /*12460*/  IMAD.MOV.U32 R19, RZ, RZ, R29 ;  /* 0x000000ffff137224 */ /* 0x000fc600078e001d */
[----:B------:R-:W3:Y:S01]  /*12470*/  LDL.LU R29, [R1+0xeb8] ;  /* 0x000eb800011d7983 */ /* 0x000ee20000300800 */
[----:B-1----:R-:W-:Y:S03]  /*12480*/  HMMA.1688.F32.TF32 R12, R4, R12, R8 ;  /* 0x0000000c040c723c */ /* 0x002fe60000081008 */
[----:B--2---:R-:W-:Y:S04]  /*12490*/  STL.64 [R1+0xd78], R18 ;  /* 0x000d781201007387 */ /* 0x004fe80000100a00 */
[----:B------:R1:W-:Y:S02]  /*124a0*/  STL.64 [R1+0xd70], R16 ;  /* 0x000d701001007387 */ /* 0x0003e40000100a00 */
[----:B-1----:R-:W-:-:S02]  /*124b0*/  IMAD.MOV.U32 R16, RZ, RZ, R28 ;  /* 0x000000ffff107224 */ /* 0x002fc400078e001c */
[----:B------:R-:W2:Y:S01]  /*124c0*/  LDL.LU R28, [R1+0xeb4] ;  /* 0x000eb400011c7983 */ /* 0x000ea20000300800 */
[----:B------:R-:W-:-:S03]  /*124d0*/  IMAD.MOV.U32 R17, RZ, RZ, R3 ;  /* 0x000000ffff117224 */ /* 0x000fc600078e0003 */
[----:B------:R-:W2:Y:S04]  /*124e0*/  LDL.LU R3, [R1+0xeb0] ;  /* 0x000eb00001037983 */ /* 0x000ea80000300800 */
[----:B------:R-:W2:Y:S04]  /*124f0*/  LDL.LU.64 R10, [R1+0xea8] ;  /* 0x000ea800010a7983 */ /* 0x000ea80000300a00 */
[----:B------:R-:W2:Y:S04]  /*12500*/  LDL.LU.64 R8, [R1+0xea0] ;  /* 0x000ea00001087983 */ /* 0x000ea80000300a00 */
        /* <DEDUP_REMOVED lines=12> */
[----:B------:R-:W-:Y:S04]  /*125d0*/  STL.64 [R1+0x1b0], R12 ;  /* 0x0001b00c01007387 */ /* 0x000fe80000100a00 */
[----:B------:R1:W-:Y:S04]  /*125e0*/  STL.64 [R1+0x1b8], R14 ;  /* 0x0001b80e01007387 */ /* 0x0003e80000100a00 */
[----:B-1----:R-:W2:Y:S04]  /*125f0*/  LDL.LU.64 R14, [R1+0xe68] ;  /* 0x000e6800010e7983 */ /* 0x002ea80000300a00 */
[----:B------:R-:W2:Y:S02]  /*12600*/  LDL.LU.64 R12, [R1+0xe60] ;  /* 0x000e6000010c7983 */ /* 0x000ea40000300a00 */
[----:B--2---:R-:W-:-:S15]  /*12610*/  HMMA.1688.F32.TF32 R12, R4, R16, R12 ;  /* 0x00000010040c723c */ /* 0x004fde000008100c */
[----:B------:R-:W-:-:S04]  /*12620*/  NOP ;  /* 0x0000000000007918 */ /* 0x000fc80000000000 */
[----:B------:R1:W-:Y:S04]  /*12630*/  STL.64 [R1+0x1a0], R12 ;  /* 0x0001a00c01007387 */ /* 0x0003e80000100a00 */
[----:B------:R-:W-:Y:S04]  /*12640*/  STL.64 [R1+0x1a8], R14 ;  /* 0x0001a80e01007387 */ /* 0x000fe80000100a00 */
[----:B-1----:R-:W2:Y:S04]  /*12650*/  LDL.LU.64 R12, [R1+0xe58] ;  /* 0x000e5800010c7983 */ /* 0x002ea80000300a00 */
        /* <DEDUP_REMOVED lines=14> */
[----:B------:R-:W3:Y:S04]  /*12740*/  LDL.LU R15, [R1+0x18c] ;  /* 0x00018c00010f7983 */ /* 0x000ee80000300800 */
[----:B--2---:R1:W-:Y:S01]  /*12750*/  STL.64 [R1+0xe08], R8 ;  /* 0x000e080801007387 */ /* 0x0043e20000100a00 */
[----:B---3--:R-:W-:Y:S03]  /*12760*/  HMMA.1688.F32.TF32 R12, R4, R8, R12 ;  /* 0x00000008040c723c */ /* 0x008fe6000008100c */
[----:B-1----:R-:W2:-:S15]  /*12770*/  LDL.LU R8, [R1+0x160] ;  /* 0x0001600001087983 */ /* 0x002e9e0000300800 */
[----:B------:R-:W-:Y:S01]  /*12780*/  NOP ;  /* 0x0000000000007918 */ /* 0x000fe20000000000 */
[----:B------:R-:W-:Y:S04]  /*12790*/  STL.64 [R1+0x180], R12 ;  /* 0x0001800c01007387 */ /* 0x000fe80000100a00 */
[----:B------:R1:W-:Y:S04]  /*127a0*/  STL.64 [R1+0x188], R14 ;  /* 0x0001880e01007387 */ /* 0x0003e80000100a00 */
[----:B------:R-:W2:Y:S04]  /*127b0*/  LDL.LU R9, [R1+0x164] ;  /* 0x0001640001097983 */ /* 0x000ea80000300800 */
[----:B------:R-:W2:Y:S01]  /*127c0*/  LDL.LU R10, [R1+0x168] ;  /* 0x00016800010a7983 */ /* 0x000ea20000300800 */
[----:B-1----:R-:W-:Y:S03]  /*127d0*/  HMMA.1688.F32.TF32 R12, R4, R20, R16 ;  /* 0x00000014040c723c */ /* 0x002fe60000081010 */
[----:B------:R-:W2:Y:S04]  /*127e0*/  LDL.LU R11, [R1+0x16c] ;  /* 0x00016c00010b7983 */ /* 0x000ea80000300800 */
[----:B------:R-:W3:-:S12]  /*127f0*/  LDL.LU R16, [R1+0x140] ;  /* 0x0001400001107983 */ /* 0x000ed80000300800 */
[----:B------:R1:W-:Y:S04]  /*12800*/  STL.64 [R1+0x170], R12 ;  /* 0x0001700c01007387 */ /* 0x0003e80000100a00 */
[----:B------:R1:W-:Y:S04]  /*12810*/  STL.64 [R1+0x178], R14 ;  /* 0x0001780e01007387 */ /* 0x0003e80000100a00 */
[----:B------:R-:W3:Y:S04]  /*12820*/  LDL.LU R17, [R1+0x144] ;  /* 0x0001440001117983 */ /* 0x000ee80000300800 */
[----:B------:R-:W2:Y:S04]  /*12830*/  LDL.LU R18, [R1+0x148] ;  /* 0x0001480001127983 */ /* 0x000ea80000300800 */
[----:B------:R-:W2:Y:S04]  /*12840*/  LDL.LU R19, [R1+0x14c] ;  /* 0x00014c0001137983 */ /* 0x000ea80000300800 */
[----:B-1----:R-:W3:Y:S04]  /*12850*/  LDL.LU R12, [R1+0x150] ;  /* 0x00015000010c7983 */ /* 0x002ee80000300800 */
[----:B------:R-:W4:Y:S04]  /*12860*/  LDL.LU R13, [R1+0x154] ;  /* 0x00015400010d7983 */ /* 0x000f280000300800 */
[----:B------:R-:W4:Y:S04]  /*12870*/  LDL.LU R14, [R1+0x158] ;  /* 0x00015800010e7983 */ /* 0x000f280000300800 */
[----:B------:R-:W4:Y:S04]  /*12880*/  LDL.LU R15, [R1+0x15c] ;  /* 0x00015c00010f7983 */ /* 0x000f280000300800 */
[----:B--2---:R-:W-:Y:S04]  /*12890*/  STL.64 [R1+0xe40], R18 ;  /* 0x000e401201007387 */ /* 0x004fe80000100a00 */
[----:B---3--:R1:W-:Y:S04]  /*128a0*/  STL.64 [R1+0xe38], R16 ;  /* 0x000e381001007387 */ /* 0x0083e80000100a00 */
[----:B-1----:R-:W4:Y:S04]  /*128b0*/  LDL.LU.64 R16, [R1+0x50] ;  /* 0x0000500001107983 */ /* 0x002f280000300a00 */
[----:B------:R-:W-:Y:S04]  /*128c0*/  STL.64 [R1+0xdf0], R22 ;  /* 0x000df01601007387 */ /* 0x000fe80000100a00 */
[----:B------:R1:W-:Y:S04]  /*128d0*/  STL.64 [R1+0xde8], R20 ;  /* 0x000de81401007387 */ /* 0x0003e80000100a00 */
[----:B-1----:R-:W2:Y:S04]  /*128e0*/  LDL.LU R20, [R1+0x130] ;  /* 0x0001300001147983 */ /* 0x002ea80000300800 */
[----:B------:R-:W2:Y:S04]  /*128f0*/  LDL.LU R21, [R1+0x134] ;  /* 0x0001340001157983 */ /* 0x000ea80000300800 */
[----:B------:R-:W3:Y:S04]  /*12900*/  LDL.LU R22, [R1+0x138] ;  /* 0x0001380001167983 */ /* 0x000ee80000300800 */
[----:B------:R-:W3:Y:S01]  /*12910*/  LDL.LU R23, [R1+0x13c] ;  /* 0x00013c0001177983 */ /* 0x000ee20000300800 */
[----:B------:R-:W-:Y:S03]  /*12920*/  HMMA.1688.F32.TF32 R4, R4, R24, R8 ;  /* 0x000000180404723c */ /* 0x000fe60000081008 */
[----:B---3--:R-:W-:Y:S04]  /*12930*/  STL.64 [R1+0xe28], R22 ;  /* 0x000e281601007387 */ /* 0x008fe80000100a00 */
[----:B--2---:R1:W-:Y:S04]  /*12940*/  STL.64 [R1+0xe20], R20 ;  /* 0x000e201401007387 */ /* 0x0043e80000100a00 */
[----:B-1----:R-:W2:Y:S04]  /*12950*/  LDL.LU.64 R20, [R1+0x40] ;  /* 0x0000400001147983 */ /* 0x002ea80000300a00 */
[----:B------:R-:W3:Y:S04]  /*12960*/  LDL.LU R8, [R1+0x110] ;  /* 0x0001100001087983 */ /* 0x000ee80000300800 */
[----:B------:R-:W-:Y:S04]  /*12970*/  STL.64 [R1+0x160], R4 ;  /* 0x0001600401007387 */ /* 0x000fe80000100a00 */
[----:B------:R-:W-:Y:S04]  /*12980*/  STL.64 [R1+0x168], R6 ;  /* 0x0001680601007387 */ /* 0x000fe80000100a00 */
[----:B------:R-:W3:Y:S04]  /*12990*/  LDL.LU R9, [R1+0x114] ;  /* 0x0001140001097983 */ /* 0x000ee80000300800 */
[----:B------:R-:W2:Y:S04]  /*129a0*/  LDL.LU R10, [R1+0x118] ;  /* 0x00011800010a7983 */ /* 0x000ea80000300800 */
[----:B------:R-:W2:Y:S04]  /*129b0*/  LDL.LU R11, [R1+0x11c] ;  /* 0x00011c00010b7983 */ /* 0x000ea80000300800 */
[----:B------:R-:W-:Y:S04]  /*129c0*/  LDS R4, [R0+UR16+0x8200] ;  /* 0x0082001000047984 */ /* 0x000fe80008000800 */
[----:B------:R-:W-:Y:S04]  /*129d0*/  LDS R6, [R0+UR16+0x9200] ;  /* 0x0092001000067984 */ /* 0x000fe80008000800 */
[----:B------:R-:W-:Y:S04]  /*129e0*/  LDS R5, [R2+UR16+0x8200] ;  /* 0x0082001002057984 */ /* 0x000fe80008000800 */
[----:B------:R-:W4:Y:S02]  /*129f0*/  LDS R7, [R2+UR16+0x9200] ;  /* 0x0092001002077984 */ /* 0x000f240008000800 */
[----:B----4-:R-:W-:Y:S02]  /*12a00*/  HMMA.1688.F32.TF32 R12, R4, R16, R12 ;  /* 0x00000010040c723c */ /* 0x010fe4000008100c */
[----:B--2---:R-:W-:Y:S04]  /*12a10*/  STL.64 [R1+0xe18], R10 ;  /* 0x000e180a01007387 */ /* 0x004fe80000100a00 */
[----:B---3--:R1:W-:Y:S04]  /*12a20*/  STL.64 [R1+0xe10], R8 ;  /* 0x000e100801007387 */ /* 0x0083e80000100a00 */
[----:B-1----:R-:W2:Y:S04]  /*12a30*/  LDL.LU.64 R8, [R1+0x30] ;  /* 0x0000300001087983 */ /* 0x002ea80000300a00 */
[----:B------:R-:W-:Y:S04]  /*12a40*/  STL.64 [R1+0xde0], R26 ;  /* 0x000de01a01007387 */ /* 0x000fe80000100a00 */
[----:B------:R1:W-:Y:S04]  /*12a50*/  STL.64 [R1+0xdd8], R24 ;  /* 0x000dd81801007387 */ /* 0x0003e80000100a00 */
[----:B-1----:R-:W3:Y:S04]  /*12a60*/  LDL.LU R24, [R1+0x120] ;  /* 0x0001200001187983 */ /* 0x002ee80000300800 */
[----:B------:R-:W3:Y:S04]  /*12a70*/  LDL.LU R25, [R1+0x124] ;  /* 0x0001240001197983 */ /* 0x000ee80000300800 */
[----:B------:R-:W3:Y:S04]  /*12a80*/  LDL.LU R26, [R1+0x128] ;  /* 0x00012800011a7983 */ /* 0x000ee80000300800 */
[----:B------:R-:W3:Y:S04]  /*12a90*/  LDL.LU R27, [R1+0x12c] ;  /* 0x00012c00011b7983 */ /* 0x000ee80000300800 */
[----:B------:R1:W-:Y:S04]  /*12aa0*/  STL.64 [R1+0x150], R12 ;  /* 0x0001500c01007387 */ /* 0x0003e80000100a00 */
[----:B------:R4:W-:Y:S04]  /*12ab0*/  STL.64 [R1+0x158], R14 ;  /* 0x0001580e01007387 */ /* 0x0009e80000100a00 */
[----:B-1----:R-:W2:Y:S01]  /*12ac0*/  LDL.LU.64 R12, [R1+0xe48] ;  /* 0x000e4800010c7983 */ /* 0x002ea20000300a00 */
[----:B----4-:R-:W-:-:S03]  /*12ad0*/  IMAD.MOV.U32 R15, RZ, RZ, R16 ;  /* 0x000000ffff0f7224 */ /* 0x010fc600078e0010 */
[----:B------:R-:W4:Y:S01]  /*12ae0*/  LDL.LU.64 R18, [R1+0xe40] ;  /* 0x000e400001127983 */ /* 0x000f220000300a00 */
[----:B------:R-:W-:-:S03]  /*12af0*/  IMAD.MOV.U32 R14, RZ, RZ, R17 ;  /* 0x000000ffff0e7224 */ /* 0x000fc600078e0011 */
[----:B------:R-:W4:Y:S02]  /*12b00*/  LDL.LU.64 R16, [R1+0xe38] ;  /* 0x000e380001107983 */ /* 0x000f240000300a00 */
[----:B----4-:R-:W-:-:S15]  /*12b10*/  HMMA.1688.F32.TF32 R16, R4, R20, R16 ;  /* 0x000000140410723c */ /* 0x010fde0000081010 */
[----:B------:R-:W-:-:S04]  /*12b20*/  NOP ;  /* 0x0000000000007918 */ /* 0x000fc80000000000 */
[----:B------:R1:W-:Y:S04]  /*12b30*/  STL.64 [R1+0x140], R16 ;  /* 0x0001401001007387 */ /* 0x0003e80000100a00 */
[----:B------:R4:W-:Y:S04]  /*12b40*/  STL.64 [R1+0x148], R18 ;  /* 0x0001481201007387 */ /* 0x0009e80000100a00 */
[----:B-1----:R-:W3:Y:S01]  /*12b50*/  LDL.LU.64 R16, [R1+0xe30] ;  /* 0x000e300001107983 */ /* 0x002ee20000300a00 */
[----:B----4-:R-:W-:-:S03]  /*12b60*/  IMAD.MOV.U32 R19, RZ, RZ, R20 ;  /* 0x000000ffff137224 */ /* 0x010fc600078e0014 */
[----:B------:R-:W2:Y:S01]  /*12b70*/  LDL.LU.64 R22, [R1+0xe28] ;  /* 0x000e280001167983 */ /* 0x000ea20000300a00 */
[----:B------:R-:W-:-:S03]  /*12b80*/  IMAD.MOV.U32 R18, RZ, RZ, R21 ;  /* 0x000000ffff127224 */ /* 0x000fc600078e0015 */
        /* <DEDUP_REMOVED lines=8> */
[----:B------:R-:W2:Y:S01]  /*12c10*/  LDL.LU.64 R8, [R1+0xe10] ;  /* 0x000e100001087983 */ /* 0x000ea20000300a00 */
[----:B---3--:R-:W-:Y:S03]  /*12c20*/  HMMA.1688.F32.TF32 R24, R4, R16, R24 ;  /* 0x000000100418723c */ /* 0x008fe60000081018 */
        /* <DEDUP_REMOVED lines=49> */
[C---:B---3--:R-:W-:Y:S03]  /*12f40*/  HMMA.1688.F32.TF32 R20, R4.reuse, R8, R20 ;  /* 0x000000080414723c */ /* 0x048fe60000081014 */
[----:B--2---:R-:W-:Y:S04]  /*12f50*/  STL.64 [R1+0xdc8], R14 ;  /* 0x000dc80e01007387 */ /* 0x004fe80000100a00 */
[----:B------:R1:W-:Y:S04]  /*12f60*/  STL.64 [R1+0xdc0], R12 ;  /* 0x000dc00c01007387 */ /* 0x0003e80000100a00 */
[----:B-1----:R-:W2:Y:S08]  /*12f70*/  LDL.LU R12, [R1+0xd0] ;  /* 0x0000d000010c7983 */ /* 0x002eb00000300800 */
[----:B------:R-:W-:Y:S04]  /*12f80*/  STL.64 [R1+0x100], R20 ;  /* 0x0001001401007387 */ /* 0x000fe80000100a00 */
[----:B------:R1:W-:Y:S04]  /*12f90*/  STL.64 [R1+0x108], R22 ;  /* 0x0001081601007387 */ /* 0x0003e80000100a00 */
[----:B-1----:R-:W3:Y:S04]  /*12fa0*/  LDL.LU.64 R22, [R1+0xdf0] ;  /* 0x000df00001167983 */ /* 0x002ee80000300a00 */
[----:B------:R-:W4:Y:S02]  /*12fb0*/  LDL.LU.64 R20, [R1+0xde8] ;  /* 0x000de80001147983 */ /* 0x000f240000300a00 */
[----:B----4-:R-:W-:-:S15]  /*12fc0*/  HMMA.1688.F32.TF32 R24, R4, R20, R24 ;  /* 0x000000140418723c */ /* 0x010fde0000081018 */
[----:B------:R-:W-:-:S04]  /*12fd0*/  NOP ;  /* 0x0000000000007918 */ /* 0x000fc80000000000 */
[----:B------:R-:W-:Y:S04]  /*12fe0*/  STL.64 [R1+0xf0], R24 ;  /* 0x0000f01801007387 */ /* 0x000fe80000100a00 */
[----:B------:R1:W-:Y:S04]  /*12ff0*/  STL.64 [R1+0xf8], R26 ;  /* 0x0000f81a01007387 */ /* 0x0003e80000100a00 */
[----:B-1----:R-:W4:Y:S04]  /*13000*/  LDL.LU.64 R26, [R1+0xde0] ;  /* 0x000de000011a7983 */ /* 0x002f280000300a00 */
[----:B------:R-:W2:Y:S01]  /*13010*/  LDL.LU.64 R24, [R1+0xdd8] ;  /* 0x000dd80001187983 */ /* 0x000ea20000300a00 */
[----:B------:R-:W-:-:S02]  /*13020*/  IMAD.MOV.U32 R13, RZ, RZ, R29 ;  /* 0x000000ffff0d7224 */ /* 0x000fc400078e001d */
[----:B------:R-:W-:Y:S02]  /*13030*/  IMAD.MOV.U32 R14, RZ, RZ, R28 ;  /* 0x000000ffff0e7224 */ /* 0x000fe400078e001c */
[----:B------:R-:W-:Y:S01]  /*13040*/  IMAD.MOV.U32 R15, RZ, RZ, R3 ;  /* 0x000000ffff0f7224 */ /* 0x000fe200078e0003 */
        /* <DEDUP_REMOVED lines=28> */
[----:B------:R-:W2:-:S15]  /*13210*/  LDL.LU.64 R12, [R1+0xd80] ;  /* 0x000d8000010c7983 */ /* 0x000e9e0000300a00 */
[----:B------:R-:W-:Y:S02]  /*13220*/  NOP ;  /* 0x0000000000007918 */ /* 0x000fe40000000000 */
        /* <DEDUP_REMOVED lines=12> */
[----:B------:R1:W-:Y:S04]  /*132f0*/  STL [R1+0xb90], R29 ;  /* 0x000b901d01007387 */ /* 0x0003e80000100800 */
[----:B------:R-:W3:Y:S01]  /*13300*/  LDL.LU.64 R10, [R1+0xd48] ;  /* 0x000d4800010a7983 */ /* 0x000ee20000300a00 */
[----:B--2---:R-:W-:Y:S03]  /*13310*/  HMMA.1688.F32.TF32 R12, R4, R8, R12 ;  /* 0x00000008040c723c */ /* 0x004fe6000008100c */
[----:B------:R-:W3:Y:S01]  /*13320*/  LDL.LU.64 R8, [R1+0xd40] ;  /* 0x000d400001087983 */ /* 0x000ee20000300a00 */
[----:B-1----:R-:W-:-:S15]  /*13330*/  LOP3.LUT R29, R0, 0x20, RZ, 0x3c, !PT ;  /* 0x00000020001d7812 */ /* 0x002fde00078e3cff */
[----:B------:R-:W-:Y:S04]  /*13340*/  STL.64 [R1+0x80], R12 ;  /* 0x0000800c01007387 */ /* 0x000fe80000100a00 */
[----:B------:R-:W-:Y:S04]  /*13350*/  STL.64 [R1+0x88], R14 ;  /* 0x0000880e01007387 */ /* 0x000fe80000100a00 */
[----:B------:R-:W-:Y:S04]  /*13360*/  LDS R14, [R0+UR16+0xb200] ;  /* 0x00b20010000e7984 */ /* 0x000fe80008000800 */
[----:B------:R-:W-:Y:S04]  /*13370*/  LDS R15, [R29+UR16+0xb200] ;  /* 0x00b200101d0f7984 */ /* 0x000fe80008000800 */
[----:B------:R-:W-:Y:S04]  /*13380*/  LDS R12, [R0+UR16+0xa200] ;  /* 0x00a20010000c7984 */ /* 0x000fe80008000800 */
[----:B------:R-:W-:Y:S01]  /*13390*/  LDS R13, [R29+UR16+0xa200] ;  /* 0x00a200101d0d7984 */ /* 0x000fe20008000800 */
[----:B---3--:R-:W-:-:S15]  /*133a0*/  HMMA.1688.F32.TF32 R8, R4, R20, R8 ;  /* 0x000000140408723c */ /* 0x008fde0000081008 */
[----:B------:R-:W-:-:S04]  /*133b0*/  NOP ;  /* 0x0000000000007918 */ /* 0x000fc80000000000 */
[----:B------:R-:W-:Y:S02]  /*133c0*/  IMAD.MOV.U32 R3, RZ, RZ, R10 ;  /* 0x000000ffff037224 */ /* 0x000fe400078e000a */
[----:B------:R-:W-:Y:S01]  /*133d0*/  IMAD.MOV.U32 R2, RZ, RZ, R11 ;  /* 0x000000ffff027224 */ /* 0x000fe200078e000b */
[----:B------:R-:W-:Y:S01]  /*133e0*/  LDS R10, [R0+UR16+0xb100] ;  /* 0x00b10010000a7984 */ /* 0x000fe20008000800 */
[----:B------:R-:W-:Y:S02]  /*133f0*/  IMAD.MOV.U32 R28, RZ, RZ, R8 ;  /* 0x000000ffff1c7224 */ /* 0x000fe400078e0008 */
[----:B------:R-:W-:Y:S01]  /*13400*/  IMAD.MOV.U32 R21, RZ, RZ, R9 ;  /* 0x000000ffff157224 */ /* 0x000fe200078e0009 */
[----:B------:R-:W1:Y:S04]  /*13410*/  LDS R11, [R29+UR16+0xb100] ;  /* 0x00b100101d0b7984 */ /* 0x000e680008000800 */
[----:B------:R-:W-:Y:S04]  /*13420*/  LDS R8, [R0+UR16+0xa100] ;  /* 0x00a1001000087984 */ /* 0x000fe80008000800 */
[----:B------:R-:W2:Y:S01]  /*13430*/  LDS R9, [R29+UR16+0xa100] ;  /* 0x00a100101d097984 */ /* 0x000ea20008000800 */
[----:B------:R-:W-:Y:S03]  /*13440*/  HMMA.1688.F32.TF32 R4, R4, R24, R16 ;  /* 0x000000180404723c */ /* 0x000fe60000081010 */
[----:B------:R-:W-:Y:S04]  /*13450*/  STL [R1+0xba0], R2 ;  /* 0x000ba00201007387 */ /* 0x000fe80000100800 */
[----:B------:R-:W-:Y:S04]  /*13460*/  STL [R1+0xb9c], R3 ;  /* 0x000b9c0301007387 */ /* 0x000fe80000100800 */
[----:B------:R-:W-:Y:S04]  /*13470*/  STL [R1+0xb98], R21 ;  /* 0x000b981501007387 */ /* 0x000fe80000100800 */
[----:B------:R-:W-:Y:S04]  /*13480*/  STL.64 [R1+0xd28], R22 ;  /* 0x000d281601007387 */ /* 0x000fe80000100a00 */
[----:B------:R-:W-:Y:S04]  /*13490*/  STL [R1+0xb94], R28 ;  /* 0x000b941c01007387 */ /* 0x000fe80000100800 */
[----:B----4-:R-:W-:Y:S04]  /*134a0*/  STL.64 [R1+0xcb0], R26 ;  /* 0x000cb01a01007387 */ /* 0x010fe80000100a00 */
[----:B------:R-:W-:Y:S04]  /*134b0*/  STL.64 [R1+0x60], R4 ;  /* 0x0000600401007387 */ /* 0x000fe80000100a00 */
[----:B------:R-:W-:Y:S04]  /*134c0*/  STL.64 [R1+0x68], R6 ;  /* 0x0000680601007387 */ /* 0x000fe80000100a00 */
[----:B-1----:R1:W-:Y:S04]  /*134d0*/  STL.64 [R1+0xcc0], R10 ;  /* 0x000cc00a01007387 */ /* 0x0023e80000100a00 */
[----:B--2---:R-:W-:Y:S04]  /*134e0*/  STL.64 [R1+0xcb8], R8 ;  /* 0x000cb80801007387 */ /* 0x004fe80000100a00 */
[----:B------:R2:W-:Y:S04]  /*134f0*/  STL.64 [R1+0xc40], R14 ;  /* 0x000c400e01007387 */ /* 0x0005e80000100a00 */
[----:B------:R-:W-:Y:S04]  /*13500*/  STL.64 [R1+0xc38], R12 ;  /* 0x000c380c01007387 */ /* 0x000fe80000100a00 */
[----:B-1----:R-:W3:Y:S04]  /*13510*/  LDL R10, [R1+0x8] ;  /* 0x00000800010a7983 */ /* 0x002ee80000100800 */
[----:B------:R-:W3:Y:S04]  /*13520*/  LDL R11, [R1+0xc] ;  /* 0x00000c00010b7983 */ /* 0x000ee80000100800 */
[----:B--2---:R-:W2:Y:S04]  /*13530*/  LDL R14, [R1+0x48] ;  /* 0x00004800010e7983 */ /* 0x004ea80000100800 */
[----:B------:R-:W2:Y:S04]  /*13540*/  LDL R15, [R1+0x4c] ;  /* 0x00004c00010f7983 */ /* 0x000ea80000100800 */
[----:B------:R-:W-:Y:S04]  /*13550*/  LDS R16, [R0+UR16+0xa300] ;  /* 0x00a3001000107984 */ /* 0x000fe80008000800 */
[----:B------:R-:W-:Y:S04]  /*13560*/  LDS R18, [R0+UR16+0xb300] ;  /* 0x00b3001000127984 */ /* 0x000fe80008000800 */
[----:B------:R-:W-:Y:S04]  /*13570*/  LDS R19, [R29+UR16+0xb300] ;  /* 0x00b300101d137984 */ /* 0x000fe80008000800 */
[----:B------:R-:W-:Y:S04]  /*13580*/  LDS R17, [R29+UR16+0xa300] ;  /* 0x00a300101d117984 */ /* 0x000fe80008000800 */
[----:B------:R-:W-:Y:S04]  /*13590*/  LDS R4, [R0+UR16+0xa000] ;  /* 0x00a0001000047984 */ /* 0x000fe80008000800 */
[----:B------:R-:W-:Y:S04]  /*135a0*/  LDS R6, [R0+UR16+0xb000] ;  /* 0x00b0001000067984 */ /* 0x000fe80008000800 */
[----:B------:R-:W-:Y:S04]  /*135b0*/  LDS R5, [R29+UR16+0xa000] ;  /* 0x00a000101d057984 */ /* 0x000fe80008000800 */
[----:B------:R-:W1:Y:S04]  /*135c0*/  LDS R7, [R29+UR16+0xb000] ;  /* 0x00b000101d077984 */ /* 0x000e680008000800 */
[----:B---3--:R3:W-:Y:S04]  /*135d0*/  STL.64 [R1+0xcd8], R10 ;  /* 0x000cd80a01007387 */ /* 0x0087e80000100a00 */
[----:B------:R-:W4:Y:S04]  /*135e0*/  LDL.LU R24, [R1+0x1f0] ;  /* 0x0001f00001187983 */ /* 0x000f280000300800 */
[----:B------:R-:W4:Y:S04]  /*135f0*/  LDL.LU R25, [R1+0x1f4] ;  /* 0x0001f40001197983 */ /* 0x000f280000300800 */
[----:B------:R-:W2:Y:S04]  /*13600*/  LDL.LU R26, [R1+0x1f8] ;  /* 0x0001f800011a7983 */ /* 0x000ea80000300800 */
[----:B------:R-:W2:Y:S04]  /*13610*/  LDL.LU R27, [R1+0x1fc] ;  /* 0x0001fc00011b7983 */ /* 0x000ea80000300800 */
[----:B---3--:R-:W3:Y:S04]  /*13620*/  LDL.64 R10, [R1+0x18] ;  /* 0x00001800010a7983 */ /* 0x008ee80000100a00 */
[----:B---3--:R3:W-:Y:S04]  /*13630*/  STL.64 [R1+0xcf0], R10 ;  /* 0x000cf00a01007387 */ /* 0x0087e80000100a00 */
[----:B---3--:R-:W3:Y:S04]  /*13640*/  LDL R10, [R1+0x28] ;  /* 0x00002800010a7983 */ /* 0x008ee80000100800 */
[----:B------:R-:W3:Y:S04]  /*13650*/  LDL R11, [R1+0x2c] ;  /* 0x00002c00010b7983 */ /* 0x000ee80000100800 */
[----:B---3--:R-:W-:Y:S04]  /*13660*/  STL.64 [R1+0xd08], R10 ;  /* 0x000d080a01007387 */ /* 0x008fe80000100a00 */
[----:B--2---:R-:W-:Y:S04]  /*13670*/  STL.64 [R1+0xcd0], R26 ;  /* 0x000cd01a01007387 */ /* 0x004fe80000100a00 */
[----:B----4-:R2:W-:Y:S04]  /*13680*/  STL.64 [R1+0xcc8], R24 ;  /* 0x000cc81801007387 */ /* 0x0105e80000100a00 */
[----:B--2---:R-:W2:Y:S04]  /*13690*/  LDL.LU R24, [R1+0x200] ;  /* 0x0002000001187983 */ /* 0x004ea80000300800 */
[----:B------:R-:W2:Y:S04]  /*136a0*/  LDL.LU R25, [R1+0x204] ;  /* 0x0002040001197983 */ /* 0x000ea80000300800 */
[----:B------:R-:W3:Y:S04]  /*136b0*/  LDL.LU R26, [R1+0x208] ;  /* 0x00020800011a7983 */ /* 0x000ee80000300800 */
[----:B------:R-:W3:Y:S04]  /*136c0*/  LDL.LU R27, [R1+0x20c] ;  /* 0x00020c00011b7983 */ /* 0x000ee80000300800 */
[----:B------:R-:W4:Y:S04]  /*136d0*/  LDL.64 R10, [R1+0x38] ;  /* 0x00003800010a7983 */ /* 0x000f280000100a00 */
[----:B----4-:R-:W-:Y:S04]  /*136e0*/  STL.64 [R1+0xd20], R10 ;  /* 0x000d200a01007387 */ /* 0x010fe80000100a00 */
[----:B---3--:R-:W-:Y:S04]  /*136f0*/  STL.64 [R1+0xce8], R26 ;  /* 0x000ce81a01007387 */ /* 0x008fe80000100a00 */
[----:B--2---:R2:W-:Y:S04]  /*13700*/  STL.64 [R1+0xce0], R24 ;  /* 0x000ce01801007387 */ /* 0x0045e80000100a00 */
[----:B--2---:R-:W2:Y:S04]  /*13710*/  LDL.LU R24, [R1+0x210] ;  /* 0x0002100001187983 */ /* 0x004ea80000300800 */
[----:B------:R-:W2:Y:S04]  /*13720*/  LDL.LU R25, [R1+0x214] ;  /* 0x0002140001197983 */ /* 0x000ea80000300800 */
[----:B------:R-:W3:Y:S04]  /*13730*/  LDL.LU R26, [R1+0x218] ;  /* 0x00021800011a7983 */ /* 0x000ee80000300800 */
[----:B------:R-:W3:Y:S04]  /*13740*/  LDL.LU R27, [R1+0x21c] ;  /* 0x00021c00011b7983 */ /* 0x000ee80000300800 */
[----:B------:R-:W1:Y:S04]  /*13750*/  LDL.LU R20, [R1+0x250] ;  /* 0x0002500001147983 */ /* 0x000e680000300800 */
[----:B------:R-:W1:Y:S04]  /*13760*/  LDL.LU R21, [R1+0x254] ;  /* 0x0002540001157983 */ /* 0x000e680000300800 */
[----:B------:R-:W1:Y:S04]  /*13770*/  LDL.LU R22, [R1+0x258] ;  /* 0x0002580001167983 */ /* 0x000e680000300800 */
[----:B------:R-:W1:Y:S04]  /*13780*/  LDL.LU R23, [R1+0x25c] ;  /* 0x00025c0001177983 */ /* 0x000e680000300800 */
[----:B------:R-:W4:Y:S04]  /*13790*/  LDL.LU R8, [R1+0x240] ;  /* 0x0002400001087983 */ /* 0x000f280000300800 */
[----:B------:R-:W4:Y:S04]  /*137a0*/  LDL.LU R9, [R1+0x244] ;  /* 0x0002440001097983 */ /* 0x000f280000300800 */
[----:B------:R-:W2:Y:S04]  /*137b0*/  LDL.LU R10, [R1+0x248] ;  /* 0x00024800010a7983 */ /* 0x000ea80000300800 */
[----:B------:R-:W2:Y:S04]  /*137c0*/  LDL.LU R11, [R1+0x24c] ;  /* 0x00024c00010b7983 */ /* 0x000ea80000300800 */
[----:B--2---:R2:W-:Y:S04]  /*137d0*/  STL.64 [R1+0xd38], R10 ;  /* 0x000d380a01007387 */ /* 0x0045e80000100a00 */
[----:B----4-:R-:W-:Y:S04]  /*137e0*/  STL.64 [R1+0xd30], R8 ;  /* 0x000d300801007387 */ /* 0x010fe80000100a00 */
[----:B--2---:R-:W1:Y:S04]  /*137f0*/  LDL.64 R10, [R1+0x58] ;  /* 0x00005800010a7983 */ /* 0x004e680000100a00 */
[----:B---3--:R-:W-:Y:S04]  /*13800*/  STL.64 [R1+0xd00], R26 ;  /* 0x000d001a01007387 */ /* 0x008fe80000100a00 */
[----:B------:R2:W-:Y:S04]  /*13810*/  STL.64 [R1+0xcf8], R24 ;  /* 0x000cf81801007387 */ /* 0x0005e80000100a00 */
[----:B--2---:R-:W2:Y:S04]  /*13820*/  LDL.LU R24, [R1+0x220] ;  /* 0x0002200001187983 */ /* 0x004ea80000300800 */
[----:B------:R-:W2:Y:S04]  /*13830*/  LDL.LU R25, [R1+0x224] ;  /* 0x0002240001197983 */ /* 0x000ea80000300800 */
[----:B------:R-:W3:Y:S04]  /*13840*/  LDL.LU R26, [R1+0x228] ;  /* 0x00022800011a7983 */ /* 0x000ee80000300800 */
[----:B------:R-:W3:Y:S01]  /*13850*/  LDL.LU R27, [R1+0x22c] ;  /* 0x00022c00011b7983 */ /* 0x000ee20000300800 */
[----:B-1----:R-:W-:Y:S01]  /*13860*/  HMMA.1688.F32.TF32 R20, R4, R10, R20 ;  /* 0x0000000a0414723c */ /* 0x002fe20000081014 */
[----:B------:R-:W-:-:S02]  /*13870*/  IMAD.MOV.U32 R12, RZ, RZ, R10 ;  /* 0x000000ffff0c7224 */ /* 0x000fc400078e000a */
[----:B------:R-:W-:Y:S01]  /*13880*/  IMAD.MOV.U32 R3, RZ, RZ, R11 ;  /* 0x000000ffff037224 */ /* 0x000fe200078e000b */
[----:B---3--:R-:W-:Y:S04]  /*13890*/  STL.64 [R1+0xd18], R26 ;  /* 0x000d181a01007387 */ /* 0x008fe80000100a00 */
[----:B--2---:R1:W-:Y:S04]  /*138a0*/  STL.64 [R1+0xd10], R24 ;  /* 0x000d101801007387 */ /* 0x0043e80000100a00 */
[----:B-1----:R-:W2:Y:S04]  /*138b0*/  LDL.LU R24, [R1+0x230] ;  /* 0x0002300001187983 */ /* 0x002ea80000300800 */
[----:B------:R-:W2:Y:S04]  /*138c0*/  LDL.LU R25, [R1+0x234] ;  /* 0x0002340001197983 */ /* 0x000ea80000300800 */
[----:B------:R-:W2:Y:S04]  /*138d0*/  LDL.LU R26, [R1+0x238] ;  /* 0x00023800011a7983 */ /* 0x000ea80000300800 */
[----:B------:R-:W2:Y:S04]  /*138e0*/  LDL.LU R27, [R1+0x23c] ;  /* 0x00023c00011b7983 */ /* 0x000ea80000300800 */
[----:B------:R1:W-:Y:S04]  /*138f0*/  STL [R1+0xba4], R16 ;  /* 0x000ba41001007387 */ /* 0x0003e80000100800 */
[----:B------:R-:W-:Y:S04]  /*13900*/  STL [R1+0xbac], R18 ;  /* 0x000bac1201007387 */ /* 0x000fe80000100800 */
[----:B------:R-:W-:Y:S04]  /*13910*/  STL [R1+0xba8], R0 ;  /* 0x000ba80001007387 */ /* 0x000fe80000100800 */
[----:B------:R-:W-:Y:S04]  /*13920*/  STL [R1+0xbe4], R19 ;  /* 0x000be41301007387 */ /* 0x000fe80000100800 */
[----:B------:R3:W-:Y:S04]  /*13930*/  STL [R1+0xbe0], R17 ;  /* 0x000be01101007387 */ /* 0x0007e80000100800 */
[----:B-1----:R-:W4:Y:S04]  /*13940*/  LDL.LU R16, [R1+0x1e0] ;  /* 0x0001e00001107983 */ /* 0x002f280000300800 */
[----:B---3--:R-:W4:Y:S04]  /*13950*/  LDL.LU R17, [R1+0x1e4] ;  /* 0x0001e40001117983 */ /* 0x008f280000300800 */
[----:B------:R-:W4:Y:S04]  /*13960*/  LDL.LU R18, [R1+0x1e8] ;  /* 0x0001e80001127983 */ /* 0x000f280000300800 */
[----:B------:R-:W4:Y:S04]  /*13970*/  LDL.LU R19, [R1+0x1ec] ;  /* 0x0001ec0001137983 */ /* 0x000f280000300800 */
[----:B------:R-:W3:Y:S04]  /*13980*/  LDL.LU.64 R10, [R1+0xd38] ;  /* 0x000d3800010a7983 */ /* 0x000ee80000300a00 */
[----:B------:R-:W3:Y:S04]  /*13990*/  LDL.LU.64 R8, [R1+0xd30] ;  /* 0x000d300001087983 */ /* 0x000ee80000300a00 */
[----:B------:R1:W-:Y:S04]  /*139a0*/  STL.64 [R1+0x3b0], R20 ;  /* 0x0003b01401007387 */ /* 0x0003e80000100a00 */
[----:B------:R1:W-:Y:S02]  /*139b0*/  STL [R1+0x3b8], R22 ;  /* 0x0003b81601007387 */ /* 0x0003e40000100800 */
[----:B-1----:R-:W-:-:S02]  /*139c0*/  IMAD.MOV.U32 R20, RZ, RZ, R23 ;  /* 0x000000ffff147224 */ /* 0x002fc400078e0017 */
[----:B------:R-:W2:Y:S04]  /*139d0*/  LDL.LU.64 R22, [R1+0xd28] ;  /* 0x000d280001167983 */ /* 0x000ea80000300a00 */
[----:B------:R-:W-:Y:S01]  /*139e0*/  STL [R1+0xb00], R20 ;  /* 0x000b001401007387 */ /* 0x000fe20000100800 */
[----:B---3--:R-:W-:-:S15]  /*139f0*/  HMMA.1688.F32.TF32 R8, R4, R14, R8 ;  /* 0x0000000e0408723c */ /* 0x008fde0000081008 */
[----:B------:R-:W-:-:S04]  /*13a00*/  NOP ;  /* 0x0000000000007918 */ /* 0x000fc80000000000 */
[----:B------:R-:W-:Y:S04]  /*13a10*/  STL.64 [R1+0x3a0], R8 ;  /* 0x0003a00801007387 */ /* 0x000fe80000100a00 */
[----:B------:R1:W-:Y:S04]  /*13a20*/  STL.64 [R1+0x3a8], R10 ;  /* 0x0003a80a01007387 */ /* 0x0003e80000100a00 */
[----:B-1----:R-:W2:Y:S04]  /*13a30*/  LDL.LU.64 R10, [R1+0xd20] ;  /* 0x000d2000010a7983 */ /* 0x002ea80000300a00 */
[----:B------:R-:W-:Y:S01]  /*13a40*/  STL.64 [R1+0xc98], R14 ;  /* 0x000c980e01007387 */ /* 0x000fe20000100a00 */
[----:B--2---:R-:W-:Y:S01]  /*13a50*/  HMMA.1688.F32.TF32 R24, R4, R10, R24 ;  /* 0x0000000a0418723c */ /* 0x004fe20000081018 */
[----:B------:R-:W-:-:S02]  /*13a60*/  IMAD.MOV.U32 R2, RZ, RZ, R10 ;  /* 0x000000ffff027224 */ /* 0x000fc400078e000a */
        /* <DEDUP_REMOVED lines=14> */
[----:B------:R-:W-:Y:S01]  /*13b50*/  STL [R1+0xb04], R20 ;  /* 0x000b041401007387 */ /* 0x000fe20000100800 */
        /* <DEDUP_REMOVED lines=15> */
[----:B-1----:R-:W3:Y:S04]  /*13c50*/  LDL.LU.64 R10, [R1+0xcc0] ;  /* 0x000cc000010a7983 */ /* 0x002ee80000300a00 */
[----:B------:R-:W3:Y:S01]  /*13c60*/  LDL.LU.64 R8, [R1+0xcb8] ;  /* 0x000cb80001087983 */ /* 0x000ee20000300a00 */
[----:B--2---:R-:W-:-:S15]  /*13c70*/  HMMA.1688.F32.TF32 R24, R4, R22, R24 ;  /* 0x000000160418723c */ /* 0x004fde0000081018 */
[----:B------:R-:W-:-:S04]  /*13c80*/  NOP ;  /* 0x0000000000007918 */ /* 0x000fc80000000000 */
[----:B------:R-:W-:Y:S04]  /*13c90*/  STL.64 [R1+0x350], R24 ;  /* 0x0003501801007387 */ /* 0x000fe80000100a00 */
[----:B------:R1:W-:Y:S04]  /*13ca0*/  STL.64 [R1+0x358], R26 ;  /* 0x0003581a01007387 */ /* 0x0003e80000100a00 */
[----:B-1----:R-:W4:Y:S04]  /*13cb0*/  LDL.LU.64 R26, [R1+0xcb0] ;  /* 0x000cb000011a7983 */ /* 0x002f280000300a00 */
[----:B------:R-:W-:Y:S04]  /*13cc0*/  STL.64 [R1+0xc58], R22 ;  /* 0x000c581601007387 */ /* 0x000fe80000100a00 */
[----:B------:R1:W-:Y:S01]  /*13cd0*/  STL [R1+0xc50], R20 ;  /* 0x000c501401007387 */ /* 0x0003e20000100800 */
[----:B----4-:R-:W-:Y:S03]  /*13ce0*/  HMMA.1688.F32.TF32 R16, R4, R26, R16 ;  /* 0x0000001a0410723c */ /* 0x010fe60000081010 */
[----:B------:R-:W-:Y:S04]  /*13cf0*/  STL.64 [R1+0xc48], R26 ;  /* 0x000c481a01007387 */ /* 0x000fe80000100a00 */
[----:B------:R-:W2:-:S12]  /*13d00*/  LDL.LU R4, [R1+0xe0] ;  /* 0x0000e00001047983 */ /* 0x000e980000300800 */
[----:B------:R-:W-:Y:S04]  /*13d10*/  STL.64 [R1+0x260], R16 ;  /* 0x0002601001007387 */ /* 0x000fe80000100a00 */
[----:B------:R-:W-:Y:S04]  /*13d20*/  STL.64 [R1+0x268], R18 ;  /* 0x0002681201007387 */ /* 0x000fe80000100a00 */
[----:B------:R-:W2:Y:S04]  /*13d30*/  LDL.LU R5, [R1+0xe4] ;  /* 0x0000e40001057983 */ /* 0x000ea80000300800 */
[----:B------:R-:W4:Y:S04]  /*13d40*/  LDL.LU R6, [R1+0xe8] ;  /* 0x0000e80001067983 */ /* 0x000f280000300800 */
[----:B------:R-:W4:Y:S04]  /*13d50*/  LDL.LU R7, [R1+0xec] ;  /* 0x0000ec0001077983 */ /* 0x000f280000300800 */
[----:B-1----:R-:W2:Y:S04]  /*13d60*/  LDL.LU R20, [R1+0x180] ;  /* 0x0001800001147983 */ /* 0x002ea80000300800 */
[----:B------:R-:W2:Y:S04]  /*13d70*/  LDL.LU R21, [R1+0x184] ;  /* 0x0001840001157983 */ /* 0x000ea80000300800 */
[----:B------:R-:W2:Y:S04]  /*13d80*/  LDL.LU R22, [R1+0x188] ;  /* 0x0001880001167983 */ /* 0x000ea80000300800 */
[----:B------:R-:W2:Y:S04]  /*13d90*/  LDL.LU R23, [R1+0x18c] ;  /* 0x00018c0001177983 */ /* 0x000ea80000300800 */
[----:B--2---:R1:W-:Y:S04]  /*13da0*/  STL.64 [R1+0xc68], R22 ;  /* 0x000c681601007387 */ /* 0x0043e80000100a00 */
[----:B------:R2:W-:Y:S01]  /*13db0*/  STL.64 [R1+0xc60], R20 ;  /* 0x000c601401007387 */ /* 0x0005e20000100a00 */
[----:B-1----:R-:W-:-:S02]  /*13dc0*/  IMAD.MOV.U32 R22, RZ, RZ, R14 ;  /* 0x000000ffff167224 */ /* 0x002fc400078e000e */
[----:B------:R-:W-:-:S05]  /*13dd0*/  IMAD.MOV.U32 R23, RZ, RZ, R13 ;  /* 0x000000ffff177224 */ /* 0x000fca00078e000d */
[----:B------:R1:W-:Y:S04]  /*13de0*/  STL.64 [R1+0xc78], R22 ;  /* 0x000c781601007387 */ /* 0x0003e80000100a00 */
[----:B--2---:R-:W2:Y:S04]  /*13df0*/  LDL.LU R20, [R1+0x1a0] ;  /* 0x0001a00001147983 */ /* 0x004ea80000300800 */
[----:B------:R-:W2:Y:S04]  /*13e00*/  LDL.LU R21, [R1+0x1a4] ;  /* 0x0001a40001157983 */ /* 0x000ea80000300800 */
[----:B-1----:R-:W2:Y:S04]  /*13e10*/  LDL.LU R22, [R1+0x1a8] ;  /* 0x0001a80001167983 */ /* 0x002ea80000300800 */
[----:B------:R-:W2:Y:S04]  /*13e20*/  LDL.LU R23, [R1+0x1ac] ;  /* 0x0001ac0001177983 */ /* 0x000ea80000300800 */
[----:B------:R-:W2:Y:S04]  /*13e30*/  LDL.LU R24, [R1+0x1c0] ;  /* 0x0001c00001187983 */ /* 0x000ea80000300800 */
[----:B------:R-:W2:Y:S04]  /*13e40*/  LDL.LU R25, [R1+0x1c4] ;  /* 0x0001c40001197983 */ /* 0x000ea80000300800 */
[----:B------:R-:W2:Y:S04]  /*13e50*/  LDL.LU R26, [R1+0x1c8] ;  /* 0x0001c800011a7983 */ /* 0x000ea80000300800 */
[----:B------:R-:W2:Y:S04]  /*13e60*/  LDL.LU R27, [R1+0x1cc] ;  /* 0x0001cc00011b7983 */ /* 0x000ea80000300800 */
[----:B--2---:R-:W-:Y:S04]  /*13e70*/  STL.64 [R1+0xca8], R26 ;  /* 0x000ca81a01007387 */ /* 0x004fe80000100a00 */
[----:B------:R1:W-:Y:S04]  /*13e80*/  STL.64 [R1+0xca0], R24 ;  /* 0x000ca01801007387 */ /* 0x0003e80000100a00 */
[----:B-1----:R-:W3:Y:S04]  /*13e90*/  LDL.LU R24, [R1+0x1d0] ;  /* 0x0001d00001187983 */ /* 0x002ee80000300800 */
[----:B------:R-:W3:Y:S04]  /*13ea0*/  LDL.LU R25, [R1+0x1d4] ;  /* 0x0001d40001197983 */ /* 0x000ee80000300800 */
[----:B------:R-:W3:Y:S04]  /*13eb0*/  LDL.LU R26, [R1+0x1d8] ;  /* 0x0001d800011a7983 */ /* 0x000ee80000300800 */
[----:B------:R-:W3:Y:S04]  /*13ec0*/  LDL.LU R27, [R1+0x1dc] ;  /* 0x0001dc00011b7983 */ /* 0x000ee80000300800 */
[----:B------:R-:W-:Y:S04]  /*13ed0*/  STL.64 [R1+0xc88], R22 ;  /* 0x000c881601007387 */ /* 0x000fe80000100a00 */
[----:B------:R-:W-:Y:S04]  /*13ee0*/  STL.64 [R1+0xc80], R20 ;  /* 0x000c801401007387 */ /* 0x000fe80000100a00 */
[----:B----4-:R-:W-:Y:S04]  /*13ef0*/  STL.64 [R1+0xbb8], R6 ;  /* 0x000bb80601007387 */ /* 0x010fe80000100a00 */
[----:B------:R1:W-:Y:S04]  /*13f00*/  STL.64 [R1+0xbb0], R4 ;  /* 0x000bb00401007387 */ /* 0x0003e80000100a00 */
[----:B-1----:R-:W2:Y:S04]  /*13f10*/  LDL.LU R4, [R1+0xf0] ;  /* 0x0000f00001047983 */ /* 0x002ea80000300800 */
[----:B------:R-:W2:Y:S04]  /*13f20*/  LDL.LU R5, [R1+0xf4] ;  /* 0x0000f40001057983 */ /* 0x000ea80000300800 */
[----:B------:R-:W4:Y:S04]  /*13f30*/  LDL.LU R6, [R1+0xf8] ;  /* 0x0000f80001067983 */ /* 0x000f280000300800 */
[----:B------:R-:W4:Y:S04]  /*13f40*/  LDL.LU R7, [R1+0xfc] ;  /* 0x0000fc0001077983 */ /* 0x000f280000300800 */
[----:B------:R-:W2:Y:S04]  /*13f50*/  LDL.LU R16, [R1+0x110] ;  /* 0x0001100001107983 */ /* 0x000ea80000300800 */
[----:B------:R-:W2:Y:S04]  /*13f60*/  LDL.LU R17, [R1+0x114] ;  /* 0x0001140001117983 */ /* 0x000ea80000300800 */
[----:B------:R-:W2:Y:S04]  /*13f70*/  LDL.LU R18, [R1+0x118] ;  /* 0x0001180001127983 */ /* 0x000ea80000300800 */
[----:B------:R-:W2:Y:S04]  /*13f80*/  LDL.LU R19, [R1+0x11c] ;  /* 0x00011c0001137983 */ /* 0x000ea80000300800 */
[----:B--2---:R1:W-:Y:S04]  /*13f90*/  STL.64 [R1+0xbf0], R18 ;  /* 0x000bf01201007387 */ /* 0x0043e80000100a00 */
[----:B------:R2:W-:Y:S04]  /*13fa0*/  STL.64 [R1+0xbe8], R16 ;  /* 0x000be81001007387 */ /* 0x0005e80000100a00 */
[----:B-1----:R-:W2:Y:S01]  /*13fb0*/  LDL.LU.64 R18, [R1+0x28] ;  /* 0x0000280001127983 */ /* 0x002ea20000300a00 */
[----:B------:R-:W-:-:S02]  /*13fc0*/  IMAD.MOV.U32 R14, RZ, RZ, R12 ;  /* 0x000000ffff0e7224 */ /* 0x000fc400078e000c */
[----:B------:R-:W-:Y:S01]  /*13fd0*/  IMAD.MOV.U32 R15, RZ, RZ, R3 ;  /* 0x000000ffff0f7224 */ /* 0x000fe200078e0003 */
[----:B--2---:R1:W-:Y:S04]  /*13fe0*/  STL.64 [R1+0xc90], R18 ;  /* 0x000c901201007387 */ /* 0x0043e80000100a00 */
[----:B------:R-:W2:Y:S04]  /*13ff0*/  LDL.LU R16, [R1+0x1b0] ;  /* 0x0001b00001107983 */ /* 0x000ea80000300800 */
[----:B------:R-:W2:Y:S04]  /*14000*/  LDL.LU R17, [R1+0x1b4] ;  /* 0x0001b40001117983 */ /* 0x000ea80000300800 */
[----:B-1----:R-:W2:Y:S04]  /*14010*/  LDL.LU R18, [R1+0x1b8] ;  /* 0x0001b80001127983 */ /* 0x002ea80000300800 */
[----:B------:R-:W2:Y:S04]  /*14020*/  LDL.LU R19, [R1+0x1bc] ;  /* 0x0001bc0001137983 */ /* 0x000ea80000300800 */
[----:B----4-:R1:W-:Y:S04]  /*14030*/  STL.64 [R1+0xbc8], R6 ;  /* 0x000bc80601007387 */ /* 0x0103e80000100a00 */
[----:B------:R4:W-:Y:S04]  /*14040*/  STL.64 [R1+0xbc0], R4 ;  /* 0x000bc00401007387 */ /* 0x0009e80000100a00 */
[----:B-1----:R-:W2:Y:S01]  /*14050*/  LDL.LU.64 R6, [R1+0x8] ;  /* 0x0000080001067983 */ /* 0x002ea20000300a00 */
[----:B---3--:R-:W-:Y:S03]  /*14060*/  HMMA.1688.F32.TF32 R12, R8, R14, R24 ;  /* 0x0000000e080c723c */ /* 0x008fe60000081018 */
[----:B--2---:R1:W-:Y:S04]  /*14070*/  STL.64 [R1+0xc70], R6 ;  /* 0x000c700601007387 */ /* 0x0043e80000100a00 */
[----:B----4-:R-:W2:Y:S04]  /*14080*/  LDL.LU R4, [R1+0x190] ;  /* 0x0001900001047983 */ /* 0x010ea80000300800 */
[----:B------:R-:W2:Y:S04]  /*14090*/  LDL.LU R5, [R1+0x194] ;  /* 0x0001940001057983 */ /* 0x000ea80000300800 */
[----:B-1----:R-:W2:Y:S04]  /*140a0*/  LDL.LU R6, [R1+0x198] ;  /* 0x0001980001067983 */ /* 0x002ea80000300800 */
[----:B------:R-:W2:Y:S04]  /*140b0*/  LDL.LU R7, [R1+0x19c] ;  /* 0x00019c0001077983 */ /* 0x000ea80000300800 */
[----:B------:R-:W3:Y:S04]  /*140c0*/  LDL.LU.64 R26, [R1+0xca8] ;  /* 0x000ca800011a7983 */ /* 0x000ee80000300a00 */
[----:B------:R-:W3:Y:S04]  /*140d0*/  LDL.LU.64 R24, [R1+0xca0] ;  /* 0x000ca00001187983 */ /* 0x000ee80000300a00 */
[----:B------:R-:W-:Y:S04]  /*140e0*/  STL.64 [R1+0x340], R12 ;  /* 0x0003400c01007387 */ /* 0x000fe80000100a00 */
[----:B------:R1:W-:Y:S04]  /*140f0*/  STL.64 [R1+0x348], R14 ;  /* 0x0003480e01007387 */ /* 0x0003e80000100a00 */
[----:B-1----:R-:W3:Y:S01]  /*14100*/  LDL.LU.64 R14, [R1+0xc98] ;  /* 0x000c9800010e7983 */ /* 0x002ee20000300a00 */
[----:B------:R-:W-:-:S02]  /*14110*/  IMAD.MOV.U32 R22, RZ, RZ, R2 ;  /* 0x000000ffff167224 */ /* 0x000fc400078e0002 */
[----:B------:R-:W-:-:S07]  /*14120*/  IMAD.MOV.U32 R23, RZ, RZ, R0 ;  /* 0x000000ffff177224 */ /* 0x000fce00078e0000 */
[C---:B------:R-:W-:Y:S08]  /*14130*/  HMMA.1688.F32.TF32 R20, R8.reuse, R22, R16 ;  /* 0x000000160814723c */ /* 0x040ff00000081010 */
[----:B---3--:R-:W-:Y:S01]  /*14140*/  HMMA.1688.F32.TF32 R12, R8, R14, R24 ;  /* 0x0000000e080c723c */ /* 0x008fe20000081018 */
[----:B------:R-:W3:-:S15]  /*14150*/  LDL.LU R24, [R1+0x170] ;  /* 0x0001700001187983 */ /* 0x000ede0000300800 */
[----:B------:R-:W-:-:S03]  /*14160*/  NOP ;  /* 0x0000000000007918 */ /* 0x000fc60000000000 */
[----:B------:R1:W-:Y:S04]  /*14170*/  STL.64 [R1+0x330], R12 ;  /* 0x0003300c01007387 */ /* 0x0003e80000100a00 */
[----:B------:R4:W-:Y:S04]  /*14180*/  STL.64 [R1+0x338], R14 ;  /* 0x0003380e01007387 */ /* 0x0009e80000100a00 */
[----:B------:R-:W3:Y:S04]  /*14190*/  LDL.LU R25, [R1+0x174] ;  /* 0x0001740001197983 */ /* 0x000ee80000300800 */
[----:B------:R-:W3:Y:S04]  /*141a0*/  LDL.LU R26, [R1+0x178] ;  /* 0x00017800011a7983 */ /* 0x000ee80000300800 */
[----:B------:R-:W3:Y:S04]  /*141b0*/  LDL.LU R27, [R1+0x17c] ;  /* 0x00017c00011b7983 */ /* 0x000ee80000300800 */
[----:B-1----:R-:W2:Y:S04]  /*141c0*/  LDL.LU R12, [R1+0x160] ;  /* 0x00016000010c7983 */ /* 0x002ea80000300800 */
[----:B------:R-:W2:Y:S04]  /*141d0*/  LDL.LU R13, [R1+0x164] ;  /* 0x00016400010d7983 */ /* 0x000ea80000300800 */
[----:B----4-:R-:W4:Y:S04]  /*141e0*/  LDL.LU R14, [R1+0x168] ;  /* 0x00016800010e7983 */ /* 0x010f280000300800 */
[----:B------:R-:W4:Y:S04]  /*141f0*/  LDL.LU R15, [R1+0x16c] ;  /* 0x00016c00010f7983 */ /* 0x000f280000300800 */
[----:B------:R-:W2:Y:S04]  /*14200*/  LDL.LU.64 R18, [R1+0xc90] ;  /* 0x000c900001127983 */ /* 0x000ea80000300a00 */
[----:B------:R-:W-:Y:S04]  /*14210*/  STL.64 [R1+0x320], R20 ;  /* 0x0003201401007387 */ /* 0x000fe80000100a00 */
[----:B------:R1:W-:Y:S04]  /*14220*/  STL.64 [R1+0x328], R22 ;  /* 0x0003281601007387 */ /* 0x0003e80000100a00 */
[----:B-1----:R-:W2:Y:S04]  /*14230*/  LDL.LU.64 R22, [R1+0xc88] ;  /* 0x000c880001167983 */ /* 0x002ea80000300a00 */
[----:B------:R-:W2:Y:S02]  /*14240*/  LDL.LU.64 R20, [R1+0xc80] ;  /* 0x000c800001147983 */ /* 0x000ea40000300a00 */
[----:B--2---:R-:W-:-:S15]  /*14250*/  HMMA.1688.F32.TF32 R20, R8, R18, R20 ;  /* 0x000000120814723c */ /* 0x004fde0000081014 */
[----:B------:R-:W-:-:S04]  /*14260*/  NOP ;  /* 0x0000000000007918 */ /* 0x000fc80000000000 */
[----:B------:R-:W-:Y:S04]  /*14270*/  STL.64 [R1+0x310], R20 ;  /* 0x0003101401007387 */ /* 0x000fe80000100a00 */
[----:B------:R1:W-:Y:S04]  /*14280*/  STL.64 [R1+0x318], R22 ;  /* 0x0003181601007387 */ /* 0x0003e80000100a00 */
[----:B-1----:R-:W2:Y:S04]  /*14290*/  LDL.LU.64 R22, [R1+0xc78] ;  /* 0x000c780001167983 */ /* 0x002ea80000300a00 */
[----:B------:R1:W-:Y:S04]  /*142a0*/  STL.64 [R1+0xc00], R18 ;  /* 0x000c001201007387 */ /* 0x0003e80000100a00 */
[----:B-1----:R-:W2:Y:S04]  /*142b0*/  LDL.LU.64 R18, [R1+0x38] ;  /* 0x0000380001127983 */ /* 0x002ea80000300a00 */
[----:B--2---:R1:W-:Y:S04]  /*142c0*/  STL.64 [R1+0xc18], R18 ;  /* 0x000c181201007387 */ /* 0x0043e80000100a00 */
[----:B-1----:R-:W2:Y:S01]  /*142d0*/  LDL.LU.64 R18, [R1+0x48] ;  /* 0x0000480001127983 */ /* 0x002ea20000300a00 */
[C---:B------:R-:W-:Y:S03]  /*142e0*/  HMMA.1688.F32.TF32 R20, R8.reuse, R22, R4 ;  /* 0x000000160814723c */ /* 0x040fe60000081004 */
[----:B--2---:R1:W-:Y:S04]  /*142f0*/  STL.64 [R1+0xc30], R18 ;  /* 0x000c301201007387 */ /* 0x0043e80000100a00 */
[----:B-1----:R-:W2:Y:S04]  /*14300*/  LDL.LU.64 R18, [R1+0x58] ;  /* 0x0000580001127983 */ /* 0x002ea80000300a00 */
[----:B------:R-:W2:Y:S08]  /*14310*/  LDL.LU.64 R6, [R1+0xc70] ;  /* 0x000c700001067983 */ /* 0x000eb00000300a00 */
        /* <DEDUP_REMOVED lines=8> */
[----:B-1----:R-:W3:Y:S04]  /*143a0*/  LDL.LU.64 R22, [R1+0xc58] ;  /* 0x000c580001167983 */ /* 0x002ee80000300a00 */
[----:B------:R-:W2:Y:S04]  /*143b0*/  LDL.LU R20, [R1+0xc50] ;  /* 0x000c500001147983 */ /* 0x000ea80000300800 */
[----:B------:R1:W-:Y:S04]  /*143c0*/  STL.64 [R1+0xbd8], R6 ;  /* 0x000bd80601007387 */ /* 0x0003e80000100a00 */
[----:B-1----:R-:W2:Y:S04]  /*143d0*/  LDL.LU.64 R6, [R1+0x18] ;  /* 0x0000180001067983 */ /* 0x002ea80000300a00 */
[----:B--2---:R1:W-:Y:S04]  /*143e0*/  STL.64 [R1+0xbf8], R6 ;  /* 0x000bf80601007387 */ /* 0x0043e80000100a00 */
[----:B------:R-:W2:Y:S04]  /*143f0*/  LDL.LU R4, [R1+0x120] ;  /* 0x0001200001047983 */ /* 0x000ea80000300800 */
[----:B------:R-:W2:Y:S04]  /*14400*/  LDL.LU R5, [R1+0x124] ;  /* 0x0001240001057983 */ /* 0x000ea80000300800 */
[----:B-1----:R-:W2:Y:S04]  /*14410*/  LDL.LU R6, [R1+0x128] ;  /* 0x0001280001067983 */ /* 0x002ea80000300800 */
        /* <DEDUP_REMOVED lines=14> */
[----:B------:R-:W-:Y:S04]  /*14500*/  STL.64 [R1+0x2e0], R24 ;  /* 0x0002e01801007387 */ /* 0x000fe80000100a00 */
[----:B------:R1:W-:Y:S04]  /*14510*/  STL.64 [R1+0x2e8], R26 ;  /* 0x0002e81a01007387 */ /* 0x0003e80000100a00 */
[----:B-1----:R-:W4:Y:S02]  /*14520*/  LDL.LU.64 R26, [R1+0xc48] ;  /* 0x000c4800011a7983 */ /* 0x002f240000300a00 */
[----:B----4-:R-:W-:Y:S02]  /*14530*/  HMMA.1688.F32.TF32 R8, R8, R26, R12 ;  /* 0x0000001a0808723c */ /* 0x010fe4000008100c */
[----:B------:R-:W3:Y:S04]  /*14540*/  LDL.LU.64 R14, [R1+0xc40] ;  /* 0x000c4000010e7983 */ /* 0x000ee80000300a00 */
[----:B------:R-:W3:-:S13]  /*14550*/  LDL.LU.64 R12, [R1+0xc38] ;  /* 0x000c3800010c7983 */ /* 0x000eda0000300a00 */
[----:B------:R1:W-:Y:S04]  /*14560*/  STL.64 [R1+0x250], R8 ;  /* 0x0002500801007387 */ /* 0x0003e80000100a00 */
[----:B------:R4:W-:Y:S04]  /*14570*/  STL.64 [R1+0x258], R10 ;  /* 0x0002580a01007387 */ /* 0x0009e80000100a00 */
[----:B-1----:R-:W3:Y:S04]  /*14580*/  LDL.LU R8, [R1+0x150] ;  /* 0x0001500001087983 */ /* 0x002ee80000300800 */
[----:B------:R-:W3:Y:S04]  /*14590*/  LDL.LU R9, [R1+0x154] ;  /* 0x0001540001097983 */ /* 0x000ee80000300800 */
[----:B----4-:R-:W3:Y:S04]  /*145a0*/  LDL.LU R10, [R1+0x158] ;  /* 0x00015800010a7983 */ /* 0x010ee80000300800 */
[----:B------:R-:W3:Y:S04]  /*145b0*/  LDL.LU R11, [R1+0x15c] ;  /* 0x00015c00010b7983 */ /* 0x000ee80000300800 */
[----:B------:R1:W-:Y:S04]  /*145c0*/  STL.64 [R1+0xbd0], R26 ;  /* 0x000bd01a01007387 */ /* 0x0003e80000100a00 */
[----:B------:R-:W4:Y:S04]  /*145d0*/  LDL.LU R24, [R1+0x100] ;  /* 0x0001000001187983 */ /* 0x000f280000300800 */
[----:B------:R-:W4:Y:S04]  /*145e0*/  LDL.LU R25, [R1+0x104] ;  /* 0x0001040001197983 */ /* 0x000f280000300800 */
[----:B-1----:R-:W4:Y:S04]  /*145f0*/  LDL.LU R26, [R1+0x108] ;  /* 0x00010800011a7983 */ /* 0x002f280000300800 */
[----:B------:R-:W4:Y:S01]  /*14600*/  LDL.LU R27, [R1+0x10c] ;  /* 0x00010c00011b7983 */ /* 0x000f220000300800 */
[----:B---3--:R-:W-:-:S15]  /*14610*/  HMMA.1688.F32.TF32 R8, R12, R18, R8 ;  /* 0x000000120c08723c */ /* 0x008fde0000081008 */
[----:B------:R-:W-:-:S04]  /*14620*/  NOP ;  /* 0x0000000000007918 */ /* 0x000fc80000000000 */
[----:B------:R1:W-:Y:S04]  /*14630*/  STL.64 [R1+0x2d0], R8 ;  /* 0x0002d00801007387 */ /* 0x0003e80000100a00 */
[----:B------:R3:W-:Y:S01]  /*14640*/  STL.64 [R1+0x2d8], R10 ;  /* 0x0002d80a01007387 */ /* 0x0007e20000100a00 */
[----:B-1----:R-:W-:Y:S02]  /*14650*/  IMAD.MOV.U32 R9, RZ, RZ, R18 ;  /* 0x000000ffff097224 */ /* 0x002fe400078e0012 */
[----:B------:R-:W-:Y:S02]  /*14660*/  IMAD.MOV.U32 R8, RZ, RZ, R19 ;  /* 0x000000ffff087224 */ /* 0x000fe400078e0013 */
[----:B------:R-:W2:Y:S02]  /*14670*/  LDL.LU.64 R18, [R1+0xc30] ;  /* 0x000c300001127983 */ /* 0x000ea40000300a00 */
[----:B--2---:R-:W-:Y:S01]  /*14680*/  HMMA.1688.F32.TF32 R4, R12, R18, R4 ;  /* 0x000000120c04723c */ /* 0x004fe20000081004 */
[----:B---3--:R-:W-:-:S02]  /*14690*/  IMAD.MOV.U32 R11, RZ, RZ, R18 ;  /* 0x000000ffff0b7224 */ /* 0x008fc400078e0012 */
        /* <DEDUP_REMOVED lines=29> */
[----:B------:R2:W-:Y:S01]  /*14870*/  STL.64 [R1+0x298], R18 ;  /* 0x0002981201007387 */ /* 0x0005e20000100a00 */
[----:B-1----:R-:W-:-:S03]  /*14880*/  IMAD.MOV.U32 R16, RZ, RZ, R6 ;  /* 0x000000ffff107224 */ /* 0x002fc600078e0006 */
[----:B--2---:R-:W2:Y:S04]  /*14890*/  LDL.LU R19, [R1+0xbe4] ;  /* 0x000be40001137983 */ /* 0x004ea80000300800 */
[----:B------:R-:W2:Y:S04]  /*148a0*/  LDL.LU R17, [R1+0xbe0] ;  /* 0x000be00001117983 */ /* 0x000ea80000300800 */
[----:B------:R-:W4:Y:S02]  /*148b0*/  LDL.LU.64 R6, [R1+0xbd8] ;  /* 0x000bd80001067983 */ /* 0x000f240000300a00 */
[----:B----4-:R-:W-:Y:S01]  /*148c0*/  HMMA.1688.F32.TF32 R24, R12, R6, R24 ;  /* 0x000000060c18723c */ /* 0x010fe20000081018 */
[----:B------:R-:W-:-:S02]  /*148d0*/  IMAD.MOV.U32 R18, RZ, RZ, R6 ;  /* 0x000000ffff127224 */ /* 0x000fc400078e0006 */
[----:B------:R-:W-:-:S15]  /*148e0*/  IMAD.MOV.U32 R0, RZ, RZ, R7 ;  /* 0x000000ffff007224 */ /* 0x000fde00078e0007 */
[----:B------:R-:W-:Y:S01]  /*148f0*/  NOP ;  /* 0x0000000000007918 */ /* 0x000fe20000000000 */
[----:B------:R-:W-:Y:S04]  /*14900*/  STL.64 [R1+0x280], R24 ;  /* 0x0002801801007387 */ /* 0x000fe80000100a00 */
[----:B------:R1:W-:Y:S04]  /*14910*/  STL.64 [R1+0x288], R26 ;  /* 0x0002881a01007387 */ /* 0x0003e80000100a00 */
[----:B-1----:R-:W3:Y:S04]  /*14920*/  LDL.LU.64 R26, [R1+0xbd0] ;  /* 0x000bd000011a7983 */ /* 0x002ee80000300a00 */
[----:B------:R-:W4:Y:S04]  /*14930*/  LDL.LU.64 R6, [R1+0xbc8] ;  /* 0x000bc80001067983 */ /* 0x000f280000300a00 */
[----:B------:R-:W4:Y:S02]  /*14940*/  LDL.LU.64 R4, [R1+0xbc0] ;  /* 0x000bc00001047983 */ /* 0x000f240000300a00 */
[----:B----4-:R-:W-:-:S15]  /*14950*/  HMMA.1688.F32.TF32 R4, R12, R22, R4 ;  /* 0x000000160c04723c */ /* 0x010fde0000081004 */
[----:B------:R-:W-:-:S04]  /*14960*/  NOP ;  /* 0x0000000000007918 */ /* 0x000fc80000000000 */
[----:B------:R-:W-:Y:S04]  /*14970*/  STL.64 [R1+0x270], R4 ;  /* 0x0002700401007387 */ /* 0x000fe80000100a00 */
[----:B------:R1:W-:Y:S04]  /*14980*/  STL.64 [R1+0x278], R6 ;  /* 0x0002780601007387 */ /* 0x0003e80000100a00 */
[----:B-1----:R-:W3:Y:S04]  /*14990*/  LDL.LU.64 R6, [R1+0xbb8] ;  /* 0x000bb80001067983 */ /* 0x002ee80000300a00 */
[----:B------:R-:W3:Y:S04]  /*149a0*/  LDL.LU.64 R4, [R1+0xbb0] ;  /* 0x000bb00001047983 */ /* 0x000ee80000300a00 */
[----:B------:R-:W-:Y:S04]  /*149b0*/  STL.64 [R1+0xb38], R22 ;  /* 0x000b381601007387 */ /* 0x000fe80000100a00 */
[----:B------:R-:W-:Y:S01]  /*149c0*/  STL [R1+0xb30], R20 ;  /* 0x000b301401007387 */ /* 0x000fe20000100800 */
[----:B---3--:R-:W-:-:S15]  /*149d0*/  HMMA.1688.F32.TF32 R4, R12, R26, R4 ;  /* 0x0000001a0c04723c */ /* 0x008fde0000081004 */
[----:B------:R-:W-:-:S04]  /*149e0*/  NOP ;  /* 0x0000000000007918 */ /* 0x000fc80000000000 */
[----:B------:R-:W-:Y:S01]  /*149f0*/  IMAD.MOV.U32 R24, RZ, RZ, R4 ;  /* 0x000000ffff187224 */ /* 0x000fe200078e0004 */
[----:B------:R1:W-:Y:S01]  /*14a00*/  STL.64 [R1+0x248], R6 ;  /* 0x0002480601007387 */ /* 0x0003e20000100a00 */
[----:B------:R-:W-:-:S03]  /*14a10*/  IMAD.MOV.U32 R25, RZ, RZ, R5 ;  /* 0x000000ffff197224 */ /* 0x000fc600078e0005 */
[----:B------:R-:W3:Y:S04]  /*14a20*/  LDL.LU R4, [R1+0x60] ;  /* 0x0000600001047983 */ /* 0x000ee80000300800 */
[----:B------:R-:W3:Y:S04]  /*14a30*/  LDL.LU R5, [R1+0x64] ;  /* 0x0000640001057983 */ /* 0x000ee80000300800 */
[----:B-1----:R-:W4:Y:S04]  /*14a40*/  LDL.LU R6, [R1+0x68] ;  /* 0x0000680001067983 */ /* 0x002f280000300800 */
[----:B------:R-:W4:Y:S01]  /*14a50*/  LDL.LU R7, [R1+0x6c] ;  /* 0x00006c0001077983 */ /* 0x000f220000300800 */
[----:B------:R-:W-:-:S02]  /*14a60*/  IMAD.MOV.U32 R14, RZ, RZ, R18 ;  /* 0x000000ffff0e7224 */ /* 0x000fc400078e0012 */
[----:B------:R-:W-:Y:S02]  /*14a70*/  IMAD.MOV.U32 R15, RZ, RZ, R0 ;  /* 0x000000ffff0f7224 */ /* 0x000fe400078e0000 */
[----:B------:R-:W-:Y:S02]  /*14a80*/  IMAD.MOV.U32 R22, RZ, RZ, R3 ;  /* 0x000000ffff167224 */ /* 0x000fe400078e0003 */
[----:B------:R-:W-:Y:S01]  /*14a90*/  IMAD.MOV.U32 R23, RZ, RZ, R21 ;  /* 0x000000ffff177224 */ /* 0x000fe200078e0015 */
[----:B----4-:R-:W-:Y:S04]  /*14aa0*/  STL.64 [R1+0xb10], R6 ;  /* 0x000b100601007387 */ /* 0x010fe80000100a00 */
[----:B---3--:R-:W-:Y:S04]  /*14ab0*/  STL.64 [R1+0xb08], R4 ;  /* 0x000b080401007387 */ /* 0x008fe80000100a00 */
[----:B------:R-:W2:Y:S04]  /*14ac0*/  LDL.LU R18, [R1+0xbac] ;  /* 0x000bac0001127983 */ /* 0x000ea80000300800 */
[----:B------:R-:W3:Y:S04]  /*14ad0*/  LDL.LU R0, [R1+0xba8] ;  /* 0x000ba80001007983 */ /* 0x000ee80000300800 */
[----:B------:R1:W-:Y:S02]  /*14ae0*/  STL.64 [R1+0xb18], R14 ;  /* 0x000b180e01007387 */ /* 0x0003e40000100a00 */
[----:B-1----:R-:W-:-:S02]  /*14af0*/  IMAD.MOV.U32 R14, RZ, RZ, R16 ;  /* 0x000000ffff0e7224 */ /* 0x002fc400078e0010 */
[----:B------:R-:W-:Y:S01]  /*14b00*/  IMAD.MOV.U32 R15, RZ, RZ, R2 ;  /* 0x000000ffff0f7224 */ /* 0x000fe200078e0002 */
[----:B------:R-:W2:Y:S04]  /*14b10*/  LDL.LU R16, [R1+0xba4] ;  /* 0x000ba40001107983 */ /* 0x000ea80000300800 */
[----:B------:R-:W4:Y:S04]  /*14b20*/  LDL.LU R2, [R1+0xba0] ;  /* 0x000ba00001027983 */ /* 0x000f280000300800 */
[----:B------:R-:W-:Y:S04]  /*14b30*/  STL.64 [R1+0xb40], R14 ;  /* 0x000b400e01007387 */ /* 0x000fe80000100a00 */
[----:B------:R-:W2:Y:S04]  /*14b40*/  LDL.LU R4, [R1+0x80] ;  /* 0x0000800001047983 */ /* 0x000ea80000300800 */
[----:B------:R-:W2:Y:S04]  /*14b50*/  LDL.LU R5, [R1+0x84] ;  /* 0x0000840001057983 */ /* 0x000ea80000300800 */
[----:B------:R-:W2:Y:S04]  /*14b60*/  LDL.LU R6, [R1+0x88] ;  /* 0x0000880001067983 */ /* 0x000ea80000300800 */
[----:B------:R-:W2:Y:S04]  /*14b70*/  LDL.LU R7, [R1+0x8c] ;  /* 0x00008c0001077983 */ /* 0x000ea80000300800 */
[----:B------:R-:W2:Y:S04]  /*14b80*/  LDL.LU R3, [R1+0xb9c] ;  /* 0x000b9c0001037983 */ /* 0x000ea80000300800 */
[----:B------:R-:W2:Y:S04]  /*14b90*/  LDL.LU R21, [R1+0xb98] ;  /* 0x000b980001157983 */ /* 0x000ea80000300800 */
[----:B------:R1:W-:Y:S02]  /*14ba0*/  STL.64 [R1+0xb48], R22 ;  /* 0x000b481601007387 */ /* 0x0003e40000100a00 */
[----:B-1----:R-:W-:-:S02]  /*14bb0*/  IMAD.MOV.U32 R22, RZ, RZ, R28 ;  /* 0x000000ffff167224 */ /* 0x002fc400078e001c */
[----:B------:R-:W-:Y:S01]  /*14bc0*/  IMAD.MOV.U32 R23, RZ, RZ, R29 ;  /* 0x000000ffff177224 */ /* 0x000fe200078e001d */
[----:B------:R-:W2:Y:S04]  /*14bd0*/  LDL.LU R28, [R1+0xb94] ;  /* 0x000b9400011c7983 */ /* 0x000ea80000300800 */
[----:B------:R-:W2:Y:S04]  /*14be0*/  LDL.LU R29, [R1+0xb90] ;  /* 0x000b9000011d7983 */ /* 0x000ea80000300800 */
[----:B------:R1:W-:Y:S02]  /*14bf0*/  STL.64 [R1+0xb60], R22 ;  /* 0x000b601601007387 */ /* 0x0003e40000100a00 */
[----:B-1----:R-:W-:-:S02]  /*14c00*/  IMAD.MOV.U32 R22, RZ, RZ, R11 ;  /* 0x000000ffff167224 */ /* 0x002fc400078e000b */
[----:B------:R-:W-:-:S05]  /*14c10*/  IMAD.MOV.U32 R23, RZ, RZ, R10 ;  /* 0x000000ffff177224 */ /* 0x000fca00078e000a */
[----:B------:R-:W-:Y:S04]  /*14c20*/  STL.64 [R1+0xb78], R22 ;  /* 0x000b781601007387 */ /* 0x000fe80000100a00 */
[----:B------:R-:W2:Y:S04]  /*14c30*/  LDL.LU R12, [R1+0xa0] ;  /* 0x0000a000010c7983 */ /* 0x000ea80000300800 */
        /* <DEDUP_REMOVED lines=15> */
[----:B------:R-:W-:-:S03]  /*14d30*/  IMAD.MOV.U32 R22, RZ, RZ, R9 ;  /* 0x000000ffff167224 */ /* 0x000fc600078e0009 */
[----:B--2---:R-:W-:Y:S04]  /*14d40*/  STL.64 [R1+0xb88], R14 ;  /* 0x000b880e01007387 */ /* 0x004fe80000100a00 */
[----:B------:R1:W-:Y:S04]  /*14d50*/  STL.64 [R1+0xb80], R12 ;  /* 0x000b800c01007387 */ /* 0x0003e80000100a00 */
[----:B-1----:R-:W2:Y:S04]  /*14d60*/  LDL.LU R12, [R1+0xd0] ;  /* 0x0000d000010c7983 */ /* 0x002ea80000300800 */
[----:B------:R-:W2:Y:S04]  /*14d70*/  LDL.LU R13, [R1+0xd4] ;  /* 0x0000d400010d7983 */ /* 0x000ea80000300800 */
[----:B------:R-:W2:Y:S04]  /*14d80*/  LDL.LU R14, [R1+0xd8] ;  /* 0x0000d800010e7983 */ /* 0x000ea80000300800 */
[----:B------:R-:W2:Y:S01]  /*14d90*/  LDL.LU R15, [R1+0xdc] ;  /* 0x0000dc00010f7983 */ /* 0x000ea20000300800 */
[----:B------:R-:W-:-:S02]  /*14da0*/  IMAD.MOV.U32 R23, RZ, RZ, R8 ;  /* 0x000000ffff177224 */ /* 0x000fc400078e0008 */
[----:B------:R-:W-:Y:S01]  /*14db0*/  IMAD.MOV.U32 R9, RZ, RZ, R21 ;  /* 0x000000ffff097224 */ /* 0x000fe200078e0015 */
[----:B------:R-:W-:Y:S04]  /*14dc0*/  STL.64 [R1+0xb28], R6 ;  /* 0x000b280601007387 */ /* 0x000fe80000100a00 */
[----:B------:R1:W-:Y:S01]  /*14dd0*/  STL.64 [R1+0xb20], R4 ;  /* 0x000b200401007387 */ /* 0x0003e20000100a00 */
[----:B------:R-:W-:Y:S02]  /*14de0*/  IMAD.MOV.U32 R10, RZ, RZ, R3 ;  /* 0x000000ffff0a7224 */ /* 0x000fe400078e0003 */
[----:B----4-:R-:W-:Y:S01]  /*14df0*/  IMAD.MOV.U32 R11, RZ, RZ, R2 ;  /* 0x000000ffff0b7224 */ /* 0x010fe200078e0002 */
[----:B-1----:R-:W4:Y:S04]  /*14e00*/  LDL.LU R4, [R1+0x90] ;  /* 0x0000900001047983 */ /* 0x002f280000300800 */
[----:B------:R-:W4:Y:S04]  /*14e10*/  LDL.LU R5, [R1+0x94] ;  /* 0x0000940001057983 */ /* 0x000f280000300800 */
[----:B------:R-:W4:Y:S04]  /*14e20*/  LDL.LU R6, [R1+0x98] ;  /* 0x0000980001067983 */ /* 0x000f280000300800 */
[----:B------:R-:W-:Y:S04]  /*14e30*/  STL [R1+0x9a4], R25 ;  /* 0x0009a41901007387 */ /* 0x000fe80000100800 */
[----:B------:R-:W-:Y:S01]  /*14e40*/  STL [R1+0x9a0], R24 ;  /* 0x0009a01801007387 */ /* 0x000fe20000100800 */
[----:B--2---:R-:W-:Y:S03]  /*14e50*/  HMMA.1688.F32.TF32 R20, R16, R22, R12 ;  /* 0x000000161014723c */ /* 0x004fe6000008100c */
[----:B------:R-:W2:Y:S04]  /*14e60*/  LDL.LU.64 R14, [R1+0xb88] ;  /* 0x000b8800010e7983 */ /* 0x000ea80000300a00 */
[----:B------:R-:W2:-:S12]  /*14e70*/  LDL.LU.64 R12, [R1+0xb80] ;  /* 0x000b8000010c7983 */ /* 0x000e980000300a00 */
[----:B------:R-:W-:Y:S02]  /*14e80*/  IMAD.MOV.U32 R3, RZ, RZ, R22 ;  /* 0x000000ffff037224 */ /* 0x000fe400078e0016 */
[----:B------:R-:W-:Y:S02]  /*14e90*/  IMAD.MOV.U32 R2, RZ, RZ, R23 ;  /* 0x000000ffff027224 */ /* 0x000fe400078e0017 */
[----:B------:R-:W2:Y:S01]  /*14ea0*/  LDL.LU.64 R22, [R1+0xb78] ;  /* 0x000b780001167983 */ /* 0x000ea20000300a00 */
[----:B------:R-:W-:Y:S02]  /*14eb0*/  IMAD.MOV.U32 R7, RZ, RZ, R29 ;  /* 0x000000ffff077224 */ /* 0x000fe400078e001d */
[----:B------:R-:W-:Y:S02]  /*14ec0*/  IMAD.MOV.U32 R8, RZ, RZ, R28 ;  /* 0x000000ffff087224 */ /* 0x000fe400078e001c */
[----:B------:R-:W-:Y:S02]  /*14ed0*/  IMAD.MOV.U32 R29, RZ, RZ, R20 ;  /* 0x000000ffff1d7224 */ /* 0x000fe400078e0014 */
[----:B------:R-:W-:Y:S01]  /*14ee0*/  IMAD.MOV.U32 R28, RZ, RZ, R21 ;  /* 0x000000ffff1c7224 */ /* 0x000fe200078e0015 */
[----:B------:R-:W-:Y:S04]  /*14ef0*/  STL [R1+0x99c], R2 ;  /* 0x00099c0201007387 */ /* 0x000fe80000100800 */
        /* <DEDUP_REMOVED lines=12> */
[----:B------:R-:W-:Y:S02]  /*14fc0*/  IMAD.MOV.U32 R28, RZ, RZ, R22 ;  /* 0x000000ffff1c7224 */ /* 0x000fe400078e0016 */
[----:B------:R-:W-:Y:S02]  /*14fd0*/  IMAD.MOV.U32 R29, RZ, RZ, R23 ;  /* 0x000000ffff1d7224 */ /* 0x000fe400078e0017 */
[----:B------:R-:W2:Y:S01]  /*14fe0*/  LDL.LU.64 R22, [R1+0xb48] ;  /* 0x000b480001167983 */ /* 0x000ea20000300a00 */
[----:B------:R-:W-:Y:S02]  /*14ff0*/  IMAD.MOV.U32 R3, RZ, RZ, R21 ;  /* 0x000000ffff037224 */ /* 0x000fe400078e0015 */
[----:B------:R-:W-:Y:S01]  /*15000*/  IMAD.MOV.U32 R2, RZ, RZ, R20 ;  /* 0x000000ffff027224 */ /* 0x000fe200078e0014 */
[----:B------:R-:W-:Y:S04]  /*15010*/  STL [R1+0x9fc], R29 ;  /* 0x0009fc1d01007387 */ /* 0x000fe80000100800 */
[----:B------:R-:W-:Y:S04]  /*15020*/  STL [R1+0x9f8], R28 ;  /* 0x0009f81c01007387 */ /* 0x000fe80000100800 */
[----:B------:R-:W-:Y:S04]  /*15030*/  STL [R1+0x9f4], R3 ;  /* 0x0009f40301007387 */ /* 0x000fe80000100800 */
[----:B------:R-:W-:Y:S01]  /*15040*/  STL [R1+0x9f0], R2 ;  /* 0x0009f00201007387 */ /* 0x000fe20000100800 */
[----:B--2---:R-:W-:Y:S03]  /*15050*/  HMMA.1688.F32.TF32 R20, R16, R22, R12 ;  /* 0x000000161014723c */ /* 0x004fe6000008100c */
[----:B------:R-:W4:-:S15]  /*15060*/  LDL.LU.64 R14, [R1+0xb40] ;  /* 0x000b4000010e7983 */ /* 0x000f1e0000300a00 */
[----:B------:R-:W-:Y:S01]  /*15070*/  NOP ;  /* 0x0000000000007918 */ /* 0x000fe20000000000 */
[----:B------:R-:W-:Y:S01]  /*15080*/  IMAD.MOV.U32 R25, RZ, RZ, R22 ;  /* 0x000000ffff197224 */ /* 0x000fe200078e0016 */
[----:B------:R1:W-:Y:S01]  /*15090*/  STL.64 [R1+0x200], R20 ;  /* 0x0002001401007387 */ /* 0x0003e20000100a00 */
[----:B------:R-:W-:-:S03]  /*150a0*/  IMAD.MOV.U32 R24, RZ, RZ, R23 ;  /* 0x000000ffff187224 */ /* 0x000fc600078e0017 */
[----:B------:R-:W2:Y:S04]  /*150b0*/  LDL.LU.64 R22, [R1+0xb38] ;  /* 0x000b380001167983 */ /* 0x000ea80000300a00 */
[----:B-1----:R-:W3:Y:S04]  /*150c0*/  LDL.LU R20, [R1+0xb30] ;  /* 0x000b300001147983 */ /* 0x002ee80000300800 */
[----:B------:R-:W3:Y:S01]  /*150d0*/  LDL R21, [R1+0x3cc] ;  /* 0x0003cc0001157983 */ /* 0x000ee20000100800 */
[----:B----4-:R-:W-:Y:S03]  /*150e0*/  HMMA.1688.F32.TF32 R12, R16, R14, R4 ;  /* 0x0000000e100c723c */ /* 0x010fe60000081004 */
[----:B------:R-:W4:Y:S04]  /*150f0*/  LDL.LU.64 R6, [R1+0xb28] ;  /* 0x000b280001067983 */ /* 0x000f280000300a00 */
[----:B------:R-:W4:-:S12]  /*15100*/  LDL.LU.64 R4, [R1+0xb20] ;  /* 0x000b200001047983 */ /* 0x000f180000300a00 */
[----:B------:R-:W-:Y:S01]  /*15110*/  IMAD.MOV.U32 R28, RZ, RZ, R14 ;  /* 0x000000ffff1c7224 */ /* 0x000fe200078e000e */
[----:B------:R4:W-:Y:S01]  /*15120*/  STL [R1+0x1f0], R12 ;  /* 0x0001f00c01007387 */ /* 0x0009e20000100800 */
[----:B------:R-:W-:-:S03]  /*15130*/  IMAD.MOV.U32 R3, RZ, RZ, R15 ;  /* 0x000000ffff037224 */ /* 0x000fc600078e000f */
[----:B------:R-:W4:Y:S01]  /*15140*/  LDL.LU.64 R14, [R1+0xb18] ;  /* 0x000b1800010e7983 */ /* 0x000f220000300a00 */
[----:B------:R-:W-:Y:S01]  /*15150*/  IMAD.MOV.U32 R29, RZ, RZ, R13 ;  /* 0x000000ffff1d7224 */ /* 0x000fe200078e000d */
[C---:B--2---:R-:W-:Y:S08]  /*15160*/  HMMA.1688.F32.TF32 R8, R16.reuse, R22, R8 ;  /* 0x000000161008723c */ /* 0x044ff00000081008 */
[----:B----4-:R-:W-:Y:S01]  /*15170*/  HMMA.1688.F32.TF32 R12, R16, R14, R4 ;  /* 0x0000000e100c723c */ /* 0x010fe20000081004 */
[----:B------:R-:W2:Y:S04]  /*15180*/  LDL.LU.64 R6, [R1+0xb10] ;  /* 0x000b100001067983 */ /* 0x000ea80000300a00 */
[----:B------:R-:W2:-:S14]  /*15190*/  LDL.LU.64 R4, [R1+0xb08] ;  /* 0x000b080001047983 */ /* 0x000e9c0000300a00 */
[----:B------:R-:W-:Y:S04]  /*151a0*/  STL.64 [R1+0x8e0], R14 ;  /* 0x0008e00e01007387 */ /* 0x000fe80000100a00 */
[----:B------:R-:W-:Y:S04]  /*151b0*/  STL.64 [R1+0x8d8], R12 ;  /* 0x0008d80c01007387 */ /* 0x000fe80000100a00 */
[----:B------:R-:W-:Y:S04]  /*151c0*/  STL.64 [R1+0x8f0], R10 ;  /* 0x0008f00a01007387 */ /* 0x000fe80000100a00 */
[----:B------:R2:W-:Y:S04]  /*151d0*/  STL.64 [R1+0x8e8], R8 ;  /* 0x0008e80801007387 */ /* 0x0005e80000100a00 */
[----:B---3--:R-:W-:Y:S01]  /*151e0*/  LDSM.16.M88.4 R12, [R21+UR16+0x22080] ;  /* 0x02208010150c783b */ /* 0x008fe20008000200 */
[----:B--2---:R-:W-:Y:S01]  /*151f0*/  HMMA.1688.F32.TF32 R8, R16, R26, R4 ;  /* 0x0000001a1008723c */ /* 0x004fe20000081004 */
[----:B------:R-:W-:-:S02]  /*15200*/  LOP3.LUT R27, R0, 0x20, RZ, 0x3c, !PT ;  /* 0x00000020001b7812 */ /* 0x000fc400078e3cff */
[----:B------:R-:W1:Y:S04]  /*15210*/  LDSM.16.M88.4 R16, [R21+UR16+0x20080] ;  /* 0x020080101510783b */ /* 0x000e680008000200 */
[----:B------:R-:W-:Y:S04]  /*15220*/  LDS R5, [R27+UR16+0xc000] ;  /* 0x00c000101b057984 */ /* 0x000fe80008000800 */
[----:B------:R-:W-:Y:S04]  /*15230*/  LDS R7, [R27+UR16+0xd000] ;  /* 0x00d000101b077984 */ /* 0x000fe80008000800 */
[----:B------:R-:W-:Y:S04]  /*15240*/  LDS R4, [R0+UR16+0xc000] ;  /* 0x00c0001000047984 */ /* 0x000fe80008000800 */
[----:B------:R-:W-:Y:S04]  /*15250*/  LDS R6, [R0+UR16+0xd000] ;  /* 0x00d0001000067984 */ /* 0x000fe80008000800 */
[----:B------:R-:W-:Y:S04]  /*15260*/  STL.64 [R1+0x1e0], R8 ;  /* 0x0001e00801007387 */ /* 0x000fe80000100a00 */
[----:B------:R-:W-:Y:S04]  /*15270*/  STL.64 [R1+0x1e8], R10 ;  /* 0x0001e80a01007387 */ /* 0x000fe80000100a00 */
[----:B------:R-:W-:Y:S04]  /*15280*/  STL [R1+0xa80], R27 ;  /* 0x000a801b01007387 */ /* 0x000fe80000100800 */
[----:B------:R2:W-:Y:S04]  /*15290*/  STL.64 [R1+0xa78], R24 ;  /* 0x000a781801007387 */ /* 0x0005e80000100a00 */
[----:B------:R-:W3:Y:S04]  /*152a0*/  LDSM.16.M88.4 R8, [R21+UR16+0x24080] ;  /* 0x024080101508783b */ /* 0x000ee80008000200 */
[----:B--2---:R-:W2:Y:S04]  /*152b0*/  LDL.LU R24, [R1+0x360] ;  /* 0x0003600001187983 */ /* 0x004ea80000300800 */
[----:B------:R-:W2:Y:S04]  /*152c0*/  LDL.LU R25, [R1+0x364] ;  /* 0x0003640001197983 */ /* 0x000ea80000300800 */
[----:B------:R-:W4:Y:S01]  /*152d0*/  LDL.LU R26, [R1+0x368] ;  /* 0x00036800011a7983 */ /* 0x000f220000300800 */
[----:B------:R-:W-:-:S03]  /*152e0*/  IMAD.MOV.U32 R27, RZ, RZ, R20 ;  /* 0x000000ffff1b7224 */ /* 0x000fc600078e0014 */
[----:B------:R-:W2:Y:S04]  /*152f0*/  LDL.LU R20, [R1+0xb04] ;  /* 0x000b040001147983 */ /* 0x000ea80000300800 */
[----:B----4-:R-:W-:Y:S04]  /*15300*/  STL.64 [R1+0xaa0], R26 ;  /* 0x000aa01a01007387 */ /* 0x010fe80000100a00 */
[----:B--2---:R2:W-:Y:S04]  /*15310*/  STL.64 [R1+0xa98], R24 ;  /* 0x000a981801007387 */ /* 0x0045e80000100a00 */
[----:B--2---:R-:W2:Y:S04]  /*15320*/  LDL.LU R24, [R1+0x370] ;  /* 0x0003700001187983 */ /* 0x004ea80000300800 */
[----:B------:R-:W2:Y:S04]  /*15330*/  LDL.LU R25, [R1+0x374] ;  /* 0x0003740001197983 */ /* 0x000ea80000300800 */
[----:B------:R-:W4:Y:S04]  /*15340*/  LDL.LU R26, [R1+0x378] ;  /* 0x00037800011a7983 */ /* 0x000f280000300800 */
[----:B------:R-:W4:Y:S04]  /*15350*/  LDL.LU R27, [R1+0x37c] ;  /* 0x00037c00011b7983 */ /* 0x000f280000300800 */
[----:B----4-:R-:W-:Y:S04]  /*15360*/  STL.64 [R1+0xab0], R26 ;  /* 0x000ab01a01007387 */ /* 0x010fe80000100a00 */
[----:B--2---:R-:W-:Y:S04]  /*15370*/  STL.64 [R1+0xaa8], R24 ;  /* 0x000aa81801007387 */ /* 0x004fe80000100a00 */
[----:B-1----:R-:W-:Y:S04]  /*15380*/  STL.64 [R1+0x50], R16 ;  /* 0x0000501001007387 */ /* 0x002fe80000100a00 */
[----:B------:R-:W-:Y:S04]  /*15390*/  STL.64 [R1+0x58], R18 ;  /* 0x0000581201007387 */ /* 0x000fe80000100a00 */
[----:B------:R-:W1:Y:S04]  /*153a0*/  LDSM.16.M88.4 R16, [R21+UR16+0x2c080] ;  /* 0x02c080101510783b */ /* 0x000e680008000200 */
[----:B------:R-:W-:Y:S04]  /*153b0*/  STL.64 [R1+0x40], R12 ;  /* 0x0000400c01007387 */ /* 0x000fe80000100a00 */
[----:B------:R-:W-:Y:S04]  /*153c0*/  STL.64 [R1+0x48], R14 ;  /* 0x0000480e01007387 */ /* 0x000fe80000100a00 */
[----:B---3--:R-:W-:Y:S04]  /*153d0*/  STL.64 [R1+0x30], R8 ;  /* 0x0000300801007387 */ /* 0x008fe80000100a00 */
[----:B------:R-:W-:Y:S04]  /*153e0*/  STL.64 [R1+0x38], R10 ;  /* 0x0000380a01007387 */ /* 0x000fe80000100a00 */
[----:B------:R-:W2:Y:S04]  /*153f0*/  LDSM.16.M88.4 R24, [R21+UR16+0x26080] ;  /* 0x026080101518783b */ /* 0x000ea80008000200 */
[----:B------:R-:W-:Y:S04]  /*15400*/  LDSM.16.M88.4 R12, [R21+UR16+0x28080] ;  /* 0x02808010150c783b */ /* 0x000fe80008000200 */
[----:B------:R-:W-:Y:S04]  /*15410*/  LDSM.16.M88.4 R8, [R21+UR16+0x2a080] ;  /* 0x02a080101508783b */ /* 0x000fe80008000200 */
[----:B-1----:R-:W-:Y:S04]  /*15420*/  STL.64 [R1+0xac0], R18 ;  /* 0x000ac01201007387 */ /* 0x002fe80000100a00 */
[----:B------:R1:W-:Y:S04]  /*15430*/  STL.64 [R1+0xab8], R16 ;  /* 0x000ab81001007387 */ /* 0x0003e80000100a00 */
[----:B-1----:R-:W3:Y:S04]  /*15440*/  LDL.LU R16, [R1+0x380] ;  /* 0x0003800001107983 */ /* 0x002ee80000300800 */
[----:B------:R-:W3:Y:S04]  /*15450*/  LDL.LU R17, [R1+0x384] ;  /* 0x0003840001117983 */ /* 0x000ee80000300800 */
[----:B------:R-:W4:Y:S01]  /*15460*/  LDL.LU R18, [R1+0x388] ;  /* 0x0003880001127983 */ /* 0x000f220000300800 */
[----:B------:R-:W-:-:S03]  /*15470*/  IMAD.MOV.U32 R19, RZ, RZ, R20 ;  /* 0x000000ffff137224 */ /* 0x000fc600078e0014 */
[----:B------:R-:W2:Y:S04]  /*15480*/  LDL.LU R20, [R1+0xb00] ;  /* 0x000b000001147983 */ /* 0x000ea80000300800 */
[----:B----4-:R-:W-:Y:S04]  /*15490*/  STL.64 [R1+0xad0], R18 ;  /* 0x000ad01201007387 */ /* 0x010fe80000100a00 */
[----:B---3--:R1:W-:Y:S04]  /*154a0*/  STL.64 [R1+0xac8], R16 ;  /* 0x000ac81001007387 */ /* 0x0083e80000100a00 */
[----:B-1----:R-:W3:Y:S04]  /*154b0*/  LDL.64 R16, [R1+0x30] ;  /* 0x0000300001107983 */ /* 0x002ee80000100a00 */
[----:B---3--:R1:W-:Y:S04]  /*154c0*/  STL.64 [R1+0xad8], R16 ;  /* 0x000ad81001007387 */ /* 0x0083e80000100a00 */
[----:B-1----:R-:W3:Y:S04]  /*154d0*/  LDL.64 R16, [R1+0x40] ;  /* 0x0000400001107983 */ /* 0x002ee80000100a00 */
[----:B---3--:R1:W-:Y:S04]  /*154e0*/  STL.64 [R1+0xae8], R16 ;  /* 0x000ae81001007387 */ /* 0x0083e80000100a00 */
[----:B-1----:R-:W3:Y:S04]  /*154f0*/  LDL.64 R16, [R1+0x50] ;  /* 0x0000500001107983 */ /* 0x002ee80000100a00 */
[----:B--2---:R-:W-:Y:S04]  /*15500*/  STL.64 [R1+0x20], R24 ;  /* 0x0000201801007387 */ /* 0x004fe80000100a00 */
[----:B------:R-:W-:Y:S04]  /*15510*/  STL.64 [R1+0x28], R26 ;  /* 0x0000281a01007387 */ /* 0x000fe80000100a00 */
        /* <DEDUP_REMOVED lines=9> */
[----:B------:R-:W2:Y:S01]  /*155b0*/  LDL.LU R26, [R1+0x3b8] ;  /* 0x0003b800011a7983 */ /* 0x000ea20000300800 */
[----:B------:R-:W-:-:S03]  /*155c0*/  IMAD.MOV.U32 R27, RZ, RZ, R20 ;  /* 0x000000ffff1b7224 */ /* 0x000fc600078e0014 */
[----:B------:R-:W1:Y:S01]  /*155d0*/  LDSM.16.M88.4 R20, [R21+UR16+0x2e080] ;  /* 0x02e080101514783b */ /* 0x000e620008000200 */
[----:B---3--:R-:W-:-:S03]  /*155e0*/  IMAD.MOV.U32 R2, RZ, RZ, R17 ;  /* 0x000000ffff027224 */ /* 0x008fc600078e0011 */
[----:B-1----:R-:W-:Y:S04]  /*155f0*/  STL.64 [R1+0xa90], R22 ;  /* 0x000a901601007387 */ /* 0x002fe80000100a00 */
[----:B------:R1:W-:Y:S04]  /*15600*/  STL.64 [R1+0xa88], R20 ;  /* 0x000a881401007387 */ /* 0x0003e80000100a00 */
[----:B-1----:R-:W3:Y:S04]  /*15610*/  LDL.LU R20, [R1+0x390] ;  /* 0x0003900001147983 */ /* 0x002ee80000300800 */
[----:B------:R-:W3:Y:S04]  /*15620*/  LDL.LU R21, [R1+0x394] ;  /* 0x0003940001157983 */ /* 0x000ee80000300800 */
[----:B------:R-:W3:Y:S04]  /*15630*/  LDL.LU R22, [R1+0x398] ;  /* 0x0003980001167983 */ /* 0x000ee80000300800 */
[----:B------:R-:W3:Y:S04]  /*15640*/  LDL.LU R23, [R1+0x39c] ;  /* 0x00039c0001177983 */ /* 0x000ee80000300800 */
[----:B------:R1:W-:Y:S04]  /*15650*/  STL.64 [R1+0x18], R14 ;  /* 0x0000180e01007387 */ /* 0x0003e80000100a00 */
[----:B------:R-:W-:Y:S04]  /*15660*/  STL.64 [R1], R8 ;  /* 0x0000000801007387 */ /* 0x000fe80000100a00 */
[----:B------:R-:W-:Y:S01]  /*15670*/  STL.64 [R1+0x8], R10 ;  /* 0x0000080a01007387 */ /* 0x000fe20000100a00 */
[----:B-1----:R-:W-:Y:S01]  /*15680*/  IMAD.MOV.U32 R14, RZ, RZ, R16 ;  /* 0x000000ffff0e7224 */ /* 0x002fe200078e0010 */
[----:B--2---:R-:W-:-:S15]  /*15690*/  HMMA.1688.F32.TF32 R24, R4, R16, R24 ;  /* 0x000000100418723c */ /* 0x004fde0000081018 */
[----:B------:R-:W-:-:S04]  /*156a0*/  NOP ;  /* 0x0000000000007918 */ /* 0x000fc80000000000 */
        /* <DEDUP_REMOVED lines=9> */
[----:B------:R1:W-:Y:S04]  /*15740*/  STL.64 [R1+0x1c0], R24 ;  /* 0x0001c01801007387 */ /* 0x0003e80000100a00 */
[----:B------:R-:W-:Y:S04]  /*15750*/  STL.64 [R1+0x1c8], R26 ;  /* 0x0001c81a01007387 */ /* 0x000fe80000100a00 */
[----:B-1----:R-:W2:Y:S04]  /*15760*/  LDL.LU.64 R24, [R1+0xae0] ;  /* 0x000ae00001187983 */ /* 0x002ea80000300a00 */
[----:B------:R-:W3:Y:S02]  /*15770*/  LDL.LU.64 R16, [R1+0xad8] ;  /* 0x000ad80001107983 */ /* 0x000ee40000300a00 */
[----:B---3--:R-:W-:Y:S01]  /*15780*/  HMMA.1688.F32.TF32 R20, R4, R16, R20 ;  /* 0x000000100414723c */ /* 0x008fe20000081014 */
[----:B------:R-:W-:-:S15]  /*15790*/  IMAD.MOV.U32 R15, RZ, RZ, R17 ;  /* 0x000000ffff0f7224 */ /* 0x000fde00078e0011 */
[----:B------:R-:W-:-:S03]  /*157a0*/  NOP ;  /* 0x0000000000007918 */ /* 0x000fc60000000000 */
[----:B------:R1:W-:Y:S04]  /*157b0*/  STL.64 [R1+0x1b0], R20 ;  /* 0x0001b01401007387 */ /* 0x0003e80000100a00 */
[----:B------:R-:W-:Y:S04]  /*157c0*/  STL.64 [R1+0x1b8], R22 ;  /* 0x0001b81601007387 */ /* 0x000fe80000100a00 */
[----:B------:R-:W2:Y:S01]  /*157d0*/  LDL.LU.64 R18, [R1+0xad0] ;  /* 0x000ad00001127983 */ /* 0x000ea20000300a00 */
[----:B-1----:R-:W-:-:S03]  /*157e0*/  IMAD.MOV.U32 R20, RZ, RZ, R16 ;  /* 0x000000ffff147224 */ /* 0x002fc600078e0010 */
[----:B------:R-:W2:Y:S02]  /*157f0*/  LDL.LU.64 R16, [R1+0xac8] ;  /* 0x000ac80001107983 */ /* 0x000ea40000300a00 */
[----:B--2---:R-:W-:Y:S02]  /*15800*/  HMMA.1688.F32.TF32 R24, R4, R24, R16 ;  /* 0x000000180418723c */ /* 0x004fe40000081010 */
[----:B------:R-:W2:Y:S04]  /*15810*/  LDL.LU.64 R18, [R1+0xac0] ;  /* 0x000ac00001127983 */ /* 0x000ea80000300a00 */
[----:B------:R-:W3:-:S13]  /*15820*/  LDL.LU.64 R16, [R1+0xab8] ;  /* 0x000ab80001107983 */ /* 0x000eda0000300a00 */
[----:B------:R-:W-:Y:S04]  /*15830*/  STL.64 [R1+0x1a0], R24 ;  /* 0x0001a01801007387 */ /* 0x000fe80000100a00 */
[----:B------:R1:W-:Y:S04]  /*15840*/  STL.64 [R1+0x1a8], R26 ;  /* 0x0001a81a01007387 */ /* 0x0003e80000100a00 */
[----:B-1----:R-:W4:Y:S04]  /*15850*/  LDL.LU.64 R26, [R1+0xab0] ;  /* 0x000ab000011a7983 */ /* 0x002f280000300a00 */
[----:B------:R-:W4:Y:S02]  /*15860*/  LDL.LU.64 R24, [R1+0xaa8] ;  /* 0x000aa80001187983 */ /* 0x000f240000300a00 */
[----:B----4-:R-:W-:-:S15]  /*15870*/  HMMA.1688.F32.TF32 R24, R4, R12, R24 ;  /* 0x0000000c0418723c */ /* 0x010fde0000081018 */
[----:B------:R-:W-:-:S04]  /*15880*/  NOP ;  /* 0x0000000000007918 */ /* 0x000fc80000000000 */
[----:B------:R-:W-:Y:S04]  /*15890*/  STL.64 [R1+0x190], R24 ;  /* 0x0001901801007387 */ /* 0x000fe80000100a00 */
[----:B------:R1:W-:Y:S04]  /*158a0*/  STL.64 [R1+0x198], R26 ;  /* 0x0001981a01007387 */ /* 0x0003e80000100a00 */
[----:B-1----:R-:W4:Y:S04]  /*158b0*/  LDL.LU.64 R26, [R1+0xaa0] ;  /* 0x000aa000011a7983 */ /* 0x002f280000300a00 */
[----:B------:R-:W4:Y:S04]  /*158c0*/  LDL.LU.64 R24, [R1+0xa98] ;  /* 0x000a980001187983 */ /* 0x000f280000300a00 */
[----:B------:R1:W-:Y:S04]  /*158d0*/  STL.64 [R1+0xa18], R12 ;  /* 0x000a180c01007387 */ /* 0x0003e80000100a00 */
[----:B-1----:R-:W2:Y:S04]  /*158e0*/  LDL.LU.64 R12, [R1+0x20] ;  /* 0x00002000010c7983 */ /* 0x002ea80000300a00 */
[----:B--2---:R1:W-:Y:S02]  /*158f0*/  STL.64 [R1+0xa30], R12 ;  /* 0x000a300c01007387 */ /* 0x0043e40000100a00 */
[----:B-1----:R-:W-:-:S02]  /*15900*/  IMAD.MOV.U32 R12, RZ, RZ, R20 ;  /* 0x000000ffff0c7224 */ /* 0x002fc400078e0014 */
[----:B----4-:R-:W-:Y:S01]  /*15910*/  HMMA.1688.F32.TF32 R20, R4, R8, R24 ;  /* 0x000000080414723c */ /* 0x010fe20000081018 */
[----:B------:R-:W-:-:S05]  /*15920*/  IMAD.MOV.U32 R13, RZ, RZ, R15 ;  /* 0x000000ffff0d7224 */ /* 0x000fca00078e000f */
[----:B------:R1:W-:Y:S02]  /*15930*/  STL.64 [R1+0xa48], R12 ;  /* 0x000a480c01007387 */ /* 0x0003e40000100a00 */
[----:B-1----:R-:W-:Y:S02]  /*15940*/  IMAD.MOV.U32 R12, RZ, RZ, R11 ;  /* 0x000000ffff0c7224 */ /* 0x002fe400078e000b */
[----:B------:R-:W-:-:S09]  /*15950*/  IMAD.MOV.U32 R13, RZ, RZ, R10 ;  /* 0x000000ffff0d7224 */ /* 0x000fd200078e000a */
[----:B------:R-:W-:Y:S04]  /*15960*/  STL.64 [R1+0x180], R20 ;  /* 0x0001801401007387 */ /* 0x000fe80000100a00 */
[----:B------:R-:W-:Y:S04]  /*15970*/  STL.64 [R1+0x188], R22 ;  /* 0x0001881601007387 */ /* 0x000fe80000100a00 */
[----:B------:R-:W-:Y:S04]  /*15980*/  STL.64 [R1+0xa60], R12 ;  /* 0x000a600c01007387 */ /* 0x000fe80000100a00 */
[----:B------:R1:W-:Y:S04]  /*15990*/  STL.64 [R1+0xa10], R8 ;  /* 0x000a100801007387 */ /* 0x0003e80000100a00 */
[----:B-1----:R-:W2:Y:S04]  /*159a0*/  LDL.LU R8, [R1+0x300] ;  /* 0x0003000001087983 */ /* 0x002ea80000300800 */
[----:B------:R-:W2:Y:S04]  /*159b0*/  LDL.LU R9, [R1+0x304] ;  /* 0x0003040001097983 */ /* 0x000ea80000300800 */
[----:B------:R-:W4:Y:S04]  /*159c0*/  LDL.LU R10, [R1+0x308] ;  /* 0x00030800010a7983 */ /* 0x000f280000300800 */
[----:B------:R-:W4:Y:S04]  /*159d0*/  LDL.LU R11, [R1+0x30c] ;  /* 0x00030c00010b7983 */ /* 0x000f280000300800 */
[----:B------:R-:W3:Y:S04]  /*159e0*/  LDL.LU R20, [R1+0x350] ;  /* 0x0003500001147983 */ /* 0x000ee80000300800 */
[----:B------:R-:W3:Y:S04]  /*159f0*/  LDL.LU R21, [R1+0x354] ;  /* 0x0003540001157983 */ /* 0x000ee80000300800 */
[----:B------:R-:W3:Y:S04]  /*15a00*/  LDL.LU R22, [R1+0x358] ;  /* 0x0003580001167983 */ /* 0x000ee80000300800 */
[----:B------:R-:W3:Y:S04]  /*15a10*/  LDL.LU R23, [R1+0x35c] ;  /* 0x00035c0001177983 */ /* 0x000ee80000300800 */
[----:B------:R-:W3:Y:S04]  /*15a20*/  LDL.LU R24, [R1+0x260] ;  /* 0x0002600001187983 */ /* 0x000ee80000300800 */
[----:B------:R-:W3:Y:S04]  /*15a30*/  LDL.LU R25, [R1+0x264] ;  /* 0x0002640001197983 */ /* 0x000ee80000300800 */
[----:B------:R-:W3:Y:S04]  /*15a40*/  LDL.LU R26, [R1+0x268] ;  /* 0x00026800011a7983 */ /* 0x000ee80000300800 */
[----:B------:R-:W3:Y:S04]  /*15a50*/  LDL.LU R27, [R1+0x26c] ;  /* 0x00026c00011b7983 */ /* 0x000ee80000300800 */
[----:B----4-:R-:W-:Y:S04]  /*15a60*/  STL.64 [R1+0xa28], R10 ;  /* 0x000a280a01007387 */ /* 0x010fe80000100a00 */
[----:B--2---:R1:W-:Y:S04]  /*15a70*/  STL.64 [R1+0xa20], R8 ;  /* 0x000a200801007387 */ /* 0x0043e80000100a00 */
        /* <DEDUP_REMOVED lines=8> */
[----:B------:R-:W4:Y:S04]  /*15b00*/  LDL.LU R10, [R1+0x328] ;  /* 0x00032800010a7983 */ /* 0x000f280000300800 */
[----:B------:R-:W4:Y:S01]  /*15b10*/  LDL.LU R11, [R1+0x32c] ;  /* 0x00032c00010b7983 */ /* 0x000f220000300800 */
[C---:B---3--:R-:W-:Y:S03]  /*15b20*/  HMMA.1688.F32.TF32 R20, R4.reuse, R16, R20 ;  /* 0x000000100414723c */ /* 0x048fe60000081014 */
[----:B----4-:R-:W-:Y:S04]  /*15b30*/  STL.64 [R1+0xa58], R10 ;  /* 0x000a580a01007387 */ /* 0x010fe80000100a00 */
[----:B--2---:R1:W-:Y:S04]  /*15b40*/  STL.64 [R1+0xa50], R8 ;  /* 0x000a500801007387 */ /* 0x0043e80000100a00 */
        /* <DEDUP_REMOVED lines=13> */
[----:B------:R-:W4:Y:S04]  /*15c20*/  LDL.LU.64 R20, [R1+0xa88] ;  /* 0x000a880001147983 */ /* 0x000f280000300a00 */
[----:B------:R-:W-:Y:S04]  /*15c30*/  STL.64 [R1+0xa08], R18 ;  /* 0x000a081201007387 */ /* 0x000fe80000100a00 */
[----:B------:R1:W-:Y:S04]  /*15c40*/  STL.64 [R1+0xa00], R16 ;  /* 0x000a001001007387 */ /* 0x0003e80000100a00 */
[----:B-1----:R-:W2:Y:S04]  /*15c50*/  LDL.LU R16, [R1+0x2f0] ;  /* 0x0002f00001107983 */ /* 0x002ea80000300800 */
[----:B------:R-:W2:Y:S04]  /*15c60*/  LDL.LU R17, [R1+0x2f4] ;  /* 0x0002f40001117983 */ /* 0x000ea80000300800 */
[----:B------:R-:W2:Y:S04]  /*15c70*/  LDL.LU R18, [R1+0x2f8] ;  /* 0x0002f80001127983 */ /* 0x000ea80000300800 */
[----:B------:R-:W2:Y:S01]  /*15c80*/  LDL.LU R19, [R1+0x2fc] ;  /* 0x0002fc0001137983 */ /* 0x000ea20000300800 */
[----:B----4-:R-:W-:Y:S03]  /*15c90*/  HMMA.1688.F32.TF32 R4, R4, R20, R24 ;  /* 0x000000140404723c */ /* 0x010fe60000081018 */
[----:B------:R-:W4:Y:S04]  /*15ca0*/  LDL.LU R27, [R1+0xa80] ;  /* 0x000a8000011b7983 */ /* 0x000f280000300800 */
[----:B------:R-:W2:-:S12]  /*15cb0*/  LDL.LU.64 R24, [R1+0xa78] ;  /* 0x000a780001187983 */ /* 0x000e980000300a00 */
[----:B------:R-:W-:Y:S04]  /*15cc0*/  STL.64 [R1+0x160], R4 ;  /* 0x0001600401007387 */ /* 0x000fe80000100a00 */
[----:B------:R-:W-:Y:S04]  /*15cd0*/  STL.64 [R1+0x168], R6 ;  /* 0x0001680601007387 */ /* 0x000fe80000100a00 */
[----:B------:R-:W-:Y:S04]  /*15ce0*/  LDS R4, [R0+UR16+0xc100] ;  /* 0x00c1001000047984 */ /* 0x000fe80008000800 */
[----:B------:R-:W-:Y:S01]  /*15cf0*/  LDS R6, [R0+UR16+0xd100] ;  /* 0x00d1001000067984 */ /* 0x000fe20008000800 */
[----:B------:R-:W-:-:S02]  /*15d00*/  IMAD.MOV.U32 R12, RZ, RZ, R14 ;  /* 0x000000ffff0c7224 */ /* 0x000fc400078e000e */
[----:B------:R-:W-:Y:S01]  /*15d10*/  IMAD.MOV.U32 R13, RZ, RZ, R2 ;  /* 0x000000ffff0d7224 */ /* 0x000fe200078e0002 */
[----:B----4-:R-:W-:Y:S04]  /*15d20*/  LDS R5, [R27+UR16+0xc100] ;  /* 0x00c100101b057984 */ /* 0x010fe80008000800 */
        /* <DEDUP_REMOVED lines=32> */
[----:B-1----:R-:W2:Y:S04]  /*15f30*/  LDL.LU.64 R8, [R1+0xa10] ;  /* 0x000a100001087983 */ /* 0x002ea80000300a00 */
[----:B------:R1:W-:Y:S04]  /*15f40*/  STL.64 [R1+0x9d0], R12 ;  /* 0x0009d00c01007387 */ /* 0x0003e80000100a00 */
[----:B-1----:R-:W4:Y:S04]  /*15f50*/  LDL.LU R12, [R1+0x2e0] ;  /* 0x0002e000010c7983 */ /* 0x002f280000300800 */
[----:B------:R-:W4:Y:S04]  /*15f60*/  LDL.LU R13, [R1+0x2e4] ;  /* 0x0002e400010d7983 */ /* 0x000f280000300800 */
[----:B------:R-:W4:Y:S04]  /*15f70*/  LDL.LU R14, [R1+0x2e8] ;  /* 0x0002e800010e7983 */ /* 0x000f280000300800 */
[----:B------:R-:W4:Y:S01]  /*15f80*/  LDL.LU R15, [R1+0x2ec] ;  /* 0x0002ec00010f7983 */ /* 0x000f220000300800 */
[----:B--2---:R-:W-:Y:S03]  /*15f90*/  HMMA.1688.F32.TF32 R8, R4, R8, R16 ;  /* 0x000000080408723c */ /* 0x004fe60000081010 */
[----:B------:R-:W2:Y:S04]  /*15fa0*/  LDL.LU.64 R18, [R1+0xa08] ;  /* 0x000a080001127983 */ /* 0x000ea80000300a00 */
[----:B------:R-:W4:-:S12]  /*15fb0*/  LDL.LU.64 R16, [R1+0xa00] ;  /* 0x000a000001107983 */ /* 0x000f180000300a00 */
[----:B------:R1:W-:Y:S04]  /*15fc0*/  STL.64 [R1+0x100], R8 ;  /* 0x0001000801007387 */ /* 0x0003e80000100a00 */
[----:B------:R3:W-:Y:S04]  /*15fd0*/  STL.64 [R1+0x108], R10 ;  /* 0x0001080a01007387 */ /* 0x0007e80000100a00 */
[----:B-1----:R-:W2:Y:S04]  /*15fe0*/  LDL.LU R8, [R1+0x250] ;  /* 0x0002500001087983 */ /* 0x002ea80000300800 */
[----:B------:R-:W2:Y:S04]  /*15ff0*/  LDL.LU R9, [R1+0x254] ;  /* 0x0002540001097983 */ /* 0x000ea80000300800 */
[----:B---3--:R-:W3:Y:S04]  /*16000*/  LDL.LU R10, [R1+0x258] ;  /* 0x00025800010a7983 */ /* 0x008ee80000300800 */
[----:B------:R-:W3:Y:S01]  /*16010*/  LDL.LU R11, [R1+0x25c] ;  /* 0x00025c00010b7983 */ /* 0x000ee20000300800 */
[----:B----4-:R-:W-:Y:S03]  /*16020*/  HMMA.1688.F32.TF32 R12, R4, R16, R12 ;  /* 0x00000010040c723c */ /* 0x010fe6000008100c */
[----:B--2---:R-:W-:Y:S04]  /*16030*/  STL.64 [R1+0x978], R18 ;  /* 0x0009781201007387 */ /* 0x004fe80000100a00 */
[----:B------:R1:W-:-:S12]  /*16040*/  STL.64 [R1+0x970], R16 ;  /* 0x0009701001007387 */ /* 0x0003d80000100a00 */
[----:B------:R2:W-:Y:S04]  /*16050*/  STL.64 [R1+0xf0], R12 ;  /* 0x0000f00c01007387 */ /* 0x0005e80000100a00 */
[----:B------:R4:W-:Y:S04]  /*16060*/  STL.64 [R1+0xf8], R14 ;  /* 0x0000f80e01007387 */ /* 0x0009e80000100a00 */
[----:B-1----:R-:W3:Y:S04]  /*16070*/  LDL.LU R16, [R1+0x290] ;  /* 0x0002900001107983 */ /* 0x002ee80000300800 */
[----:B------:R-:W3:Y:S04]  /*16080*/  LDL.LU R17, [R1+0x294] ;  /* 0x0002940001117983 */ /* 0x000ee80000300800 */
[----:B------:R-:W3:Y:S04]  /*16090*/  LDL.LU R18, [R1+0x298] ;  /* 0x0002980001127983 */ /* 0x000ee80000300800 */
[----:B------:R-:W3:Y:S04]  /*160a0*/  LDL.LU R19, [R1+0x29c] ;  /* 0x00029c0001137983 */ /* 0x000ee80000300800 */
[----:B--2---:R-:W2:Y:S04]  /*160b0*/  LDL.LU R12, [R1+0x2c0] ;  /* 0x0002c000010c7983 */ /* 0x004ea80000300800 */
[----:B------:R-:W2:Y:S04]  /*160c0*/  LDL.LU R13, [R1+0x2c4] ;  /* 0x0002c400010d7983 */ /* 0x000ea80000300800 */
[----:B----4-:R-:W4:Y:S04]  /*160d0*/  LDL.LU R14, [R1+0x2c8] ;  /* 0x0002c800010e7983 */ /* 0x010f280000300800 */
[----:B------:R-:W4:Y:S04]  /*160e0*/  LDL.LU R15, [R1+0x2cc] ;  /* 0x0002cc00010f7983 */ /* 0x000f280000300800 */
[----:B----4-:R-:W-:Y:S04]  /*160f0*/  STL.64 [R1+0x9e0], R14 ;  /* 0x0009e00e01007387 */ /* 0x010fe80000100a00 */
[----:B--2---:R1:W-:Y:S04]  /*16100*/  STL.64 [R1+0x9d8], R12 ;  /* 0x0009d80c01007387 */ /* 0x0043e80000100a00 */
[----:B-1----:R-:W2:Y:S04]  /*16110*/  LDL.LU.64 R12, [R1+0x50] ;  /* 0x00005000010c7983 */ /* 0x002ea80000300a00 */
[----:B---3--:R-:W-:Y:S04]  /*16120*/  STL.64 [R1+0x9b0], R18 ;  /* 0x0009b01201007387 */ /* 0x008fe80000100a00 */
[----:B------:R1:W-:Y:S04]  /*16130*/  STL.64 [R1+0x9a8], R16 ;  /* 0x0009a81001007387 */ /* 0x0003e80000100a00 */
[----:B-1----:R-:W3:Y:S04]  /*16140*/  LDL.LU R16, [R1+0x2a0] ;  /* 0x0002a00001107983 */ /* 0x002ee80000300800 */
[----:B------:R-:W3:Y:S04]  /*16150*/  LDL.LU R17, [R1+0x2a4] ;  /* 0x0002a40001117983 */ /* 0x000ee80000300800 */
[----:B------:R-:W4:Y:S04]  /*16160*/  LDL.LU R18, [R1+0x2a8] ;  /* 0x0002a80001127983 */ /* 0x000f280000300800 */
[----:B------:R-:W4:Y:S04]  /*16170*/  LDL.LU R19, [R1+0x2ac] ;  /* 0x0002ac0001137983 */ /* 0x000f280000300800 */
[----:B----4-:R-:W-:Y:S04]  /*16180*/  STL.64 [R1+0x9c0], R18 ;  /* 0x0009c01201007387 */ /* 0x010fe80000100a00 */
[----:B---3--:R1:W-:Y:S04]  /*16190*/  STL.64 [R1+0x9b8], R16 ;  /* 0x0009b81001007387 */ /* 0x0083e80000100a00 */
[----:B-1----:R-:W3:Y:S01]  /*161a0*/  LDL.LU.64 R16, [R1+0x30] ;  /* 0x0000300001107983 */ /* 0x002ee20000300a00 */
[----:B------:R-:W-:Y:S03]  /*161b0*/  HMMA.1688.F32.TF32 R4, R4, R20, R8 ;  /* 0x000000140404723c */ /* 0x000fe60000081008 */
[----:B---3--:R1:W-:Y:S04]  /*161c0*/  STL.64 [R1+0x9c8], R16 ;  /* 0x0009c81001007387 */ /* 0x0083e80000100a00 */
[----:B-1----:R-:W3:Y:S04]  /*161d0*/  LDL.LU.64 R16, [R1+0x40] ;  /* 0x0000400001107983 */ /* 0x002ee80000300a00 */
[----:B---3--:R1:W-:Y:S04]  /*161e0*/  STL.64 [R1+0x9e8], R16 ;  /* 0x0009e81001007387 */ /* 0x0083e80000100a00 */
[----:B-1----:R-:W3:Y:S04]  /*161f0*/  LDL.LU R16, [R1+0x2d0] ;  /* 0x0002d00001107983 */ /* 0x002ee80000300800 */
[----:B------:R-:W3:Y:S04]  /*16200*/  LDL.LU R17, [R1+0x2d4] ;  /* 0x0002d40001117983 */ /* 0x000ee80000300800 */
[----:B------:R-:W3:Y:S04]  /*16210*/  LDL.LU R18, [R1+0x2d8] ;  /* 0x0002d80001127983 */ /* 0x000ee80000300800 */
[----:B------:R-:W3:Y:S04]  /*16220*/  LDL.LU R19, [R1+0x2dc] ;  /* 0x0002dc0001137983 */ /* 0x000ee80000300800 */
[----:B------:R-:W-:Y:S04]  /*16230*/  STL.64 [R1+0x968], R22 ;  /* 0x0009681601007387 */ /* 0x000fe80000100a00 */
[----:B------:R1:W-:Y:S04]  /*16240*/  STL.64 [R1+0x960], R20 ;  /* 0x0009601401007387 */ /* 0x0003e80000100a00 */
[----:B------:R-:W-:Y:S04]  /*16250*/  STL.64 [R1+0xe0], R4 ;  /* 0x0000e00401007387 */ /* 0x000fe80000100a00 */
[----:B------:R-:W-:Y:S04]  /*16260*/  STL.64 [R1+0xe8], R6 ;  /* 0x0000e80601007387 */ /* 0x000fe80000100a00 */
[----:B-1----:R-:W4:Y:S04]  /*16270*/  LDL.LU R20, [R1+0x2b0] ;  /* 0x0002b00001147983 */ /* 0x002f280000300800 */
[----:B------:R-:W4:Y:S04]  /*16280*/  LDL.LU R21, [R1+0x2b4] ;  /* 0x0002b40001157983 */ /* 0x000f280000300800 */
[----:B------:R-:W4:Y:S04]  /*16290*/  LDL.LU R22, [R1+0x2b8] ;  /* 0x0002b80001167983 */ /* 0x000f280000300800 */
[----:B------:R-:W4:Y:S04]  /*162a0*/  LDL.LU R23, [R1+0x2bc] ;  /* 0x0002bc0001177983 */ /* 0x000f280000300800 */
[----:B------:R-:W4:Y:S04]  /*162b0*/  LDL.LU R8, [R1+0x1f0] ;  /* 0x0001f00001087983 */ /* 0x000f280000300800 */
[----:B------:R-:W-:Y:S04]  /*162c0*/  LDS R4, [R0+UR16+0xc200] ;  /* 0x00c2001000047984 */ /* 0x000fe80008000800 */
[----:B------:R-:W-:Y:S04]  /*162d0*/  LDS R6, [R0+UR16+0xd200] ;  /* 0x00d2001000067984 */ /* 0x000fe80008000800 */
[----:B------:R-:W-:Y:S04]  /*162e0*/  LDS R5, [R27+UR16+0xc200] ;  /* 0x00c200101b057984 */ /* 0x000fe80008000800 */
[----:B------:R-:W3:Y:S01]  /*162f0*/  LDS R7, [R27+UR16+0xd200] ;  /* 0x00d200101b077984 */ /* 0x000ee20008000800 */
[----:B------:R-:W-:-:S02]  /*16300*/  IMAD.MOV.U32 R10, RZ, RZ, R28 ;  /* 0x000000ffff0a7224 */ /* 0x000fc400078e001c */
[----:B------:R-:W-:Y:S02]  /*16310*/  IMAD.MOV.U32 R11, RZ, RZ, R3 ;  /* 0x000000ffff0b7224 */ /* 0x000fe400078e0003 */
[----:B------:R-:W-:Y:S02]  /*16320*/  IMAD.MOV.U32 R9, RZ, RZ, R29 ;  /* 0x000000ffff097224 */ /* 0x000fe400078e001d */
[----:B------:R-:W4:Y:S04]  /*16330*/  LDL.LU R29, [R1+0x9fc] ;  /* 0x0009fc00011d7983 */ /* 0x000f280000300800 */
[----:B------:R-:W4:Y:S04]  /*16340*/  LDL.LU R28, [R1+0x9f8] ;  /* 0x0009f800011c7983 */ /* 0x000f280000300800 */
[----:B------:R-:W4:Y:S04]  /*16350*/  LDL.LU R3, [R1+0x9f4] ;  /* 0x0009f40001037983 */ /* 0x000f280000300800 */
[----:B------:R2:W-:Y:S02]  /*16360*/  STL.64 [R1+0x900], R10 ;  /* 0x0009000a01007387 */ /* 0x0005e40000100a00 */
[----:B--2---:R-:W-:-:S02]  /*16370*/  IMAD.MOV.U32 R11, RZ, RZ, R12 ;  /* 0x000000ffff0b7224 */ /* 0x004fc400078e000c */
[----:B------:R-:W-:Y:S01]  /*16380*/  IMAD.MOV.U32 R10, RZ, RZ, R13 ;  /* 0x000000ffff0a7224 */ /* 0x000fe200078e000d */
[C---:B---3--:R-:W-:Y:S01]  /*16390*/  HMMA.1688.F32.TF32 R16, R4.reuse, R12, R16 ;  /* 0x0000000c0410723c */ /* 0x048fe20000081010 */
[----:B----4-:R1:W-:Y:S02]  /*163a0*/  STL.64 [R1+0x8f8], R8 ;  /* 0x0008f80801007387 */ /* 0x0103e40000100a00 */
[----:B-1----:R-:W-:Y:S02]  /*163b0*/  IMAD.MOV.U32 R8, RZ, RZ, R2 ;  /* 0x000000ffff087224 */ /* 0x002fe400078e0002 */
[----:B------:R-:W2:Y:S04]  /*163c0*/  LDL.LU R2, [R1+0x9f0] ;  /* 0x0009f00001027983 */ /* 0x000ea80000300800 */
[----:B------:R-:W-:Y:S10]  /*163d0*/  STL [R1+0x958], R27 ;  /* 0x0009581b01007387 */ /* 0x000ff40000100800 */
[----:B------:R1:W-:Y:S04]  /*163e0*/  STL.64 [R1+0xd0], R16 ;  /* 0x0000d01001007387 */ /* 0x0003e80000100a00 */
[----:B------:R-:W-:Y:S04]  /*163f0*/  STL.64 [R1+0xd8], R18 ;  /* 0x0000d81201007387 */ /* 0x000fe80000100a00 */
[----:B-1----:R-:W3:Y:S04]  /*16400*/  LDL.LU.64 R16, [R1+0x9e8] ;  /* 0x0009e80001107983 */ /* 0x002ee80000300a00 */
[----:B------:R-:W3:Y:S04]  /*16410*/  LDL.LU.64 R14, [R1+0x9e0] ;  /* 0x0009e000010e7983 */ /* 0x000ee80000300a00 */
[----:B------:R-:W3:Y:S02]  /*16420*/  LDL.LU.64 R12, [R1+0x9d8] ;  /* 0x0009d800010c7983 */ /* 0x000ee40000300a00 */
[----:B---3--:R-:W-:-:S15]  /*16430*/  HMMA.1688.F32.TF32 R12, R4, R16, R12 ;  /* 0x00000010040c723c */ /* 0x008fde000008100c */
[----:B------:R-:W-:-:S04]  /*16440*/  NOP ;  /* 0x0000000000007918 */ /* 0x000fc80000000000 */
[----:B------:R1:W-:Y:S04]  /*16450*/  STL.64 [R1+0xc0], R12 ;  /* 0x0000c00c01007387 */ /* 0x0003e80000100a00 */
[----:B------:R3:W-:Y:S04]  /*16460*/  STL.64 [R1+0xc8], R14 ;  /* 0x0000c80e01007387 */ /* 0x0007e80000100a00 */
[----:B-1----:R-:W4:Y:S01]  /*16470*/  LDL.LU.64 R12, [R1+0x9d0] ;  /* 0x0009d000010c7983 */ /* 0x002f220000300a00 */
[----:B---3--:R-:W-:Y:S02]  /*16480*/  IMAD.MOV.U32 R15, RZ, RZ, R16 ;  /* 0x000000ffff0f7224 */ /* 0x008fe400078e0010 */
[----:B------:R-:W-:-:S02]  /*16490*/  IMAD.MOV.U32 R14, RZ, RZ, R17 ;  /* 0x000000ffff0e7224 */ /* 0x000fc400078e0011 */
[----:B------:R-:W3:Y:S02]  /*164a0*/  LDL.LU.64 R16, [R1+0x9c8] ;  /* 0x0009c80001107983 */ /* 0x000ee40000300a00 */
[----:B---3--:R-:W-:-:S15]  /*164b0*/  HMMA.1688.F32.TF32 R20, R4, R16, R20 ;  /* 0x000000100414723c */ /* 0x008fde0000081014 */
[----:B------:R-:W-:-:S04]  /*164c0*/  NOP ;  /* 0x0000000000007918 */ /* 0x000fc80000000000 */
[----:B------:R1:W-:Y:S04]  /*164d0*/  STL.64 [R1+0xb0], R20 ;  /* 0x0000b01401007387 */ /* 0x0003e80000100a00 */
[----:B------:R-:W-:Y:S04]  /*164e0*/  STL.64 [R1+0xb8], R22 ;  /* 0x0000b81601007387 */ /* 0x000fe80000100a00 */
[----:B------:R-:W3:Y:S01]  /*164f0*/  LDL.LU.64 R18, [R1+0x9c0] ;  /* 0x0009c00001127983 */ /* 0x000ee20000300a00 */
[----:B-1----:R-:W-:Y:S02]  /*16500*/  IMAD.MOV.U32 R21, RZ, RZ, R16 ;  /* 0x000000ffff157224 */ /* 0x002fe400078e0010 */
[----:B------:R-:W-:-:S02]  /*16510*/  IMAD.MOV.U32 R20, RZ, RZ, R17 ;  /* 0x000000ffff147224 */ /* 0x000fc400078e0011 */
[----:B------:R-:W3:Y:S01]  /*16520*/  LDL.LU.64 R16, [R1+0x9b8] ;  /* 0x0009b80001107983 */ /* 0x000ee20000300a00 */
[----:B------:R-:W-:-:S07]  /*16530*/  IMAD.MOV.U32 R9, RZ, RZ, R26 ;  /* 0x000000ffff097224 */ /* 0x000fce00078e001a */
[----:B---3--:R-:W-:-:S15]  /*16540*/  HMMA.1688.F32.TF32 R16, R4, R8, R16 ;  /* 0x000000080410723c */ /* 0x008fde0000081010 */
[----:B------:R-:W-:-:S04]  /*16550*/  NOP ;  /* 0x0000000000007918 */ /* 0x000fc80000000000 */
[----:B------:R-:W-:Y:S04]  /*16560*/  STL.64 [R1+0xa0], R16 ;  /* 0x0000a01001007387 */ /* 0x000fe80000100a00 */
[----:B------:R1:W-:Y:S04]  /*16570*/  STL.64 [R1+0xa8], R18 ;  /* 0x0000a81201007387 */ /* 0x0003e80000100a00 */
[----:B-1----:R-:W4:Y:S04]  /*16580*/  LDL.LU.64 R18, [R1+0x9b0] ;  /* 0x0009b00001127983 */ /* 0x002f280000300a00 */
[----:B------:R-:W4:Y:S04]  /*16590*/  LDL.LU.64 R16, [R1+0x9a8] ;  /* 0x0009a80001107983 */ /* 0x000f280000300a00 */
[----:B------:R1:W-:Y:S02]  /*165a0*/  STL.64 [R1+0x910], R8 ;  /* 0x0009100801007387 */ /* 0x0003e40000100a00 */
[----:B-1----:R-:W-:-:S02]  /*165b0*/  IMAD.MOV.U32 R8, RZ, RZ, R21 ;  /* 0x000000ffff087224 */ /* 0x002fc400078e0015 */
[----:B------:R-:W-:-:S05]  /*165c0*/  IMAD.MOV.U32 R9, RZ, RZ, R20 ;  /* 0x000000ffff097224 */ /* 0x000fca00078e0014 */
[----:B------:R1:W-:Y:S02]  /*165d0*/  STL.64 [R1+0x928], R8 ;  /* 0x0009280801007387 */ /* 0x0003e40000100a00 */
[----:B-1----:R-:W-:Y:S02]  /*165e0*/  IMAD.MOV.U32 R8, RZ, RZ, R15 ;  /* 0x000000ffff087224 */ /* 0x002fe400078e000f */
[----:B------:R-:W-:Y:S02]  /*165f0*/  IMAD.MOV.U32 R9, RZ, RZ, R14 ;  /* 0x000000ffff097224 */ /* 0x000fe400078e000e */
[----:B------:R-:W-:Y:S02]  /*16600*/  IMAD.MOV.U32 R14, RZ, RZ, R25 ;  /* 0x000000ffff0e7224 */ /* 0x000fe400078e0019 */
[----:B------:R-:W-:Y:S01]  /*16610*/  IMAD.MOV.U32 R15, RZ, RZ, R24 ;  /* 0x000000ffff0f7224 */ /* 0x000fe200078e0018 */
[----:B----4-:R-:W-:-:S15]  /*16620*/  HMMA.1688.F32.TF32 R16, R4, R12, R16 ;  /* 0x0000000c0410723c */ /* 0x010fde0000081010 */
[----:B------:R-:W-:-:S04]  /*16630*/  NOP ;  /* 0x0000000000007918 */ /* 0x000fc80000000000 */
[----:B------:R-:W-:Y:S04]  /*16640*/  STL.64 [R1+0x90], R16 ;  /* 0x0000901001007387 */ /* 0x000fe80000100a00 */
[----:B------:R-:W-:Y:S04]  /*16650*/  STL.64 [R1+0x98], R18 ;  /* 0x0000981201007387 */ /* 0x000fe80000100a00 */
[----:B------:R-:W-:Y:S04]  /*16660*/  STL.64 [R1+0x940], R8 ;  /* 0x0009400801007387 */ /* 0x000fe80000100a00 */
[----:B------:R1:W-:Y:S04]  /*16670*/  STL.64 [R1+0x908], R12 ;  /* 0x0009080c01007387 */ /* 0x0003e80000100a00 */
[----:B-1----:R-:W3:Y:S04]  /*16680*/  LDL.LU R12, [R1+0x200] ;  /* 0x00020000010c7983 */ /* 0x002ee80000300800 */
[----:B------:R-:W3:Y:S04]  /*16690*/  LDL.LU R13, [R1+0x204] ;  /* 0x00020400010d7983 */ /* 0x000ee80000300800 */
[----:B------:R-:W4:Y:S04]  /*166a0*/  LDL.LU R25, [R1+0x9a4] ;  /* 0x0009a40001197983 */ /* 0x000f280000300800 */
[----:B------:R-:W4:Y:S04]  /*166b0*/  LDL.LU R24, [R1+0x9a0] ;  /* 0x0009a00001187983 */ /* 0x000f280000300800 */
[----:B------:R-:W2:Y:S04]  /*166c0*/  LDL.LU R16, [R1+0x280] ;  /* 0x0002800001107983 */ /* 0x000ea80000300800 */
[----:B------:R-:W2:Y:S04]  /*166d0*/  LDL.LU R17, [R1+0x284] ;  /* 0x0002840001117983 */ /* 0x000ea80000300800 */
[----:B------:R-:W2:Y:S04]  /*166e0*/  LDL.LU R18, [R1+0x288] ;  /* 0x0002880001127983 */ /* 0x000ea80000300800 */
[----:B------:R-:W2:Y:S04]  /*166f0*/  LDL.LU R19, [R1+0x28c] ;  /* 0x00028c0001137983 */ /* 0x000ea80000300800 */
[----:B------:R-:W2:Y:S04]  /*16700*/  LDL.LU R20, [R1+0x270] ;  /* 0x0002700001147983 */ /* 0x000ea80000300800 */
[----:B------:R-:W2:Y:S04]  /*16710*/  LDL.LU R21, [R1+0x274] ;  /* 0x0002740001157983 */ /* 0x000ea80000300800 */
[----:B------:R-:W2:Y:S04]  /*16720*/  LDL.LU R22, [R1+0x278] ;  /* 0x0002780001167983 */ /* 0x000ea80000300800 */
[----:B------:R-:W2:Y:S04]  /*16730*/  LDL.LU R23, [R1+0x27c] ;  /* 0x00027c0001177983 */ /* 0x000ea80000300800 */
[----:B--2---:R-:W-:Y:S04]  /*16740*/  STL.64 [R1+0x988], R22 ;  /* 0x0009881601007387 */ /* 0x004fe80000100a00 */
[----:B------:R1:W-:Y:S04]  /*16750*/  STL.64 [R1+0x980], R20 ;  /* 0x0009801401007387 */ /* 0x0003e80000100a00 */
[----:B-1----:R-:W2:Y:S04]  /*16760*/  LDL.LU.64 R20, [R1] ;  /* 0x0000000001147983 */ /* 0x002ea80000300a00 */
[----:B------:R-:W4:Y:S04]  /*16770*/  LDL.LU R26, [R1+0x248] ;  /* 0x00024800011a7983 */ /* 0x000f280000300800 */
[----:B------:R-:W4:Y:S04]  /*16780*/  LDL.LU R27, [R1+0x24c] ;  /* 0x00024c00011b7983 */ /* 0x000f280000300800 */
[----:B------:R1:W-:Y:S04]  /*16790*/  STL.64 [R1+0x920], R14 ;  /* 0x0009200e01007387 */ /* 0x0003e80000100a00 */
[----:B---3--:R3:W-:Y:S01]  /*167a0*/  STL.64 [R1+0x918], R12 ;  /* 0x0009180c01007387 */ /* 0x0087e20000100a00 */
[----:B-1----:R-:W-:-:S02]  /*167b0*/  IMAD.MOV.U32 R14, RZ, RZ, R28 ;  /* 0x000000ffff0e7224 */ /* 0x002fc400078e001c */
[----:B------:R-:W-:Y:S02]  /*167c0*/  IMAD.MOV.U32 R15, RZ, RZ, R29 ;  /* 0x000000ffff0f7224 */ /* 0x000fe400078e001d */
[----:B---3--:R-:W-:Y:S02]  /*167d0*/  IMAD.MOV.U32 R12, RZ, RZ, R2 ;  /* 0x000000ffff0c7224 */ /* 0x008fe400078e0002 */
[----:B------:R-:W3:Y:S01]  /*167e0*/  LDL.LU R2, [R1+0x99c] ;  /* 0x00099c0001027983 */ /* 0x000ee20000300800 */
[----:B------:R-:W-:-:S03]  /*167f0*/  IMAD.MOV.U32 R13, RZ, RZ, R3 ;  /* 0x000000ffff0d7224 */ /* 0x000fc600078e0003 */
[----:B------:R-:W3:Y:S04]  /*16800*/  LDL.LU R3, [R1+0x998] ;  /* 0x0009980001037983 */ /* 0x000ee80000300800 */
[----:B------:R-:W3:Y:S04]  /*16810*/  LDL.LU R28, [R1+0x994] ;  /* 0x00099400011c7983 */ /* 0x000ee80000300800 */
[----:B------:R-:W3:Y:S04]  /*16820*/  LDL.LU R29, [R1+0x990] ;  /* 0x00099000011d7983 */ /* 0x000ee80000300800 */
[----:B------:R-:W-:Y:S04]  /*16830*/  STL.64 [R1+0x938], R14 ;  /* 0x0009380e01007387 */ /* 0x000fe80000100a00 */
[----:B------:R1:W-:Y:S04]  /*16840*/  STL.64 [R1+0x930], R12 ;  /* 0x0009300c01007387 */ /* 0x0003e80000100a00 */
[----:B-1----:R-:W3:Y:S04]  /*16850*/  LDL.LU R12, [R1+0x220] ;  /* 0x00022000010c7983 */ /* 0x002ee80000300800 */
[----:B------:R-:W3:Y:S04]  /*16860*/  LDL.LU R13, [R1+0x224] ;  /* 0x00022400010d7983 */ /* 0x000ee80000300800 */
[----:B------:R-:W3:Y:S04]  /*16870*/  LDL.LU R14, [R1+0x228] ;  /* 0x00022800010e7983 */ /* 0x000ee80000300800 */
[----:B------:R-:W3:Y:S01]  /*16880*/  LDL.LU R15, [R1+0x22c] ;  /* 0x00022c00010f7983 */ /* 0x000ee20000300800 */
[----:B------:R-:W-:-:S02]  /*16890*/  IMAD.MOV.U32 R8, RZ, RZ, R11 ;  /* 0x000000ffff087224 */ /* 0x000fc400078e000b */
[----:B------:R-:W-:Y:S01]  /*168a0*/  IMAD.MOV.U32 R9, RZ, RZ, R10 ;  /* 0x000000ffff097224 */ /* 0x000fe200078e000a */
[----:B--2---:R-:W-:Y:S01]  /*168b0*/  HMMA.1688.F32.TF32 R16, R4, R20, R16 ;  /* 0x000000140410723c */ /* 0x004fe20000081010 */
[----:B------:R-:W-:Y:S02]  /*168c0*/  IMAD.MOV.U32 R11, RZ, RZ, R20 ;  /* 0x000000ffff0b7224 */ /* 0x000fe400078e0014 */
[----:B------:R-:W-:Y:S01]  /*168d0*/  IMAD.MOV.U32 R10, RZ, RZ, R21 ;  /* 0x000000ffff0a7224 */ /* 0x000fe200078e0015 */
[----:B---3--:R1:W-:Y:S04]  /*168e0*/  STL.64 [R1+0x950], R14 ;  /* 0x0009500e01007387 */ /* 0x0083e80000100a00 */
[----:B------:R2:W-:Y:S04]  /*168f0*/  STL.64 [R1+0x948], R12 ;  /* 0x0009480c01007387 */ /* 0x0005e80000100a00 */
[----:B------:R-:W3:Y:S01]  /*16900*/  LDL.LU.64 R22, [R1+0x988] ;  /* 0x0009880001167983 */ /* 0x000ee20000300a00 */
[----:B-1----:R-:W-:-:S03]  /*16910*/  IMAD.MOV.U32 R14, RZ, RZ, R3 ;  /* 0x000000ffff0e7224 */ /* 0x002fc600078e0003 */
[----:B------:R-:W3:Y:S01]  /*16920*/  LDL.LU.64 R20, [R1+0x980] ;  /* 0x0009800001147983 */ /* 0x000ee20000300a00 */
[----:B------:R-:W-:Y:S02]  /*16930*/  IMAD.MOV.U32 R15, RZ, RZ, R2 ;  /* 0x000000ffff0f7224 */ /* 0x000fe400078e0002 */
[----:B--2---:R-:W-:Y:S02]  /*16940*/  IMAD.MOV.U32 R12, RZ, RZ, R29 ;  /* 0x000000ffff0c7224 */ /* 0x004fe400078e001d */
[----:B------:R-:W-:Y:S02]  /*16950*/  IMAD.MOV.U32 R13, RZ, RZ, R28 ;  /* 0x000000ffff0d7224 */ /* 0x000fe400078e001c */
[----:B------:R-:W-:Y:S02]  /*16960*/  IMAD.MOV.U32 R3, RZ, RZ, R18 ;  /* 0x000000ffff037224 */ /* 0x000fe400078e0012 */
[----:B------:R-:W-:Y:S02]  /*16970*/  IMAD.MOV.U32 R2, RZ, RZ, R19 ;  /* 0x000000ffff027224 */ /* 0x000fe400078e0013 */
[----:B------:R-:W-:Y:S01]  /*16980*/  IMAD.MOV.U32 R29, RZ, RZ, R16 ;  /* 0x000000ffff1d7224 */ /* 0x000fe200078e0010 */
[----:B------:R-:W2:Y:S01]  /*16990*/  LDL.LU.64 R18, [R1+0x978] ;  /* 0x0009780001127983 */ /* 0x000ea20000300a00 */
[----:B------:R-:W-:-:S03]  /*169a0*/  IMAD.MOV.U32 R28, RZ, RZ, R17 ;  /* 0x000000ffff1c7224 */ /* 0x000fc600078e0011 */
[----:B------:R-:W3:Y:S04]  /*169b0*/  LDL.LU.64 R16, [R1+0x970] ;  /* 0x0009700001107983 */ /* 0x000ee80000300a00 */
[----:B------:R-:W-:Y:S04]  /*169c0*/  STL [R1+0x844], R2 ;  /* 0x0008440201007387 */ /* 0x000fe80000100800 */
[----:B------:R-:W-:Y:S04]  /*169d0*/  STL [R1+0x840], R3 ;  /* 0x0008400301007387 */ /* 0x000fe80000100800 */
[----:B------:R-:W-:Y:S04]  /*169e0*/  STL [R1+0x83c], R28 ;  /* 0x00083c1c01007387 */ /* 0x000fe80000100800 */
[----:B------:R-:W-:Y:S01]  /*169f0*/  STL [R1+0x838], R29 ;  /* 0x0008381d01007387 */ /* 0x000fe20000100800 */
[----:B---3--:R-:W-:-:S15]  /*16a00*/  HMMA.1688.F32.TF32 R20, R4, R16, R20 ;  /* 0x000000100414723c */ /* 0x008fde0000081014 */
[----:B------:R-:W-:-:S04]  /*16a10*/  NOP ;  /* 0x0000000000007918 */ /* 0x000fc80000000000 */
[----:B------:R-:W-:Y:S04]  /*16a20*/  STL.64 [R1+0x70], R20 ;  /* 0x0000701401007387 */ /* 0x000fe80000100a00 */
[----:B------:R1:W-:Y:S04]  /*16a30*/  STL.64 [R1+0x78], R22 ;  /* 0x0000781601007387 */ /* 0x0003e80000100a00 */
[----:B-1----:R-:W3:Y:S04]  /*16a40*/  LDL.LU.64 R22, [R1+0x968] ;  /* 0x0009680001167983 */ /* 0x002ee80000300a00 */
[----:B------:R-:W4:Y:S02]  /*16a50*/  LDL.LU.64 R20, [R1+0x960] ;  /* 0x0009600001147983 */ /* 0x000f240000300a00 */
[----:B----4-:R-:W-:Y:S02]  /*16a60*/  HMMA.1688.F32.TF32 R4, R4, R20, R24 ;  /* 0x000000140404723c */ /* 0x010fe40000081018 */
[----:B------:R-:W4:Y:S04]  /*16a70*/  LDL.LU R27, [R1+0x958] ;  /* 0x00095800011b7983 */ /* 0x000f280000300800 */
[----:B------:R-:W-:Y:S04]  /*16a80*/  LDS R24, [R0+UR16+0xc300] ;  /* 0x00c3001000187984 */ /* 0x000fe80008000800 */
[----:B------:R-:W-:Y:S09]  /*16a90*/  LDS R26, [R0+UR16+0xd300] ;  /* 0x00d30010001a7984 */ /* 0x000ff20008000800 */
[----:B------:R-:W-:-:S02]  /*16aa0*/  IMAD.MOV.U32 R2, RZ, RZ, R4 ;  /* 0x000000ffff027224 */ /* 0x000fc400078e0004 */
[----:B------:R-:W-:Y:S02]  /*16ab0*/  IMAD.MOV.U32 R3, RZ, RZ, R5 ;  /* 0x000000ffff037224 */ /* 0x000fe400078e0005 */
[----:B------:R-:W-:Y:S02]  /*16ac0*/  IMAD.MOV.U32 R4, RZ, RZ, R11 ;  /* 0x000000ffff047224 */ /* 0x000fe400078e000b */
[----:B------:R-:W-:Y:S01]  /*16ad0*/  IMAD.MOV.U32 R5, RZ, RZ, R10 ;  /* 0x000000ffff057224 */ /* 0x000fe200078e000a */
[----:B----4-:R-:W-:Y:S04]  /*16ae0*/  LDS R25, [R27+UR16+0xc300] ;  /* 0x00c300101b197984 */ /* 0x010fe80008000800 */
[----:B------:R-:W1:Y:S02]  /*16af0*/  LDS R27, [R27+UR16+0xd300] ;  /* 0x00d300101b1b7984 */ /* 0x000e640008000800 */
[----:B-1----:R-:W-:Y:S02]  /*16b00*/  HMMA.1688.F32.TF32 R8, R24, R8, R12 ;  /* 0x000000081808723c */ /* 0x002fe4000008100c */
[----:B------:R-:W4:Y:S04]  /*16b10*/  LDL.LU.64 R14, [R1+0x950] ;  /* 0x00095000010e7983 */ /* 0x000f280000300a00 */
[----:B------:R-:W4:-:S13]  /*16b20*/  LDL.LU.64 R12, [R1+0x948] ;  /* 0x00094800010c7983 */ /* 0x000f1a0000300a00 */
[----:B------:R1:W-:Y:S04]  /*16b30*/  STL.64 [R1+0x230], R8 ;  /* 0x0002300801007387 */ /* 0x0003e80000100a00 */
[----:B------:R4:W-:Y:S04]  /*16b40*/  STL.64 [R1+0x238], R10 ;  /* 0x0002380a01007387 */ /* 0x0009e80000100a00 */
[----:B-1----:R-:W4:Y:S02]  /*16b50*/  LDL.LU.64 R8, [R1+0x940] ;  /* 0x0009400001087983 */ /* 0x002f240000300a00 */
[----:B----4-:R-:W-:Y:S02]  /*16b60*/  HMMA.1688.F32.TF32 R8, R24, R8, R12 ;  /* 0x000000081808723c */ /* 0x010fe4000008100c */
        /* <DEDUP_REMOVED lines=12> */
[----:B------:R-:W4:-:S15]  /*16c30*/  LDL.LU.64 R12, [R1+0x908] ;  /* 0x00090800010c7983 */ /* 0x000f1e0000300a00 */
[----:B------:R-:W-:Y:S02]  /*16c40*/  NOP ;  /* 0x0000000000007918 */ /* 0x000fe40000000000 */
[----:B------:R-:W-:Y:S04]  /*16c50*/  STL.64 [R1+0x200], R8 ;  /* 0x0002000801007387 */ /* 0x000fe80000100a00 */
[----:B------:R1:W-:Y:S04]  /*16c60*/  STL.64 [R1+0x208], R10 ;  /* 0x0002080a01007387 */ /* 0x0003e80000100a00 */
[----:B-1----:R-:W4:Y:S04]  /*16c70*/  LDL.LU.64 R10, [R1+0x900] ;  /* 0x00090000010a7983 */ /* 0x002f280000300a00 */
[----:B------:R-:W4:Y:S02]  /*16c80*/  LDL.LU.64 R8, [R1+0x8f8] ;  /* 0x0008f80001087983 */ /* 0x000f240000300a00 */
[----:B----4-:R-:W-:Y:S02]  /*16c90*/  HMMA.1688.F32.TF32 R12, R24, R12, R8 ;  /* 0x0000000c180c723c */ /* 0x010fe40000081008 */
[----:B------:R-:W4:Y:S04]  /*16ca0*/  LDL.LU.64 R10, [R1+0x8f0] ;  /* 0x0008f000010a7983 */ /* 0x000f280000300a00 */
[----:B------:R-:W4:-:S13]  /*16cb0*/  LDL.LU.64 R8, [R1+0x8e8] ;  /* 0x0008e80001087983 */ /* 0x000f1a0000300a00 */
[----:B------:R-:W-:Y:S04]  /*16cc0*/  STL.64 [R1+0x250], R12 ;  /* 0x0002500c01007387 */ /* 0x000fe80000100a00 */
[----:B------:R1:W-:Y:S04]  /*16cd0*/  STL.64 [R1+0x258], R14 ;  /* 0x0002580e01007387 */ /* 0x0003e80000100a00 */
[----:B-1----:R-:W3:Y:S04]  /*16ce0*/  LDL.LU.64 R14, [R1+0x8e0] ;  /* 0x0008e000010e7983 */ /* 0x002ee80000300a00 */
[----:B------:R-:W3:Y:S01]  /*16cf0*/  LDL.LU.64 R12, [R1+0x8d8] ;  /* 0x0008d800010c7983 */ /* 0x000ee20000300a00 */
[----:B------:R-:W-:-:S02]  /*16d00*/  IMAD.MOV.U32 R28, RZ, RZ, R6 ;  /* 0x000000ffff1c7224 */ /* 0x000fc400078e0006 */
[----:B------:R-:W-:Y:S01]  /*16d10*/  IMAD.MOV.U32 R29, RZ, RZ, R7 ;  /* 0x000000ffff1d7224 */ /* 0x000fe200078e0007 */
[----:B--2---:R-:W-:Y:S01]  /*16d20*/  STL.64 [R1+0x860], R18 ;  /* 0x0008601201007387 */ /* 0x004fe20000100a00 */
[C---:B---3--:R-:W-:Y:S08]  /*16d30*/  HMMA.1688.F32.TF32 R12, R24.reuse, R4, R12 ;  /* 0x00000004180c723c */ /* 0x048ff0000008100c */
[----:B----4-:R-:W-:Y:S01]  /*16d40*/  HMMA.1688.F32.TF32 R4, R24, R16, R8 ;  /* 0x000000101804723c */ /* 0x010fe20000081008 */
[----:B------:R-:W-:Y:S04]  /*16d50*/  LDS R10, [R0+UR16+0xf100] ;  /* 0x00f10010000a7984 */ /* 0x000fe80008000800 */
[----:B------:R-:W-:Y:S06]  /*16d60*/  LDS R8, [R0+UR16+0xe100] ;  /* 0x00e1001000087984 */ /* 0x000fec0008000800 */
[----:B------:R-:W-:Y:S04]  /*16d70*/  STL.64 [R1+0x240], R12 ;  /* 0x0002400c01007387 */ /* 0x000fe80000100a00 */
[----:B------:R1:W-:Y:S04]  /*16d80*/  STL.64 [R1+0x248], R14 ;  /* 0x0002480e01007387 */ /* 0x0003e80000100a00 */
[----:B------:R-:W2:Y:S04]  /*16d90*/  LDL.LU R16, [R1+0x1e0] ;  /* 0x0001e00001107983 */ /* 0x000ea80000300800 */
[----:B------:R-:W-:Y:S01]  /*16da0*/  STL.64 [R1+0x1f0], R4 ;  /* 0x0001f00401007387 */ /* 0x000fe20000100a00 */
[----:B-1----:R-:W-:-:S03]  /*16db0*/  LOP3.LUT R15, R0, 0x20, RZ, 0x3c, !PT ;  /* 0x00000020000f7812 */ /* 0x002fc600078e3cff */
[----:B------:R-:W-:Y:S04]  /*16dc0*/  STL.64 [R1+0x1f8], R6 ;  /* 0x0001f80601007387 */ /* 0x000fe80000100a00 */
[----:B------:R-:W1:Y:S04]  /*16dd0*/  LDS R11, [R15+UR16+0xf100] ;  /* 0x00f100100f0b7984 */ /* 0x000e680008000800 */
[----:B------:R-:W-:Y:S04]  /*16de0*/  LDS R5, [R15+UR16+0xe000] ;  /* 0x00e000100f057984 */ /* 0x000fe80008000800 */
[----:B------:R-:W-:Y:S04]  /*16df0*/  LDS R7, [R15+UR16+0xf000] ;  /* 0x00f000100f077984 */ /* 0x000fe80008000800 */
[----:B------:R-:W3:Y:S04]  /*16e00*/  LDS R9, [R15+UR16+0xe100] ;  /* 0x00e100100f097984 */ /* 0x000ee80008000800 */
[----:B------:R-:W-:Y:S04]  /*16e10*/  LDS R13, [R15+UR16+0xe200] ;  /* 0x00e200100f0d7984 */ /* 0x000fe80008000800 */
[----:B------:R-:W-:Y:S04]  /*16e20*/  LDS R14, [R0+UR16+0xf200] ;  /* 0x00f20010000e7984 */ /* 0x000fe80008000800 */
[----:B------:R-:W4:Y:S04]  /*16e30*/  LDS R15, [R15+UR16+0xf200] ;  /* 0x00f200100f0f7984 */ /* 0x000f280008000800 */
[----:B------:R-:W4:Y:S04]  /*16e40*/  LDS R12, [R0+UR16+0xe200] ;  /* 0x00e20010000c7984 */ /* 0x000f280008000800 */
[----:B------:R-:W2:Y:S04]  /*16e50*/  LDL.LU R17, [R1+0x1e4] ;  /* 0x0001e40001117983 */ /* 0x000ea80000300800 */
[----:B------:R-:W2:Y:S04]  /*16e60*/  LDL.LU R18, [R1+0x1e8] ;  /* 0x0001e80001127983 */ /* 0x000ea80000300800 */
[----:B------:R-:W2:Y:S04]  /*16e70*/  LDL.LU R19, [R1+0x1ec] ;  /* 0x0001ec0001137983 */ /* 0x000ea80000300800 */
[----:B-1----:R-:W-:Y:S04]  /*16e80*/  STL.64 [R1+0x850], R10 ;  /* 0x0008500a01007387 */ /* 0x002fe80000100a00 */
[----:B------:R-:W-:Y:S04]  /*16e90*/  LDS R4, [R0+UR16+0xe000] ;  /* 0x00e0001000047984 */ /* 0x000fe80008000800 */
[----:B---3--:R-:W-:Y:S04]  /*16ea0*/  STL.64 [R1+0x848], R8 ;  /* 0x0008480801007387 */ /* 0x008fe80000100a00 */
[----:B------:R-:W1:Y:S04]  /*16eb0*/  LDS R6, [R0+UR16+0xf000] ;  /* 0x00f0001000067984 */ /* 0x000e680008000800 */
[----:B----4-:R3:W-:Y:S04]  /*16ec0*/  STL.64 [R1+0x7e0], R14 ;  /* 0x0007e00e01007387 */ /* 0x0107e80000100a00 */
[----:B------:R-:W-:Y:S04]  /*16ed0*/  STL.64 [R1+0x7d8], R12 ;  /* 0x0007d80c01007387 */ /* 0x000fe80000100a00 */
[----:B---3--:R-:W3:Y:S04]  /*16ee0*/  LDL.64 R14, [R1+0x38] ;  /* 0x00003800010e7983 */ /* 0x008ee80000100a00 */
[----:B---3--:R-:W-:Y:S04]  /*16ef0*/  STL.64 [R1+0x8d0], R14 ;  /* 0x0008d00e01007387 */ /* 0x008fe80000100a00 */
[----:B------:R-:W-:Y:S04]  /*16f00*/  STL.64 [R1+0x858], R22 ;  /* 0x0008581601007387 */ /* 0x000fe80000100a00 */
[----:B------:R-:W3:Y:S04]  /*16f10*/  LDL.LU R8, [R1+0x160] ;  /* 0x0001600001087983 */ /* 0x000ee80000300800 */
[----:B------:R-:W3:Y:S04]  /*16f20*/  LDL.LU R9, [R1+0x164] ;  /* 0x0001640001097983 */ /* 0x000ee80000300800 */
[----:B------:R-:W4:Y:S04]  /*16f30*/  LDL.LU R10, [R1+0x168] ;  /* 0x00016800010a7983 */ /* 0x000f280000300800 */
[----:B------:R-:W4:Y:S01]  /*16f40*/  LDL.LU R11, [R1+0x16c] ;  /* 0x00016c00010b7983 */ /* 0x000f220000300800 */
[----:B--2---:R-:W-:Y:S03]  /*16f50*/  HMMA.1688.F32.TF32 R24, R24, R20, R16 ;  /* 0x000000141818723c */ /* 0x004fe60000081010 */
[----:B----4-:R-:W-:Y:S04]  /*16f60*/  STL.64 [R1+0x870], R10 ;  /* 0x0008700a01007387 */ /* 0x010fe80000100a00 */
[----:B---3--:R-:W-:Y:S04]  /*16f70*/  STL.64 [R1+0x868], R8 ;  /* 0x0008680801007387 */ /* 0x008fe80000100a00 */
[----:B------:R-:W2:Y:S04]  /*16f80*/  LDL R18, [R1+0x8] ;  /* 0x0000080001127983 */ /* 0x000ea80000100800 */
[----:B------:R-:W2:Y:S04]  /*16f90*/  LDL R19, [R1+0xc] ;  /* 0x00000c0001137983 */ /* 0x000ea80000100800 */
[----:B--2---:R2:W-:Y:S04]  /*16fa0*/  STL.64 [R1+0x898], R18 ;  /* 0x0008981201007387 */ /* 0x0045e80000100a00 */
[----:B------:R-:W3:Y:S04]  /*16fb0*/  LDL.LU R16, [R1+0x1a0] ;  /* 0x0001a00001107983 */ /* 0x000ee80000300800 */
[----:B------:R-:W3:Y:S04]  /*16fc0*/  LDL.LU R17, [R1+0x1a4] ;  /* 0x0001a40001117983 */ /* 0x000ee80000300800 */
[----:B--2---:R-:W2:Y:S04]  /*16fd0*/  LDL.LU R18, [R1+0x1a8] ;  /* 0x0001a80001127983 */ /* 0x004ea80000300800 */
[----:B------:R-:W2:Y:S04]  /*16fe0*/  LDL.LU R19, [R1+0x1ac] ;  /* 0x0001ac0001137983 */ /* 0x000ea80000300800 */
[----:B--2---:R-:W-:Y:S04]  /*16ff0*/  STL.64 [R1+0x8a8], R18 ;  /* 0x0008a81201007387 */ /* 0x004fe80000100a00 */
[----:B---3--:R2:W-:Y:S04]  /*17000*/  STL.64 [R1+0x8a0], R16 ;  /* 0x0008a01001007387 */ /* 0x0085e80000100a00 */
        /* <DEDUP_REMOVED lines=8> */
[----:B---3--:R3:W-:Y:S04]  /*17090*/  STL.64 [R1+0x8b8], R18 ;  /* 0x0008b81201007387 */ /* 0x0087e80000100a00 */
[----:B--2---:R-:W-:Y:S04]  /*170a0*/  STL.64 [R1+0x8b0], R16 ;  /* 0x0008b01001007387 */ /* 0x004fe80000100a00 */
[----:B---3--:R-:W2:Y:S04]  /*170b0*/  LDL.64 R18, [R1+0x48] ;  /* 0x0000480001127983 */ /* 0x008ea80000100a00 */
[----:B--2---:R2:W-:Y:S04]  /*170c0*/  STL.64 [R1+0x8c8], R18 ;  /* 0x0008c81201007387 */ /* 0x0045e80000100a00 */
[----:B--2---:R-:W1:Y:S04]  /*170d0*/  LDL.64 R18, [R1+0x58] ;  /* 0x0000580001127983 */ /* 0x004e680000100a00 */
[----:B------:R-:W2:Y:S04]  /*170e0*/  LDL.LU R8, [R1+0x180] ;  /* 0x0001800001087983 */ /* 0x000ea80000300800 */
[----:B------:R-:W2:Y:S04]  /*170f0*/  LDL.LU R9, [R1+0x184] ;  /* 0x0001840001097983 */ /* 0x000ea80000300800 */
[----:B------:R-:W3:Y:S04]  /*17100*/  LDL.LU R10, [R1+0x188] ;  /* 0x00018800010a7983 */ /* 0x000ee80000300800 */
[----:B------:R-:W3:Y:S04]  /*17110*/  LDL.LU R11, [R1+0x18c] ;  /* 0x00018c00010b7983 */ /* 0x000ee80000300800 */
[----:B---3--:R-:W-:Y:S04]  /*17120*/  STL.64 [R1+0x880], R10 ;  /* 0x0008800a01007387 */ /* 0x008fe80000100a00 */
[----:B--2---:R2:W-:Y:S04]  /*17130*/  STL.64 [R1+0x878], R8 ;  /* 0x0008780801007387 */ /* 0x0045e80000100a00 */
[----:B--2---:R-:W2:Y:S04]  /*17140*/  LDL.LU R8, [R1+0x190] ;  /* 0x0001900001087983 */ /* 0x004ea80000300800 */
[----:B------:R-:W2:Y:S04]  /*17150*/  LDL.LU R9, [R1+0x194] ;  /* 0x0001940001097983 */ /* 0x000ea80000300800 */
[----:B------:R-:W3:Y:S04]  /*17160*/  LDL.LU R10, [R1+0x198] ;  /* 0x00019800010a7983 */ /* 0x000ee80000300800 */
[----:B------:R-:W3:Y:S01]  /*17170*/  LDL.LU R11, [R1+0x19c] ;  /* 0x00019c00010b7983 */ /* 0x000ee20000300800 */
[----:B-1----:R-:W-:Y:S03]  /*17180*/  HMMA.1688.F32.TF32 R12, R4, R18, R12 ;  /* 0x00000012040c723c */ /* 0x002fe6000008100c */
[----:B---3--:R1:W-:Y:S04]  /*17190*/  STL.64 [R1+0x890], R10 ;  /* 0x0008900a01007387 */ /* 0x0083e80000100a00 */
[----:B--2---:R2:W-:Y:S04]  /*171a0*/  STL.64 [R1+0x888], R8 ;  /* 0x0008880801007387 */ /* 0x0045e80000100a00 */
[----:B-1----:R-:W3:Y:S04]  /*171b0*/  LDL.64 R10, [R1+0x28] ;  /* 0x00002800010a7983 */ /* 0x002ee80000100a00 */
[----:B---3--:R1:W-:Y:S04]  /*171c0*/  STL.64 [R1+0x8c0], R10 ;  /* 0x0008c00a01007387 */ /* 0x0083e80000100a00 */
[----:B--2---:R-:W2:Y:S04]  /*171d0*/  LDL.LU R8, [R1+0x1c0] ;  /* 0x0001c00001087983 */ /* 0x004ea80000300800 */
[----:B------:R-:W2:Y:S04]  /*171e0*/  LDL.LU R9, [R1+0x1c4] ;  /* 0x0001c40001097983 */ /* 0x000ea80000300800 */
[----:B-1----:R-:W2:Y:S04]  /*171f0*/  LDL.LU R10, [R1+0x1c8] ;  /* 0x0001c800010a7983 */ /* 0x002ea80000300800 */
[----:B------:R-:W2:Y:S04]  /*17200*/  LDL.LU R11, [R1+0x1cc] ;  /* 0x0001cc00010b7983 */ /* 0x000ea80000300800 */
[----:B------:R-:W3:Y:S04]  /*17210*/  LDL.LU R20, [R1+0x170] ;  /* 0x0001700001147983 */ /* 0x000ee80000300800 */
[----:B------:R-:W3:Y:S04]  /*17220*/  LDL.LU R21, [R1+0x174] ;  /* 0x0001740001157983 */ /* 0x000ee80000300800 */
[----:B------:R-:W3:Y:S04]  /*17230*/  LDL.LU R22, [R1+0x178] ;  /* 0x0001780001167983 */ /* 0x000ee80000300800 */
[----:B------:R-:W3:Y:S04]  /*17240*/  LDL.LU R23, [R1+0x17c] ;  /* 0x00017c0001177983 */ /* 0x000ee80000300800 */
[----:B------:R1:W-:Y:S04]  /*17250*/  STL.64 [R1+0x6f0], R26 ;  /* 0x0006f01a01007387 */ /* 0x0003e80000100a00 */
[----:B------:R-:W-:Y:S04]  /*17260*/  STL.64 [R1+0x6e8], R24 ;  /* 0x0006e81801007387 */ /* 0x000fe80000100a00 */
[----:B-1----:R-:W4:Y:S04]  /*17270*/  LDL.LU R26, [R1+0x18] ;  /* 0x00001800011a7983 */ /* 0x002f280000300800 */
[----:B------:R-:W4:Y:S04]  /*17280*/  LDL.LU R27, [R1+0x1c] ;  /* 0x00001c00011b7983 */ /* 0x000f280000300800 */
[----:B------:R1:W-:Y:S04]  /*17290*/  STL.64 [R1+0x290], R12 ;  /* 0x0002900c01007387 */ /* 0x0003e80000100a00 */
[----:B------:R1:W-:Y:S02]  /*172a0*/  STL.64 [R1+0x298], R14 ;  /* 0x0002980e01007387 */ /* 0x0003e40000100a00 */
[----:B-1----:R-:W-:-:S02]  /*172b0*/  IMAD.MOV.U32 R13, RZ, RZ, R18 ;  /* 0x000000ffff0d7224 */ /* 0x002fc400078e0012 */
[----:B------:R-:W2:Y:S01]  /*172c0*/  LDL.LU.64 R14, [R1+0x8d0] ;  /* 0x0008d000010e7983 */ /* 0x000ea20000300a00 */
[----:B------:R-:W-:-:S03]  /*172d0*/  IMAD.MOV.U32 R12, RZ, RZ, R19 ;  /* 0x000000ffff0c7224 */ /* 0x000fc600078e0013 */
[----:B------:R-:W2:Y:S02]  /*172e0*/  LDL.LU.64 R18, [R1+0x8c8] ;  /* 0x0008c80001127983 */ /* 0x000ea40000300a00 */
        /* <DEDUP_REMOVED lines=15> */
[----:B------:R-:W-:Y:S01]  /*173e0*/  STL.64 [R1+0x810], R14 ;  /* 0x0008100e01007387 */ /* 0x000fe20000100a00 */
[----:B--2---:R-:W-:-:S15]  /*173f0*/  HMMA.1688.F32.TF32 R16, R4, R10, R16 ;  /* 0x0000000a0410723c */ /* 0x004fde0000081010 */
[----:B------:R-:W-:-:S04]  /*17400*/  NOP ;  /* 0x0000000000007918 */ /* 0x000fc80000000000 */
[----:B------:R1:W-:Y:S04]  /*17410*/  STL.64 [R1+0x260], R16 ;  /* 0x0002601001007387 */ /* 0x0003e80000100a00 */
[----:B------:R2:W-:Y:S01]  /*17420*/  STL.64 [R1+0x268], R18 ;  /* 0x0002681201007387 */ /* 0x0005e20000100a00 */
[----:B-1----:R-:W-:-:S03]  /*17430*/  IMAD.MOV.U32 R17, RZ, RZ, R10 ;  /* 0x000000ffff117224 */ /* 0x002fc600078e000a */
[----:B--2---:R-:W2:Y:S01]  /*17440*/  LDL.LU.64 R18, [R1+0x898] ;  /* 0x0008980001127983 */ /* 0x004ea20000300a00 */
[----:B------:R-:W-:-:S03]  /*17450*/  IMAD.MOV.U32 R16, RZ, RZ, R11 ;  /* 0x000000ffff107224 */ /* 0x000fc600078e000b */
[----:B------:R-:W4:Y:S04]  /*17460*/  LDL.LU.64 R10, [R1+0x890] ;  /* 0x00089000010a7983 */ /* 0x000f280000300a00 */
[----:B------:R-:W4:Y:S01]  /*17470*/  LDL.LU.64 R8, [R1+0x888] ;  /* 0x0008880001087983 */ /* 0x000f220000300a00 */
[----:B------:R-:W-:Y:S02]  /*17480*/  IMAD.MOV.U32 R14, RZ, RZ, R25 ;  /* 0x000000ffff0e7224 */ /* 0x000fe400078e0019 */
[----:B------:R-:W-:Y:S01]  /*17490*/  IMAD.MOV.U32 R15, RZ, RZ, R24 ;  /* 0x000000ffff0f7224 */ /* 0x000fe200078e0018 */
[----:B----4-:R-:W-:-:S15]  /*174a0*/  HMMA.1688.F32.TF32 R8, R4, R26, R8 ;  /* 0x0000001a0408723c */ /* 0x010fde0000081008 */
[----:B------:R-:W-:-:S04]  /*174b0*/  NOP ;  /* 0x0000000000007918 */ /* 0x000fc80000000000 */
[----:B------:R-:W-:Y:S04]  /*174c0*/  STL.64 [R1+0x1e0], R8 ;  /* 0x0001e00801007387 */ /* 0x000fe80000100a00 */
[----:B------:R1:W-:Y:S04]  /*174d0*/  STL.64 [R1+0x1e8], R10 ;  /* 0x0001e80a01007387 */ /* 0x0003e80000100a00 */
[----:B-1----:R-:W2:Y:S04]  /*174e0*/  LDL.LU.64 R10, [R1+0x880] ;  /* 0x00088000010a7983 */ /* 0x002ea80000300a00 */
[----:B------:R-:W2:Y:S04]  /*174f0*/  LDL.LU.64 R8, [R1+0x878] ;  /* 0x0008780001087983 */ /* 0x000ea80000300a00 */
[----:B------:R-:W-:Y:S04]  /*17500*/  STL.64 [R1+0x820], R14 ;  /* 0x0008200e01007387 */ /* 0x000fe80000100a00 */
[----:B------:R1:W-:Y:S02]  /*17510*/  STL.64 [R1+0x7f8], R26 ;  /* 0x0007f81a01007387 */ /* 0x0003e40000100a00 */
[----:B-1----:R-:W-:-:S02]  /*17520*/  IMAD.MOV.U32 R26, RZ, RZ, R17 ;  /* 0x000000ffff1a7224 */ /* 0x002fc400078e0011 */
[----:B------:R-:W-:-:S05]  /*17530*/  IMAD.MOV.U32 R27, RZ, RZ, R16 ;  /* 0x000000ffff1b7224 */ /* 0x000fca00078e0010 */
[----:B------:R1:W-:Y:S04]  /*17540*/  STL.64 [R1+0x818], R26 ;  /* 0x0008181a01007387 */ /* 0x0003e80000100a00 */
[----:B------:R-:W4:Y:S04]  /*17550*/  LDL.LU R24, [R1+0x140] ;  /* 0x0001400001187983 */ /* 0x000f280000300800 */
[----:B------:R-:W4:Y:S04]  /*17560*/  LDL.LU R25, [R1+0x144] ;  /* 0x0001440001197983 */ /* 0x000f280000300800 */
[----:B-1----:R-:W3:Y:S04]  /*17570*/  LDL.LU R26, [R1+0x148] ;  /* 0x00014800011a7983 */ /* 0x002ee80000300800 */
[----:B------:R-:W3:Y:S01]  /*17580*/  LDL.LU R27, [R1+0x14c] ;  /* 0x00014c00011b7983 */ /* 0x000ee20000300800 */
[C---:B--2---:R-:W-:Y:S03]  /*17590*/  HMMA.1688.F32.TF32 R16, R4.reuse, R18, R8 ;  /* 0x000000120410723c */ /* 0x044fe60000081008 */
[----:B---3--:R-:W-:Y:S04]  /*175a0*/  STL.64 [R1+0x830], R26 ;  /* 0x0008301a01007387 */ /* 0x008fe80000100a00 */
[----:B----4-:R1:W-:Y:S04]  /*175b0*/  STL.64 [R1+0x828], R24 ;  /* 0x0008281801007387 */ /* 0x0103e80000100a00 */
        /* <DEDUP_REMOVED lines=8> */
[----:B-1----:R-:W4:Y:S02]  /*17640*/  LDL.LU.64 R18, [R1+0x860] ;  /* 0x0008600001127983 */ /* 0x002f240000300a00 */
[----:B----4-:R-:W-:-:S15]  /*17650*/  HMMA.1688.F32.TF32 R20, R4, R18, R20 ;  /* 0x000000120414723c */ /* 0x010fde0000081014 */
[----:B------:R-:W-:-:S04]  /*17660*/  NOP ;  /* 0x0000000000007918 */ /* 0x000fc80000000000 */
[----:B------:R-:W-:Y:S04]  /*17670*/  STL.64 [R1+0x1c0], R20 ;  /* 0x0001c01401007387 */ /* 0x000fe80000100a00 */
[----:B------:R1:W-:Y:S04]  /*17680*/  STL.64 [R1+0x1c8], R22 ;  /* 0x0001c81601007387 */ /* 0x0003e80000100a00 */
[----:B-1----:R-:W3:Y:S02]  /*17690*/  LDL.LU.64 R22, [R1+0x858] ;  /* 0x0008580001167983 */ /* 0x002ee40000300a00 */
[----:B---3--:R-:W-:Y:S02]  /*176a0*/  HMMA.1688.F32.TF32 R4, R4, R22, R8 ;  /* 0x000000160404723c */ /* 0x008fe40000081008 */
[----:B------:R-:W2:Y:S04]  /*176b0*/  LDL.LU.64 R10, [R1+0x850] ;  /* 0x00085000010a7983 */ /* 0x000ea80000300a00 */
[----:B------:R-:W2:Y:S04]  /*176c0*/  LDL.LU.64 R8, [R1+0x848] ;  /* 0x0008480001087983 */ /* 0x000ea80000300a00 */
[----:B------:R1:W-:Y:S04]  /*176d0*/  STL.64 [R1+0x7e8], R22 ;  /* 0x0007e81601007387 */ /* 0x0003e80000100a00 */
[----:B------:R-:W3:Y:S05]  /*176e0*/  LDL.LU R20, [R1+0x130] ;  /* 0x0001300001147983 */ /* 0x000eea0000300800 */
[----:B------:R4:W-:Y:S04]  /*176f0*/  STL.64 [R1+0x160], R4 ;  /* 0x0001600401007387 */ /* 0x0009e80000100a00 */
[----:B------:R4:W-:Y:S04]  /*17700*/  STL.64 [R1+0x168], R6 ;  /* 0x0001680601007387 */ /* 0x0009e80000100a00 */
[----:B------:R-:W3:Y:S04]  /*17710*/  LDL.LU R21, [R1+0x134] ;  /* 0x0001340001157983 */ /* 0x000ee80000300800 */
[----:B-1----:R-:W3:Y:S04]  /*17720*/  LDL.LU R22, [R1+0x138] ;  /* 0x0001380001167983 */ /* 0x002ee80000300800 */
[----:B------:R-:W3:Y:S01]  /*17730*/  LDL.LU R23, [R1+0x13c] ;  /* 0x00013c0001177983 */ /* 0x000ee20000300800 */
[----:B----4-:R-:W-:-:S02]  /*17740*/  IMAD.MOV.U32 R4, RZ, RZ, R2 ;  /* 0x000000ffff047224 */ /* 0x010fc400078e0002 */
[----:B------:R-:W-:Y:S02]  /*17750*/  IMAD.MOV.U32 R6, RZ, RZ, R28 ;  /* 0x000000ffff067224 */ /* 0x000fe400078e001c */
[----:B------:R-:W-:Y:S01]  /*17760*/  IMAD.MOV.U32 R7, RZ, RZ, R29 ;  /* 0x000000ffff077224 */ /* 0x000fe200078e001d */
[----:B------:R-:W4:Y:S01]  /*17770*/  LDL.LU R2, [R1+0x844] ;  /* 0x0008440001027983 */ /* 0x000f220000300800 */
[----:B------:R-:W-:-:S03]  /*17780*/  IMAD.MOV.U32 R5, RZ, RZ, R3 ;  /* 0x000000ffff057224 */ /* 0x000fc600078e0003 */
[----:B------:R-:W2:Y:S04]  /*17790*/  LDL.LU R3, [R1+0x840] ;  /* 0x0008400001037983 */ /* 0x000ea80000300800 */
[----:B------:R-:W2:Y:S04]  /*177a0*/  LDL.LU R28, [R1+0x83c] ;  /* 0x00083c00011c7983 */ /* 0x000ea80000300800 */
[----:B------:R-:W2:Y:S04]  /*177b0*/  LDL.LU R29, [R1+0x838] ;  /* 0x00083800011d7983 */ /* 0x000ea80000300800 */
[----:B------:R1:W-:Y:S04]  /*177c0*/  STL.64 [R1+0x758], R6 ;  /* 0x0007580601007387 */ /* 0x0003e80000100a00 */
[----:B------:R2:W-:Y:S04]  /*177d0*/  STL.64 [R1+0x750], R4 ;  /* 0x0007500401007387 */ /* 0x0005e80000100a00 */
[----:B-1----:R-:W2:Y:S01]  /*177e0*/  LDL.64 R6, [R1+0x8] ;  /* 0x0000080001067983 */ /* 0x002ea20000100a00 */
[----:B------:R-:W-:-:S02]  /*177f0*/  IMAD.MOV.U32 R14, RZ, RZ, R13 ;  /* 0x000000ffff0e7224 */ /* 0x000fc400078e000d */
[----:B------:R-:W-:Y:S01]  /*17800*/  IMAD.MOV.U32 R15, RZ, RZ, R12 ;  /* 0x000000ffff0f7224 */ /* 0x000fe200078e000c */
[----:B--2---:R1:W-:Y:S04]  /*17810*/  STL.64 [R1+0x7f0], R6 ;  /* 0x0007f00601007387 */ /* 0x0043e80000100a00 */
[----:B------:R-:W2:Y:S04]  /*17820*/  LDL.LU R4, [R1+0x110] ;  /* 0x0001100001047983 */ /* 0x000ea80000300800 */
[----:B------:R-:W2:Y:S04]  /*17830*/  LDL.LU R5, [R1+0x114] ;  /* 0x0001140001057983 */ /* 0x000ea80000300800 */
[----:B-1----:R-:W2:Y:S04]  /*17840*/  LDL.LU R6, [R1+0x118] ;  /* 0x0001180001067983 */ /* 0x002ea80000300800 */
[----:B------:R-:W2:Y:S01]  /*17850*/  LDL.LU R7, [R1+0x11c] ;  /* 0x00011c0001077983 */ /* 0x000ea20000300800 */
[C---:B------:R-:W-:Y:S03]  /*17860*/  HMMA.1688.F32.TF32 R12, R8.reuse, R14, R24 ;  /* 0x0000000e080c723c */ /* 0x040fe60000081018 */
[----:B--2---:R-:W-:Y:S04]  /*17870*/  STL.64 [R1+0x808], R6 ;  /* 0x0008080601007387 */ /* 0x004fe80000100a00 */
[----:B------:R1:W-:Y:S04]  /*17880*/  STL.64 [R1+0x800], R4 ;  /* 0x0008000401007387 */ /* 0x0003e80000100a00 */
[----:B-1----:R-:W2:Y:S04]  /*17890*/  LDL.LU R4, [R1+0x120] ;  /* 0x0001200001047983 */ /* 0x002ea80000300800 */
[----:B------:R-:W2:Y:S04]  /*178a0*/  LDL.LU R5, [R1+0x124] ;  /* 0x0001240001057983 */ /* 0x000ea80000300800 */
[----:B------:R-:W2:Y:S04]  /*178b0*/  LDL.LU R6, [R1+0x128] ;  /* 0x0001280001067983 */ /* 0x000ea80000300800 */
[----:B------:R-:W2:Y:S04]  /*178c0*/  LDL.LU R7, [R1+0x12c] ;  /* 0x00012c0001077983 */ /* 0x000ea80000300800 */
[----:B------:R-:W2:Y:S04]  /*178d0*/  LDL.LU.64 R26, [R1+0x830] ;  /* 0x00083000011a7983 */ /* 0x000ea80000300a00 */
[----:B------:R-:W2:Y:S04]  /*178e0*/  LDL.LU.64 R24, [R1+0x828] ;  /* 0x0008280001187983 */ /* 0x000ea80000300a00 */
[----:B------:R-:W-:Y:S04]  /*178f0*/  STL.64 [R1+0x1b0], R12 ;  /* 0x0001b00c01007387 */ /* 0x000fe80000100a00 */
[----:B------:R1:W-:Y:S04]  /*17900*/  STL.64 [R1+0x1b8], R14 ;  /* 0x0001b80e01007387 */ /* 0x0003e80000100a00 */
[----:B-1----:R-:W2:Y:S02]  /*17910*/  LDL.LU.64 R14, [R1+0x820] ;  /* 0x00082000010e7983 */ /* 0x002ea40000300a00 */
[----:B--2---:R-:W-:Y:S02]  /*17920*/  HMMA.1688.F32.TF32 R12, R8, R14, R24 ;  /* 0x0000000e080c723c */ /* 0x004fe40000081018 */
[----:B------:R-:W2:-:S15]  /*17930*/  LDL.LU.64 R26, [R1+0x818] ;  /* 0x00081800011a7983 */ /* 0x000e9e0000300a00 */
[----:B------:R-:W-:Y:S02]  /*17940*/  NOP ;  /* 0x0000000000007918 */ /* 0x000fe40000000000 */
[----:B------:R-:W-:Y:S04]  /*17950*/  STL.64 [R1+0x1a0], R12 ;  /* 0x0001a00c01007387 */ /* 0x000fe80000100a00 */
[----:B------:R1:W-:Y:S04]  /*17960*/  STL.64 [R1+0x1a8], R14 ;  /* 0x0001a80e01007387 */ /* 0x0003e80000100a00 */
[----:B-1----:R-:W3:Y:S01]  /*17970*/  LDL.LU.64 R14, [R1+0x810] ;  /* 0x00081000010e7983 */ /* 0x002ee20000300a00 */
[C---:B--2---:R-:W-:Y:S08]  /*17980*/  HMMA.1688.F32.TF32 R24, R8.reuse, R26, R4 ;  /* 0x0000001a0818723c */ /* 0x044ff00000081004 */
[----:B---3--:R-:W-:Y:S01]  /*17990*/  HMMA.1688.F32.TF32 R20, R8, R14, R20 ;  /* 0x0000000e0814723c */ /* 0x008fe20000081014 */
[----:B------:R-:W-:-:S02]  /*179a0*/  IMAD.MOV.U32 R17, RZ, RZ, R14 ;  /* 0x000000ffff117224 */ /* 0x000fc400078e000e */
[----:B------:R-:W-:-:S15]  /*179b0*/  IMAD.MOV.U32 R16, RZ, RZ, R15 ;  /* 0x000000ffff107224 */ /* 0x000fde00078e000f */
[----:B------:R-:W-:Y:S01]  /*179c0*/  NOP ;  /* 0x0000000000007918 */ /* 0x000fe20000000000 */
[----:B------:R1:W-:Y:S04]  /*179d0*/  STL.64 [R1+0x190], R20 ;  /* 0x0001901401007387 */ /* 0x0003e80000100a00 */
[----:B------:R2:W-:Y:S04]  /*179e0*/  STL.64 [R1+0x198], R22 ;  /* 0x0001981601007387 */ /* 0x0005e80000100a00 */
[----:B-1----:R-:W3:Y:S04]  /*179f0*/  LDL.LU R20, [R1+0xf0] ;  /* 0x0000f00001147983 */ /* 0x002ee80000300800 */
[----:B------:R-:W3:Y:S04]  /*17a00*/  LDL.LU R21, [R1+0xf4] ;  /* 0x0000f40001157983 */ /* 0x000ee80000300800 */
[----:B--2---:R-:W3:Y:S04]  /*17a10*/  LDL.LU R22, [R1+0xf8] ;  /* 0x0000f80001167983 */ /* 0x004ee80000300800 */
[----:B------:R-:W3:Y:S04]  /*17a20*/  LDL.LU R23, [R1+0xfc] ;  /* 0x0000fc0001177983 */ /* 0x000ee80000300800 */
[----:B------:R-:W2:Y:S04]  /*17a30*/  LDL.LU R12, [R1+0xe0] ;  /* 0x0000e000010c7983 */ /* 0x000ea80000300800 */
        /* <DEDUP_REMOVED lines=8> */
[----:B--2---:R-:W-:-:S15]  /*17ac0*/  HMMA.1688.F32.TF32 R4, R8, R26, R4 ;  /* 0x0000001a0804723c */ /* 0x004fde0000081004 */
[----:B------:R-:W-:-:S04]  /*17ad0*/  NOP ;  /* 0x0000000000007918 */ /* 0x000fc80000000000 */
[----:B------:R-:W-:Y:S04]  /*17ae0*/  STL.64 [R1+0x170], R4 ;  /* 0x0001700401007387 */ /* 0x000fe80000100a00 */
[----:B------:R1:W-:Y:S04]  /*17af0*/  STL.64 [R1+0x178], R6 ;  /* 0x0001780601007387 */ /* 0x0003e80000100a00 */
[----:B-1----:R-:W2:Y:S04]  /*17b00*/  LDL.LU.64 R6, [R1+0x7f0] ;  /* 0x0007f00001067983 */ /* 0x002ea80000300a00 */
[----:B------:R1:W-:Y:S04]  /*17b10*/  STL.64 [R1+0x7a8], R26 ;  /* 0x0007a81a01007387 */ /* 0x0003e80000100a00 */
[----:B------:R-:W2:Y:S04]  /*17b20*/  LDL.LU R24, [R1+0x100] ;  /* 0x0001000001187983 */ /* 0x000ea80000300800 */
[----:B------:R-:W2:Y:S04]  /*17b30*/  LDL.LU R25, [R1+0x104] ;  /* 0x0001040001197983 */ /* 0x000ea80000300800 */
[----:B-1----:R-:W2:Y:S04]  /*17b40*/  LDL.LU R26, [R1+0x108] ;  /* 0x00010800011a7983 */ /* 0x002ea80000300800 */
[----:B------:R-:W2:Y:S02]  /*17b50*/  LDL.LU R27, [R1+0x10c] ;  /* 0x00010c00011b7983 */ /* 0x000ea40000300800 */
[----:B--2---:R-:W-:Y:S02]  /*17b60*/  HMMA.1688.F32.TF32 R24, R8, R6, R24 ;  /* 0x000000060818723c */ /* 0x004fe40000081018 */
[----:B------:R1:W-:Y:S04]  /*17b70*/  STL.64 [R1+0x770], R6 ;  /* 0x0007700601007387 */ /* 0x0003e80000100a00 */
[----:B------:R-:W2:-:S13]  /*17b80*/  LDL.LU R4, [R1+0x90] ;  /* 0x0000900001047983 */ /* 0x000e9a0000300800 */
[----:B------:R-:W-:Y:S04]  /*17b90*/  STL.64 [R1+0x150], R24 ;  /* 0x0001501801007387 */ /* 0x000fe80000100a00 */
[----:B------:R3:W-:Y:S04]  /*17ba0*/  STL.64 [R1+0x158], R26 ;  /* 0x0001581a01007387 */ /* 0x0007e80000100a00 */
[----:B------:R-:W2:Y:S04]  /*17bb0*/  LDL.LU R5, [R1+0x94] ;  /* 0x0000940001057983 */ /* 0x000ea80000300800 */
[----:B-1----:R-:W2:Y:S04]  /*17bc0*/  LDL.LU R6, [R1+0x98] ;  /* 0x0000980001067983 */ /* 0x002ea80000300800 */
[----:B------:R-:W2:Y:S04]  /*17bd0*/  LDL.LU R7, [R1+0x9c] ;  /* 0x00009c0001077983 */ /* 0x000ea80000300800 */
[----:B---3--:R-:W3:Y:S04]  /*17be0*/  LDL.64 R26, [R1+0x48] ;  /* 0x00004800011a7983 */ /* 0x008ee80000100a00 */
[----:B---3--:R1:W-:Y:S04]  /*17bf0*/  STL.64 [R1+0x7b8], R26 ;  /* 0x0007b81a01007387 */ /* 0x0083e80000100a00 */
[----:B-1----:R-:W3:Y:S04]  /*17c00*/  LDL.64 R26, [R1+0x58] ;  /* 0x00005800011a7983 */ /* 0x002ee80000100a00 */
[----:B--2---:R1:W-:Y:S04]  /*17c10*/  STL.64 [R1+0x780], R6 ;  /* 0x0007800601007387 */ /* 0x0043e80000100a00 */
[----:B------:R-:W-:Y:S04]  /*17c20*/  STL.64 [R1+0x778], R4 ;  /* 0x0007780401007387 */ /* 0x000fe80000100a00 */
[----:B-1----:R-:W2:Y:S01]  /*17c30*/  LDL.LU.64 R6, [R1+0x28] ;  /* 0x0000280001067983 */ /* 0x002ea20000300a00 */
[----:B------:R-:W-:Y:S03]  /*17c40*/  HMMA.1688.F32.TF32 R20, R8, R18, R20 ;  /* 0x000000120814723c */ /* 0x000fe60000081014 */
[----:B--2---:R1:W-:Y:S02]  /*17c50*/  STL.64 [R1+0x790], R6 ;  /* 0x0007900601007387 */ /* 0x0043e40000100a00 */
[----:B-1----:R-:W-:-:S02]  /*17c60*/  IMAD.MOV.U32 R6, RZ, RZ, R17 ;  /* 0x000000ffff067224 */ /* 0x002fc400078e0011 */
[----:B------:R-:W-:-:S05]  /*17c70*/  IMAD.MOV.U32 R7, RZ, RZ, R16 ;  /* 0x000000ffff077224 */ /* 0x000fca00078e0010 */
[----:B------:R1:W-:Y:S04]  /*17c80*/  STL.64 [R1+0x7b0], R6 ;  /* 0x0007b00601007387 */ /* 0x0003e80000100a00 */
[----:B------:R-:W2:Y:S04]  /*17c90*/  LDL.LU R4, [R1+0xc0] ;  /* 0x0000c00001047983 */ /* 0x000ea80000300800 */
[----:B------:R-:W2:Y:S04]  /*17ca0*/  LDL.LU R5, [R1+0xc4] ;  /* 0x0000c40001057983 */ /* 0x000ea80000300800 */
[----:B-1----:R-:W2:Y:S04]  /*17cb0*/  LDL.LU R6, [R1+0xc8] ;  /* 0x0000c80001067983 */ /* 0x002ea80000300800 */
        /* <DEDUP_REMOVED lines=8> */
[----:B------:R1:W-:Y:S04]  /*17d40*/  STL.64 [R1+0x148], R22 ;  /* 0x0001481601007387 */ /* 0x0003e80000100a00 */
[----:B-1----:R-:W2:Y:S02]  /*17d50*/  LDL.LU.64 R22, [R1+0x7e8] ;  /* 0x0007e80001167983 */ /* 0x002ea40000300a00 */
[----:B--2---:R-:W-:Y:S02]  /*17d60*/  HMMA.1688.F32.TF32 R8, R8, R22, R12 ;  /* 0x000000160808723c */ /* 0x004fe4000008100c */
[----:B------:R-:W3:Y:S04]  /*17d70*/  LDL.LU.64 R14, [R1+0x7e0] ;  /* 0x0007e000010e7983 */ /* 0x000ee80000300a00 */
[----:B------:R-:W3:Y:S04]  /*17d80*/  LDL.LU.64 R12, [R1+0x7d8] ;  /* 0x0007d800010c7983 */ /* 0x000ee80000300a00 */
[----:B------:R1:W-:Y:S04]  /*17d90*/  STL.64 [R1+0x788], R22 ;  /* 0x0007881601007387 */ /* 0x0003e80000100a00 */
[----:B------:R-:W2:Y:S05]  /*17da0*/  LDL.LU R20, [R1+0xa0] ;  /* 0x0000a00001147983 */ /* 0x000eaa0000300800 */
[----:B------:R-:W-:Y:S04]  /*17db0*/  STL.64 [R1+0xe0], R8 ;  /* 0x0000e00801007387 */ /* 0x000fe80000100a00 */
[----:B------:R-:W-:Y:S04]  /*17dc0*/  STL.64 [R1+0xe8], R10 ;  /* 0x0000e80a01007387 */ /* 0x000fe80000100a00 */
[----:B------:R-:W2:Y:S04]  /*17dd0*/  LDL.LU R21, [R1+0xa4] ;  /* 0x0000a40001157983 */ /* 0x000ea80000300800 */
[----:B-1----:R-:W2:Y:S04]  /*17de0*/  LDL.LU R22, [R1+0xa8] ;  /* 0x0000a80001167983 */ /* 0x002ea80000300800 */
[----:B------:R-:W2:Y:S04]  /*17df0*/  LDL.LU R23, [R1+0xac] ;  /* 0x0000ac0001177983 */ /* 0x000ea80000300800 */
[----:B--2---:R-:W-:Y:S04]  /*17e00*/  STL.64 [R1+0x7a0], R22 ;  /* 0x0007a01601007387 */ /* 0x004fe80000100a00 */
[----:B------:R1:W-:Y:S04]  /*17e10*/  STL.64 [R1+0x798], R20 ;  /* 0x0007981401007387 */ /* 0x0003e80000100a00 */
[----:B-1----:R-:W2:Y:S04]  /*17e20*/  LDL.LU R20, [R1+0xb0] ;  /* 0x0000b00001147983 */ /* 0x002ea80000300800 */
[----:B------:R-:W2:Y:S04]  /*17e30*/  LDL.LU R21, [R1+0xb4] ;  /* 0x0000b40001157983 */ /* 0x000ea80000300800 */
[----:B------:R-:W2:Y:S04]  /*17e40*/  LDL.LU R22, [R1+0xb8] ;  /* 0x0000b80001167983 */ /* 0x000ea80000300800 */
[----:B------:R-:W2:Y:S04]  /*17e50*/  LDL.LU R23, [R1+0xbc] ;  /* 0x0000bc0001177983 */ /* 0x000ea80000300800 */
[----:B------:R-:W2:Y:S04]  /*17e60*/  LDL.LU R8, [R1+0x70] ;  /* 0x0000700001087983 */ /* 0x000ea80000300800 */
[----:B------:R-:W2:Y:S04]  /*17e70*/  LDL.LU R9, [R1+0x74] ;  /* 0x0000740001097983 */ /* 0x000ea80000300800 */
[----:B------:R-:W2:Y:S04]  /*17e80*/  LDL.LU R10, [R1+0x78] ;  /* 0x00007800010a7983 */ /* 0x000ea80000300800 */
[----:B------:R-:W2:Y:S01]  /*17e90*/  LDL.LU R11, [R1+0x7c] ;  /* 0x00007c00010b7983 */ /* 0x000ea20000300800 */
[----:B---3--:R-:W-:Y:S01]  /*17ea0*/  HMMA.1688.F32.TF32 R4, R12, R26, R4 ;  /* 0x0000001a0c04723c */ /* 0x008fe20000081004 */
[----:B------:R-:W-:-:S02]  /*17eb0*/  IMAD.MOV.U32 R17, RZ, RZ, R27 ;  /* 0x000000ffff117224 */ /* 0x000fc400078e001b */
[----:B--2---:R-:W-:Y:S04]  /*17ec0*/  STL.64 [R1+0x768], R10 ;  /* 0x0007680a01007387 */ /* 0x004fe80000100a00 */
[----:B------:R1:W-:Y:S02]  /*17ed0*/  STL.64 [R1+0x760], R8 ;  /* 0x0007600801007387 */ /* 0x0003e40000100a00 */
[----:B-1----:R-:W-:Y:S02]  /*17ee0*/  IMAD.MOV.U32 R8, RZ, RZ, R29 ;  /* 0x000000ffff087224 */ /* 0x002fe400078e001d */
[----:B------:R-:W-:Y:S01]  /*17ef0*/  IMAD.MOV.U32 R9, RZ, RZ, R28 ;  /* 0x000000ffff097224 */ /* 0x000fe200078e001c */
[----:B------:R-:W2:Y:S04]  /*17f00*/  LDL.LU R29, [R1+0x7d4] ;  /* 0x0007d400011d7983 */ /* 0x000ea80000300800 */
[----:B------:R-:W3:Y:S04]  /*17f10*/  LDL.LU R28, [R1+0x7d0] ;  /* 0x0007d000011c7983 */ /* 0x000ee80000300800 */
        /* <DEDUP_REMOVED lines=9> */
[----:B-1----:R-:W2:Y:S01]  /*17fb0*/  LDL.LU.64 R6, [R1+0x7b0] ;  /* 0x0007b00001067983 */ /* 0x002ea20000300a00 */
[----:B------:R-:W-:-:S03]  /*17fc0*/  IMAD.MOV.U32 R24, RZ, RZ, R27 ;  /* 0x000000ffff187224 */ /* 0x000fc600078e001b */
[----:B------:R-:W3:Y:S04]  /*17fd0*/  LDL.LU.64 R26, [R1+0x7a8] ;  /* 0x0007a800011a7983 */ /* 0x000ee80000300a00 */
[----:B------:R-:W-:Y:S01]  /*17fe0*/  STL [R1+0x748], R24 ;  /* 0x0007481801007387 */ /* 0x000fe20000100800 */
[----:B--2---:R-:W-:Y:S03]  /*17ff0*/  HMMA.1688.F32.TF32 R4, R12, R6, R20 ;  /* 0x000000060c04723c */ /* 0x004fe60000081014 */
[----:B------:R-:W2:Y:S04]  /*18000*/  LDL.LU.64 R22, [R1+0x7a0] ;  /* 0x0007a00001167983 */ /* 0x000ea80000300a00 */
[----:B------:R-:W2:-:S12]  /*18010*/  LDL.LU.64 R20, [R1+0x798] ;  /* 0x0007980001147983 */ /* 0x000e980000300a00 */
[----:B------:R-:W-:Y:S04]  /*18020*/  STL.64 [R1+0x110], R4 ;  /* 0x0001100401007387 */ /* 0x000fe80000100a00 */
[----:B------:R1:W-:Y:S04]  /*18030*/  STL.64 [R1+0x118], R6 ;  /* 0x0001180601007387 */ /* 0x0003e80000100a00 */
[----:B-1----:R-:W2:Y:S02]  /*18040*/  LDL.LU.64 R6, [R1+0x790] ;  /* 0x0007900001067983 */ /* 0x002ea40000300a00 */
[----:B--2---:R-:W-:Y:S01]  /*18050*/  HMMA.1688.F32.TF32 R20, R12, R6, R20 ;  /* 0x000000060c14723c */ /* 0x004fe20000081014 */
[----:B------:R-:W-:-:S15]  /*18060*/  IMAD.MOV.U32 R24, RZ, RZ, R6 ;  /* 0x000000ffff187224 */ /* 0x000fde00078e0006 */
[----:B------:R-:W-:-:S03]  /*18070*/  NOP ;  /* 0x0000000000007918 */ /* 0x000fc60000000000 */
[----:B------:R1:W-:Y:S04]  /*18080*/  STL.64 [R1+0x100], R20 ;  /* 0x0001001401007387 */ /* 0x0003e80000100a00 */
[----:B------:R2:W-:Y:S01]  /*18090*/  STL.64 [R1+0x108], R22 ;  /* 0x0001081601007387 */ /* 0x0005e20000100a00 */
[----:B-1----:R-:W-:-:S03]  /*180a0*/  IMAD.MOV.U32 R20, RZ, RZ, R7 ;  /* 0x000000ffff147224 */ /* 0x002fc600078e0007 */
[----:B--2---:R-:W2:Y:S04]  /*180b0*/  LDL.LU.64 R22, [R1+0x788] ;  /* 0x0007880001167983 */ /* 0x004ea80000300a00 */
[----:B------:R-:W3:Y:S04]  /*180c0*/  LDL.LU.64 R6, [R1+0x780] ;  /* 0x0007800001067983 */ /* 0x000ee80000300a00 */
[----:B------:R-:W3:Y:S02]  /*180d0*/  LDL.LU.64 R4, [R1+0x778] ;  /* 0x0007780001047983 */ /* 0x000ee40000300a00 */
[----:B---3--:R-:W-:-:S15]  /*180e0*/  HMMA.1688.F32.TF32 R4, R12, R26, R4 ;  /* 0x0000001a0c04723c */ /* 0x008fde0000081004 */
[----:B------:R-:W-:-:S04]  /*180f0*/  NOP ;  /* 0x0000000000007918 */ /* 0x000fc80000000000 */
[----:B------:R-:W-:Y:S04]  /*18100*/  STL.64 [R1+0xf0], R4 ;  /* 0x0000f00401007387 */ /* 0x000fe80000100a00 */
[----:B------:R1:W-:Y:S04]  /*18110*/  STL.64 [R1+0xf8], R6 ;  /* 0x0000f80601007387 */ /* 0x0003e80000100a00 */
[----:B-1----:R-:W3:Y:S01]  /*18120*/  LDL.LU.64 R6, [R1+0x770] ;  /* 0x0007700001067983 */ /* 0x002ee20000300a00 */
[----:B------:R-:W-:Y:S02]  /*18130*/  IMAD.MOV.U32 R10, RZ, RZ, R3 ;  /* 0x000000ffff0a7224 */ /* 0x000fe400078e0003 */
[----:B----4-:R-:W-:Y:S01]  /*18140*/  IMAD.MOV.U32 R11, RZ, RZ, R2 ;  /* 0x000000ffff0b7224 */ /* 0x010fe200078e0002 */
[----:B------:R-:W1:Y:S06]  /*18150*/  S2R R25, SR_TID.X ;  /* 0x0000000000197919 */ /* 0x000e6c0000002100 */
[----:B---3--:R-:W-:Y:S01]  /*18160*/  HMMA.1688.F32.TF32 R8, R12, R6, R8 ;  /* 0x000000060c08723c */ /* 0x008fe20000081008 */
[----:B------:R-:W-:-:S15]  /*18170*/  IMAD.MOV.U32 R21, RZ, RZ, R6 ;  /* 0x000000ffff157224 */ /* 0x000fde00078e0006 */
[----:B------:R-:W-:-:S03]  /*18180*/  NOP ;  /* 0x0000000000007918 */ /* 0x000fc60000000000 */
[----:B------:R-:W-:Y:S04]  /*18190*/  STL.64 [R1+0xd0], R8 ;  /* 0x0000d00801007387 */ /* 0x000fe80000100a00 */
[----:B------:R3:W-:Y:S04]  /*181a0*/  STL.64 [R1+0xd8], R10 ;  /* 0x0000d80a01007387 */ /* 0x0007e80000100a00 */
[----:B---3--:R-:W3:Y:S04]  /*181b0*/  LDL.LU.64 R10, [R1+0x768] ;  /* 0x00076800010a7983 */ /* 0x008ee80000300a00 */
[----:B------:R-:W3:Y:S04]  /*181c0*/  LDL.LU.64 R8, [R1+0x760] ;  /* 0x0007600001087983 */ /* 0x000ee80000300a00 */
[----:B------:R-:W2:Y:S04]  /*181d0*/  LDL.LU.64 R6, [R1+0x758] ;  /* 0x0007580001067983 */ /* 0x000ea80000300a00 */
[----:B------:R-:W2:Y:S04]  /*181e0*/  LDL.LU.64 R4, [R1+0x750] ;  /* 0x0007500001047983 */ /* 0x000ea80000300a00 */
[----:B------:R-:W-:Y:S04]  /*181f0*/  STL.64 [R1+0x720], R26 ;  /* 0x0007201a01007387 */ /* 0x000fe80000100a00 */
[----:B-1----:R-:W-:Y:S01]  /*18200*/  STL [R1+0x718], R25 ;  /* 0x0007181901007387 */ /* 0x002fe20000100800 */
[----:B------:R-:W-:-:S03]  /*18210*/  SHF.R.U32.HI R16, RZ, 0x8, R25 ;  /* 0x00000008ff107819 */ /* 0x000fc60000011619 */
[----:B------:R3:W-:Y:S02]  /*18220*/  STL [R1+0x74c], R24 ;  /* 0x00074c1801007387 */ /* 0x0007e40000100800 */
[C---:B---3--:R-:W-:Y:S08]  /*18230*/  HMMA.1688.F32.TF32 R24, R12.reuse, R18, R8 ;  /* 0x000000120c18723c */ /* 0x048ff00000081008 */
[----:B--2---:R-:W-:Y:S01]  /*18240*/  HMMA.1688.F32.TF32 R8, R12, R22, R4 ;  /* 0x000000160c08723c */ /* 0x004fe20000081004 */
[----:B------:R-:W2:Y:S10]  /*18250*/  LDL R7, [R1+0x58c] ;  /* 0x00058c0001077983 */ /* 0x000eb40000100800 */
[----:B------:R1:W-:Y:S04]  /*18260*/  STL.64 [R1+0xc0], R24 ;  /* 0x0000c01801007387 */ /* 0x0003e80000100a00 */
[----:B------:R3:W-:Y:S04]  /*18270*/  STL.64 [R1+0xc8], R26 ;  /* 0x0000c81a01007387 */ /* 0x0007e80000100a00 */
[----:B------:R-:W4:Y:S04]  /*18280*/  LDL R6, [R1+0x4f0] ;  /* 0x0004f00001067983 */ /* 0x000f280000100800 */
[----:B------:R3:W-:Y:S04]  /*18290*/  STL.64 [R1+0xb0], R8 ;  /* 0x0000b00801007387 */ /* 0x0007e80000100a00 */
[----:B------:R-:W-:Y:S04]  /*182a0*/  STL.64 [R1+0xb8], R10 ;  /* 0x0000b80a01007387 */ /* 0x000fe80000100a00 */
[----:B-1----:R-:W4:Y:S04]  /*182b0*/  LDL R25, [R1+0x4f4] ;  /* 0x0004f40001197983 */ /* 0x002f280000100800 */
[----:B---3--:R-:W3:Y:S04]  /*182c0*/  LDL R27, [R1+0x4f8] ;  /* 0x0004f800011b7983 */ /* 0x008ee80000100800 */
[----:B------:R-:W3:Y:S04]  /*182d0*/  LDL R26, [R1+0x4e8] ;  /* 0x0004e800011a7983 */ /* 0x000ee80000100800 */
[----:B------:R-:W3:Y:S01]  /*182e0*/  LDL R24, [R1+0x4e0] ;  /* 0x0004e00001187983 */ /* 0x000ee20000100800 */
[----:B------:R-:W1:Y:S01]  /*182f0*/  S2R R4, SR_TID.X ;  /* 0x0000000000047919 */ /* 0x000e620000002100 */
[----:B------:R-:W-:Y:S01]  /*18300*/  SGXT.U32 R16, R16, 0x1 ;  /* 0x000000011010781a */ /* 0x000fe20000000000 */
[----:B------:R-:W-:-:S03]  /*18310*/  UISETP.GE.AND UP1, UPT, UR4, UR12, UPT ;  /* 0x0000000c0400728c */ /* 0x000fc6000bf26270 */
[----:B------:R-:W-:Y:S01]  /*18320*/  ISETP.GE.AND P0, PT, R16, UR9, PT ;  /* 0x0000000910007c0c */ /* 0x000fe2000bf06270 */
[----:B------:R-:W-:Y:S02]  /*18330*/  UIADD3 UR10, UPT, UPT, UR10, 0x1, URZ ;  /* 0x000000010a0a7890 */ /* 0x000fe4000fffe0ff */
[----:B------:R-:W-:Y:S02]  /*18340*/  PLOP3.LUT P1, PT, PT, PT, UP1, 0x40, 0x4 ;  /* 0x000000000004781c */ /* 0x000fe40003f2e818 */
[----:B------:R-:W-:Y:S01]  /*18350*/  SEL R2, RZ, 0x4, P0 ;  /* 0x00000004ff027807 */ /* 0x000fe20000000000 */
[----:B------:R-:W-:-:S03]  /*18360*/  UISETP.GT.AND UP0, UPT, UR10, 0x1, UPT ;  /* 0x000000010a00788c */ /* 0x000fc6000bf04270 */
[----:B------:R-:W-:Y:S01]  /*18370*/  SEL R2, R2, RZ, P1 ;  /* 0x000000ff02027207 */ /* 0x000fe20000800000 */
[----:B------:R-:W-:-:S03]  /*18380*/  USEL UR10, UR10, URZ, !UP0 ;  /* 0x000000ff0a0a7287 */ /* 0x000fc6000c000000 */
[----:B------:R-:W-:Y:S01]  /*18390*/  ISETP.NE.U32.AND P0, PT, R2, RZ, PT ;  /* 0x000000ff0200720c */ /* 0x000fe20003f05070 */
[----:B------:R-:W-:Y:S01]  /*183a0*/  IMAD.MOV.U32 R2, RZ, RZ, R29 ;  /* 0x000000ffff027224 */ /* 0x000fe200078e001d */
[----:B------:R-:W-:Y:S01]  /*183b0*/  ULEA UR17, UR10, UR7, 0x10 ;  /* 0x000000070a117291 */ /* 0x000fe2000f8e80ff */
[----:B------:R-:W-:Y:S01]  /*183c0*/  IMAD.MOV.U32 R3, RZ, RZ, R28 ;  /* 0x000000ffff037224 */ /* 0x000fe200078e001c */
[----:B-1----:R-:W-:Y:S02]  /*183d0*/  SHF.R.S32.HI R5, RZ, 0x8, R4 ;  /* 0x00000008ff057819 */ /* 0x002fe40000011404 */
[----:B------:R-:W-:Y:S02]  /*183e0*/  LOP3.LUT R4, R4, 0xff, RZ, 0xc0, !PT ;  /* 0x000000ff04047812 */ /* 0x000fe400078ec0ff */
[----:B------:R-:W-:-:S03]  /*183f0*/  SGXT R5, R5, 0x1 ;  /* 0x000000010505781a */ /* 0x000fc60000000200 */
[----:B------:R-:W-:-:S05]  /*18400*/  IMAD.SHL.U32 R4, R4, 0x4, RZ ;  /* 0x0000000404047824 */ /* 0x000fca00078e00ff */
[----:B------:R-:W-:-:S05]  /*18410*/  LOP3.LUT R4, R4, 0x420, R5, 0x78, !PT ;  /* 0x0000042004047812 */ /* 0x000fca00078e7805 */
[----:B------:R-:W-:Y:S02]  /*18420*/  VIADD R8, R4, UR17 ;  /* 0x0000001104087c36 */ /* 0x000fe40008000000 */
[----:B------:R-:W-:Y:S01]  /*18430*/  LDS R4, [R0+UR16+0xe300] ;  /* 0x00e3001000047984 */ /* 0x000fe20008000800 */
[----:B------:R-:W-:Y:S02]  /*18440*/  LOP3.LUT R9, R16, 0x4, RZ, 0xfc, !PT ;  /* 0x0000000410097812 */ /* 0x000fe400078efcff */
[----:B------:R-:W-:Y:S01]  /*18450*/  PLOP3.LUT P2, PT, PT, PT, UP1, 0x40, 0x4 ;  /* 0x000000000004781c */ /* 0x000fe20003f4e818 */
[----:B------:R-:W-:Y:S04]  /*18460*/  STL.64 [R1+0x730], R22 ;  /* 0x0007301601007387 */ /* 0x000fe80000100a00 */
[----:B------:R1:W-:Y:S04]  /*18470*/  STL [R1+0x728], R21 ;  /* 0x0007281501007387 */ /* 0x0003e80000100800 */
[----:B------:R-:W-:Y:S01]  /*18480*/  STL [R1+0x600], R0 ;  /* 0x0006000001007387 */ /* 0x000fe20000100800 */
[----:B------:R-:W-:-:S03]  /*18490*/  IMAD.MOV.U32 R15, RZ, RZ, R17 ;  /* 0x000000ffff0f7224 */ /* 0x000fc600078e0011 */
[----:B-1----:R-:W3:Y:S04]  /*184a0*/  LDL R21, [R1+0x514] ;  /* 0x0005140001157983 */ /* 0x002ee80000100800 */
[----:B------:R-:W3:Y:S04]  /*184b0*/  LDL R22, [R1+0x584] ;  /* 0x0005840001167983 */ /* 0x000ee80000100800 */
[----:B------:R-:W3:Y:S04]  /*184c0*/  LDL.LU R14, [R1+0x58] ;  /* 0x00005800010e7983 */ /* 0x000ee80000300800 */
[----:B------:R-:W3:Y:S01]  /*184d0*/  LDL R17, [R1+0x57c] ;  /* 0x00057c0001117983 */ /* 0x000ee20000100800 */
[----:B--2---:R-:W-:-:S02]  /*184e0*/  LEA R10, P1, R7, R2, 0x2 ;  /* 0x00000002070a7211 */ /* 0x004fc400078210ff */
[----:B------:R-:W-:-:S05]  /*184f0*/  LOP3.LUT R7, R0, 0x20, RZ, 0x3c, !PT ;  /* 0x0000002000077812 */ /* 0x000fca00078e3cff */
[----:B------:R-:W-:Y:S04]  /*18500*/  LDS R5, [R7+UR16+0xe300] ;  /* 0x00e3001007057984 */ /* 0x000fe80008000800 */
[----:B------:R-:W-:Y:S01]  /*18510*/  LDS R7, [R7+UR16+0xf300] ;  /* 0x00f3001007077984 */ /* 0x000fe20008000800 */
[----:B----4-:R-:W-:-:S03]  /*18520*/  IMAD.X R11, R3, 0x1, R6, P1 ;  /* 0x00000001030b7824 */ /* 0x010fc600008e0606 */
[----:B------:R1:W2:Y:S01]  /*18530*/  LDS R6, [R0+UR16+0xf300] ;  /* 0x00f3001000067984 */ /* 0x0002a20008000800 */
[----:B------:R-:W-:Y:S01]  /*18540*/  BAR.SYNC.DEFER_BLOCKING 0x0 ;  /* 0x0000000000007b1d */ /* 0x000fe20000010000 */
[----:B------:R-:W-:-:S05]  /*18550*/  PLOP3.LUT P1, PT, PT, PT, UP1, 0x40, 0x4 ;  /* 0x000000000004781c */ /* 0x000fca0003f2e818 */
[----:B------:R-:W-:Y:S01]  /*18560*/  @!PT LDS RZ, [RZ] ;  /* 0x00000000fffff984 */ /* 0x000fe20000000800 */
[----:B------:R-:W-:Y:S01]  /*18570*/  @!PT LDS RZ, [RZ] ;  /* 0x00000000fffff984 */ /* 0x000fe20000000800 */
[----:B------:R-:W-:Y:S01]  /*18580*/  @!PT LDS RZ, [RZ] ;  /* 0x00000000fffff984 */ /* 0x000fe20000000800 */
[----:B------:R4:W-:Y:S01]  /*18590*/  LDGSTS.E [R8], desc[UR14][R10.64], P0 ;  /* 0x000000000a087fae */ /* 0x0009e200081a100e */
[----:B------:R-:W-:-:S04]  /*185a0*/  ISETP.GE.AND P0, PT, R9, UR9, PT ;  /* 0x0000000909007c0c */ /* 0x000fc8000bf06270 */
[----:B------:R-:W-:-:S04]  /*185b0*/  SEL R9, RZ, 0x4, P0 ;  /* 0x00000004ff097807 */ /* 0x000fc80000000000 */
[----:B------:R-:W-:Y:S02]  /*185c0*/  SEL R9, R9, RZ, P1 ;  /* 0x000000ff09097207 */ /* 0x000fe40000800000 */
[----:B----4-:R-:W-:Y:S02]  /*185d0*/  LOP3.LUT R10, R16, 0x8, RZ, 0xfc, !PT ;  /* 0x00000008100a7812 */ /* 0x010fe400078efcff */
[----:B------:R-:W-:Y:S02]  /*185e0*/  ISETP.NE.U32.AND P1, PT, R9, RZ, PT ;  /* 0x000000ff0900720c */ /* 0x000fe40003f25070 */
[----:B------:R-:W-:-:S04]  /*185f0*/  ISETP.GE.AND P0, PT, R10, UR9, PT ;  /* 0x000000090a007c0c */ /* 0x000fc8000bf06270 */
[----:B------:R-:W-:-:S04]  /*18600*/  SEL R9, RZ, 0x4, P0 ;  /* 0x00000004ff097807 */ /* 0x000fc80000000000 */
[----:B------:R-:W-:Y:S02]  /*18610*/  SEL R9, R9, RZ, P2 ;  /* 0x000000ff09097207 */ /* 0x000fe40001000000 */
[----:B---3--:R-:W-:-:S05]  /*18620*/  LEA R10, P2, R27, R2, 0x2 ;  /* 0x000000021b0a7211 */ /* 0x008fca00078410ff */
[----:B------:R-:W-:-:S05]  /*18630*/  IMAD.X R11, R3, 0x1, R26, P2 ;  /* 0x00000001030b7824 */ /* 0x000fca00010e061a */
[----:B------:R3:W-:Y:S02]  /*18640*/  LDGSTS.E [R8+0x1000], desc[UR14][R10.64], P1 ;  /* 0x010000000a087fae */ /* 0x0007e400089a100e */
[----:B---3--:R-:W-:-:S05]  /*18650*/  LEA R10, P1, R25, R2, 0x2 ;  /* 0x00000002190a7211 */ /* 0x008fca00078210ff */
[----:B------:R-:W-:Y:S02]  /*18660*/  IMAD.X R11, R3, 0x1, R24, P1 ;  /* 0x00000001030b7824 */ /* 0x000fe400008e0618 */
[----:B------:R-:W2:Y:S04]  /*18670*/  LDL.LU R24, [R1+0x230] ;  /* 0x0002300001187983 */ /* 0x000ea80000300800 */
[----:B------:R-:W2:Y:S04]  /*18680*/  LDL.LU R25, [R1+0x234] ;  /* 0x0002340001197983 */ /* 0x000ea80000300800 */
[----:B------:R-:W2:Y:S04]  /*18690*/  LDL.LU R26, [R1+0x238] ;  /* 0x00023800011a7983 */ /* 0x000ea80000300800 */
[----:B------:R-:W2:Y:S04]  /*186a0*/  LDL.LU R27, [R1+0x23c] ;  /* 0x00023c00011b7983 */ /* 0x000ea80000300800 */
[----:B-1----:R-:W3:Y:S04]  /*186b0*/  LDL R0, [R1+0x50c] ;  /* 0x00050c0001007983 */ /* 0x002ee80000100800 */
[----:B------:R-:W4:Y:S01]  /*186c0*/  LDL R13, [R1+0x574] ;  /* 0x00057400010d7983 */ /* 0x000f220000100800 */
[----:B------:R-:W-:-:S03]  /*186d0*/  ISETP.NE.U32.AND P0, PT, R9, RZ, PT ;  /* 0x000000ff0900720c */ /* 0x000fc60003f05070 */
[----:B------:R-:W2:Y:S01]  /*186e0*/  LDL R12, [R1+0x500] ;  /* 0x00050000010c7983 */ /* 0x000ea20000100800 */
[----:B------:R-:W1:Y:S01]  /*186f0*/  S2R R23, SR_TID.X ;  /* 0x0000000000177919 */ /* 0x000e620000002100 */
[----:B------:R-:W-:Y:S02]  /*18700*/  LOP3.LUT R9, R16, 0xc, RZ, 0xfc, !PT ;  /* 0x0000000c10097812 */ /* 0x000fe400078efcff */
[----:B------:R-:W-:-:S06]  /*18710*/  PLOP3.LUT P1, PT, PT, PT, UP1, 0x40, 0x4 ;  /* 0x000000000004781c */ /* 0x000fcc0003f2e818 */
[----:B------:R1:W-:Y:S01]  /*18720*/  LDGSTS.E [R8+0x2000], desc[UR14][R10.64], P0 ;  /* 0x020000000a087fae */ /* 0x0003e200081a100e */
[----:B------:R-:W-:-:S04]  /*18730*/  ISETP.GE.AND P0, PT, R9, UR9, PT ;  /* 0x0000000909007c0c */ /* 0x000fc8000bf06270 */
[----:B------:R-:W-:-:S04]  /*18740*/  SEL R9, RZ, 0x4, P0 ;  /* 0x00000004ff097807 */ /* 0x000fc80000000000 */
[----:B------:R-:W-:Y:S02]  /*18750*/  SEL R9, R9, RZ, P1 ;  /* 0x000000ff09097207 */ /* 0x000fe40000800000 */
[----:B-1----:R-:W-:Y:S02]  /*18760*/  LOP3.LUT R10, R16, 0x10, RZ, 0xfc, !PT ;  /* 0x00000010100a7812 */ /* 0x002fe400078efcff */
[----:B------:R-:W-:Y:S02]  /*18770*/  ISETP.NE.U32.AND P1, PT, R9, RZ, PT ;  /* 0x000000ff0900720c */ /* 0x000fe40003f25070 */
[----:B------:R-:W-:Y:S02]  /*18780*/  ISETP.GE.AND P0, PT, R10, UR9, PT ;  /* 0x000000090a007c0c */ /* 0x000fe4000bf06270 */
[----:B------:R-:W-:Y:S02]  /*18790*/  PLOP3.LUT P2, PT, PT, PT, UP1, 0x40, 0x4 ;  /* 0x000000000004781c */ /* 0x000fe40003f4e818 */
[----:B------:R-:W-:-:S04]  /*187a0*/  SEL R9, RZ, 0x4, P0 ;  /* 0x00000004ff097807 */ /* 0x000fc80000000000 */
[----:B------:R-:W-:Y:S02]  /*187b0*/  SEL R9, R9, RZ, P2 ;  /* 0x000000ff09097207 */ /* 0x000fe40001000000 */
[----:B------:R-:W-:Y:S02]  /*187c0*/  IADD3 R10, P2, PT, R22, R2, RZ ;  /* 0x00000002160a7210 */ /* 0x000fe40007f5e0ff */
[----:B------:R-:W-:-:S03]  /*187d0*/  SHF.R.U32.HI R23, RZ, 0x8, R23 ;  /* 0x00000008ff177819 */ /* 0x000fc60000011617 */
[----:B------:R-:W-:Y:S01]  /*187e0*/  IMAD.X R11, R3, 0x1, R21, P2 ;  /* 0x00000001030b7824 */ /* 0x000fe200010e0615 */
[----:B------:R-:W-:Y:S02]  /*187f0*/  ISETP.NE.U32.AND P0, PT, R9, RZ, PT ;  /* 0x000000ff0900720c */ /* 0x000fe40003f05070 */
[----:B------:R-:W-:Y:S02]  /*18800*/  SGXT.U32 R23, R23, 0x1 ;  /* 0x000000011717781a */ /* 0x000fe40000000000 */
[----:B------:R1:W-:Y:S04]  /*18810*/  LDGSTS.E [R8+0x3000], desc[UR14][R10.64], P1 ;  /* 0x030000000a087fae */ /* 0x0003e800089a100e */
[----:B------:R-:W-:Y:S01]  /*18820*/  STL.64 [R1+0x740], R18 ;  /* 0x0007401201007387 */ /* 0x000fe20000100a00 */
[----:B-1----:R-:W-:-:S03]  /*18830*/  IADD3 R10, P1, PT, R17, R2, RZ ;  /* 0x00000002110a7210 */ /* 0x002fc60007f3e0ff */
[----:B------:R1:W-:Y:S01]  /*18840*/  STL [R1+0x738], R16 ;  /* 0x0007381001007387 */ /* 0x0003e20000100800 */
[----:B------:R-:W1:Y:S01]  /*18850*/  S2R R17, SR_TID.X ;  /* 0x0000000000117919 */ /* 0x000e620000002100 */
[----:B---3--:R-:W-:Y:S01]  /*18860*/  IMAD.X R11, R3, 0x1, R0, P1 ;  /* 0x00000001030b7824 */ /* 0x008fe200008e0600 */
[----:B------:R-:W-:-:S04]  /*18870*/  LOP3.LUT R0, R23, 0x14, RZ, 0xfc, !PT ;  /* 0x0000001417007812 */ /* 0x000fc800078efcff */
[----:B------:R4:W-:Y:S01]  /*18880*/  LDGSTS.E [R8+0x4000], desc[UR14][R10.64], P0 ;  /* 0x040000000a087fae */ /* 0x0009e200081a100e */
[----:B------:R-:W-:-:S03]  /*18890*/  ISETP.GE.AND P0, PT, R0, UR9, PT ;  /* 0x0000000900007c0c */ /* 0x000fc6000bf06270 */
[----:B------:R-:W3:Y:S01]  /*188a0*/  LDL R0, [R1+0x51c] ;  /* 0x00051c0001007983 */ /* 0x000ee20000100800 */
[----:B-1----:R-:W-:Y:S02]  /*188b0*/  SHF.R.U32.HI R17, RZ, 0x8, R17 ;  /* 0x00000008ff117819 */ /* 0x002fe40000011611 */
[----:B------:R-:W-:Y:S02]  /*188c0*/  PLOP3.LUT P1, PT, PT, PT, UP1, 0x40, 0x4 ;  /* 0x000000000004781c */ /* 0x000fe40003f2e818 */
[----:B------:R-:W-:Y:S02]  /*188d0*/  SGXT.U32 R17, R17, 0x1 ;  /* 0x000000011111781a */ /* 0x000fe40000000000 */
[----:B------:R-:W-:Y:S02]  /*188e0*/  SEL R9, RZ, 0x4, P0 ;  /* 0x00000004ff097807 */ /* 0x000fe40000000000 */
[----:B------:R-:W-:Y:S02]  /*188f0*/  LOP3.LUT R17, R17, 0x18, RZ, 0xfc, !PT ;  /* 0x0000001811117812 */ /* 0x000fe400078efcff */
[----:B------:R-:W-:-:S02]  /*18900*/  SEL R9, R9, RZ, P1 ;  /* 0x000000ff09097207 */ /* 0x000fc40000800000 */
[----:B------:R-:W-:Y:S02]  /*18910*/  ISETP.GE.AND P0, PT, R17, UR9, PT ;  /* 0x0000000911007c0c */ /* 0x000fe4000bf06270 */
[----:B------:R-:W-:Y:S02]  /*18920*/  ISETP.NE.U32.AND P1, PT, R9, RZ, PT ;  /* 0x000000ff0900720c */ /* 0x000fe40003f25070 */
[----:B------:R-:W-:Y:S02]  /*18930*/  PLOP3.LUT P2, PT, PT, PT, UP1, 0x40, 0x4 ;  /* 0x000000000004781c */ /* 0x000fe40003f4e818 */
[----:B------:R-:W-:-:S04]  /*18940*/  SEL R9, RZ, 0x4, P0 ;  /* 0x00000004ff097807 */ /* 0x000fc80000000000 */
[----:B------:R-:W-:Y:S02]  /*18950*/  SEL R9, R9, RZ, P2 ;  /* 0x000000ff09097207 */ /* 0x000fe40001000000 */
[----:B----4-:R-:W-:-:S05]  /*18960*/  IADD3 R10, P2, PT, R13, R2, RZ ;  /* 0x000000020d0a7210 */ /* 0x010fca0007f5e0ff */
[----:B--2---:R-:W-:Y:S02]  /*18970*/  IMAD.X R11, R3, 0x1, R12, P2 ;  /* 0x00000001030b7824 */ /* 0x004fe400010e060c */
[----:B------:R-:W-:Y:S01]  /*18980*/  HMMA.1688.F32.TF32 R12, R4, R14, R24 ;  /* 0x0000000e040c723c */ /* 0x000fe20000081018 */
[----:B------:R-:W2:Y:S04]  /*18990*/  LDL.LU R24, [R1+0x74c] ;  /* 0x00074c0001187983 */ /* 0x000ea80000300800 */
[----:B------:R-:W4:Y:S01]  /*189a0*/  LDL R16, [R1+0x524] ;  /* 0x0005240001107983 */ /* 0x000f220000100800 */
[----:B------:R-:W1:Y:S01]  /*189b0*/  S2R R17, SR_TID.X ;  /* 0x0000000000117919 */ /* 0x000e620000002100 */
[----:B------:R-:W-:Y:S02]  /*189c0*/  ISETP.NE.U32.AND P0, PT, R9, RZ, PT ;  /* 0x000000ff0900720c */ /* 0x000fe40003f05070 */
[----:B------:R3:W-:Y:S10]  /*189d0*/  LDGSTS.E [R8+0x5000], desc[UR14][R10.64], P1 ;  /* 0x050000000a087fae */ /* 0x0007f400089a100e */
[----:B------:R-:W-:Y:S04]  /*189e0*/  STL.64 [R1+0xa0], R12 ;  /* 0x0000a00c01007387 */ /* 0x000fe80000100a00 */
[----:B------:R1:W-:Y:S02]  /*189f0*/  STL.64 [R1+0xa8], R14 ;  /* 0x0000a80e01007387 */ /* 0x0003e40000100a00 */
[----:B-1----:R-:W-:-:S02]  /*18a00*/  SHF.R.U32.HI R27, RZ, 0x8, R17 ;  /* 0x00000008ff1b7819 */ /* 0x002fc40000011611 */
[----:B------:R-:W2:Y:S04]  /*18a10*/  LDL R15, [R1+0x52c] ;  /* 0x00052c00010f7983 */ /* 0x000ea80000100800 */
[----:B------:R-:W2:Y:S01]  /*18a20*/  LDL R14, [R1+0x534] ;  /* 0x00053400010e7983 */ /* 0x000ea20000100800 */
[----:B------:R-:W-:Y:S02]  /*18a30*/  PLOP3.LUT P1, PT, PT, PT, UP1, 0x40, 0x4 ;  /* 0x000000000004781c */ /* 0x000fe40003f2e818 */
[----:B------:R-:W-:Y:S02]  /*18a40*/  SGXT.U32 R27, R27, 0x1 ;  /* 0x000000011b1b781a */ /* 0x000fe40000000000 */
[----:B------:R-:W-:Y:S01]  /*18a50*/  SHF.R.U32.HI R17, RZ, 0x8, R17 ;  /* 0x00000008ff117819 */ /* 0x000fe20000011611 */
[----:B------:R-:W2:Y:S03]  /*18a60*/  LDL R13, [R1+0x53c] ;  /* 0x00053c00010d7983 */ /* 0x000ea60000100800 */
[----:B------:R-:W-:-:S04]  /*18a70*/  SGXT.U32 R17, R17, 0x1 ;  /* 0x000000011111781a */ /* 0x000fc80000000000 */
[----:B------:R-:W-:Y:S01]  /*18a80*/  LOP3.LUT R12, R17, 0x20, RZ, 0xfc, !PT ;  /* 0x00000020110c7812 */ /* 0x000fe200078efcff */
[----:B---3--:R-:W-:Y:S01]  /*18a90*/  IMAD.WIDE R10, R0, 0x4, R2 ;  /* 0x00000004000a7825 */ /* 0x008fe200078e0202 */
[----:B------:R-:W-:-:S04]  /*18aa0*/  LOP3.LUT R0, R27, 0x1c, RZ, 0xfc, !PT ;  /* 0x0000001c1b007812 */ /* 0x000fc800078efcff */
[----:B------:R1:W-:Y:S01]  /*18ab0*/  LDGSTS.E [R8+0x6000], desc[UR14][R10.64], P0 ;  /* 0x060000000a087fae */ /* 0x0003e200081a100e */
[----:B------:R-:W-:Y:S02]  /*18ac0*/  ISETP.GE.AND P0, PT, R0, UR9, PT ;  /* 0x0000000900007c0c */ /* 0x000fe4000bf06270 */
[----:B------:R-:W-:Y:S02]  /*18ad0*/  LOP3.LUT R0, R17, 0x24, RZ, 0xfc, !PT ;  /* 0x0000002411007812 */ /* 0x000fe400078efcff */
[----:B------:R-:W-:-:S04]  /*18ae0*/  SEL R9, RZ, 0x4, P0 ;  /* 0x00000004ff097807 */ /* 0x000fc80000000000 */
[----:B------:R-:W-:Y:S02]  /*18af0*/  SEL R9, R9, RZ, P1 ;  /* 0x000000ff09097207 */ /* 0x000fe40000800000 */
[----:B------:R-:W-:Y:S02]  /*18b00*/  ISETP.GE.AND P1, PT, R0, UR9, PT ;  /* 0x0000000900007c0c */ /* 0x000fe4000bf26270 */
[----:B------:R-:W3:Y:S01]  /*18b10*/  LDL R0, [R1+0x544] ;  /* 0x0005440001007983 */ /* 0x000ee20000100800 */
[----:B------:R-:W-:-:S03]  /*18b20*/  ISETP.GE.AND P0, PT, R12, UR9, PT ;  /* 0x000000090c007c0c */ /* 0x000fc6000bf06270 */
[----:B------:R-:W3:Y:S01]  /*18b30*/  LDL R12, [R1+0x54c] ;  /* 0x00054c00010c7983 */ /* 0x000ee20000100800 */
[----:B------:R-:W2:Y:S01]  /*18b40*/  S2R R17, SR_TID.X ;  /* 0x0000000000117919 */ /* 0x000ea20000002100 */
[----:B------:R-:W-:Y:S02]  /*18b50*/  PLOP3.LUT P3, PT, PT, PT, UP1, 0x40, 0x4 ;  /* 0x000000000004781c */ /* 0x000fe40003f6e818 */
[----:B-1----:R-:W-:Y:S02]  /*18b60*/  SEL R10, RZ, 0x4, P0 ;  /* 0x00000004ff0a7807 */ /* 0x002fe40000000000 */
[----:B------:R-:W-:Y:S02]  /*18b70*/  ISETP.NE.U32.AND P2, PT, R9, RZ, PT ;  /* 0x000000ff0900720c */ /* 0x000fe40003f45070 */
[----:B------:R-:W-:-:S04]  /*18b80*/  SEL R10, R10, RZ, P3 ;  /* 0x000000ff0a0a7207 */ /* 0x000fc80001800000 */
[----:B------:R-:W-:Y:S01]  /*18b90*/  ISETP.NE.U32.AND P0, PT, R10, RZ, PT ;  /* 0x000000ff0a00720c */ /* 0x000fe20003f05070 */
[----:B----4-:R-:W-:Y:S01]  /*18ba0*/  IMAD.WIDE R10, R16, 0x4, R2 ;  /* 0x00000004100a7825 */ /* 0x010fe200078e0202 */
[----:B------:R-:W-:Y:S02]  /*18bb0*/  PLOP3.LUT P4, PT, PT, PT, UP1, 0x40, 0x4 ;  /* 0x000000000004781c */ /* 0x000fe40003f8e818 */
[----:B------:R-:W-:Y:S02]  /*18bc0*/  SEL R9, RZ, 0x4, P1 ;  /* 0x00000004ff097807 */ /* 0x000fe40000800000 */
[--C-:B--2---:R-:W-:Y:S01]  /*18bd0*/  SHF.R.U32.HI R27, RZ, 0x8, R17.reuse ;  /* 0x00000008ff1b7819 */ /* 0x104fe20000011611 */
[----:B------:R1:W-:Y:S01]  /*18be0*/  LDGSTS.E [R8+0x7000], desc[UR14][R10.64], P2 ;  /* 0x070000000a087fae */ /* 0x0003e200091a100e */
[----:B------:R-:W-:Y:S02]  /*18bf0*/  SHF.R.U32.HI R17, RZ, 0x8, R17 ;  /* 0x00000008ff117819 */ /* 0x000fe40000011611 */
[----:B------:R-:W-:-:S02]  /*18c00*/  PLOP3.LUT P3, PT, PT, PT, UP1, 0x40, 0x4 ;  /* 0x000000000004781c */ /* 0x000fc40003f6e818 */
[----:B------:R-:W-:Y:S01]  /*18c10*/  SGXT.U32 R27, R27, 0x1 ;  /* 0x000000011b1b781a */ /* 0x000fe20000000000 */
[----:B------:R-:W2:Y:S01]  /*18c20*/  LDL.LU R16, [R1+0x220] ;  /* 0x0002200001107983 */ /* 0x000ea20000300800 */
[----:B------:R-:W-:Y:S01]  /*18c30*/  SGXT.U32 R17, R17, 0x1 ;  /* 0x000000011111781a */ /* 0x000fe20000000000 */
[----:B-1----:R-:W-:Y:S01]  /*18c40*/  IMAD.WIDE R10, R15, 0x4, R2 ;  /* 0x000000040f0a7825 */ /* 0x002fe200078e0202 */
[----:B------:R-:W-:-:S04]  /*18c50*/  SEL R9, R9, RZ, P4 ;  /* 0x000000ff09097207 */ /* 0x000fc80002000000 */
[----:B------:R1:W-:Y:S01]  /*18c60*/  LDGSTS.E [R8+0x8000], desc[UR14][R10.64], P0 ;  /* 0x080000000a087fae */ /* 0x0003e200081a100e */
[----:B------:R-:W-:Y:S02]  /*18c70*/  LOP3.LUT R15, R17, 0x2c, RZ, 0xfc, !PT ;  /* 0x0000002c110f7812 */ /* 0x000fe400078efcff */
[----:B------:R-:W-:Y:S01]  /*18c80*/  ISETP.NE.U32.AND P1, PT, R9, RZ, PT ;  /* 0x000000ff0900720c */ /* 0x000fe20003f25070 */
[----:B-1----:R-:W-:Y:S01]  /*18c90*/  IMAD.WIDE R10, R14, 0x4, R2 ;  /* 0x000000040e0a7825 */ /* 0x002fe200078e0202 */
[----:B------:R-:W-:-:S04]  /*18ca0*/  LOP3.LUT R14, R27, 0x28, RZ, 0xfc, !PT ;  /* 0x000000281b0e7812 */ /* 0x000fc800078efcff */
[----:B------:R-:W-:Y:S02]  /*18cb0*/  ISETP.GE.AND P0, PT, R14, UR9, PT ;  /* 0x000000090e007c0c */ /* 0x000fe4000bf06270 */
[----:B------:R-:W-:-:S05]  /*18cc0*/  LOP3.LUT R14, R17, 0x30, RZ, 0xfc, !PT ;  /* 0x00000030110e7812 */ /* 0x000fca00078efcff */
[----:B------:R1:W-:Y:S01]  /*18cd0*/  LDGSTS.E [R8+0x9000], desc[UR14][R10.64], P1 ;  /* 0x090000000a087fae */ /* 0x0003e200089a100e */
[----:B------:R-:W4:Y:S01]  /*18ce0*/  S2R R17, SR_TID.X ;  /* 0x0000000000117919 */ /* 0x000f220000002100 */
[----:B------:R-:W-:Y:S02]  /*18cf0*/  PLOP3.LUT P1, PT, PT, PT, UP1, 0x40, 0x4 ;  /* 0x000000000004781c */ /* 0x000fe40003f2e818 */
[----:B------:R-:W-:Y:S02]  /*18d00*/  SEL R9, RZ, 0x4, P0 ;  /* 0x00000004ff097807 */ /* 0x000fe40000000000 */
[----:B------:R-:W-:Y:S02]  /*18d10*/  ISETP.GE.AND P0, PT, R15, UR9, PT ;  /* 0x000000090f007c0c */ /* 0x000fe4000bf06270 */
[----:B------:R-:W-:Y:S02]  /*18d20*/  SEL R9, R9, RZ, P1 ;  /* 0x000000ff09097207 */ /* 0x000fe40000800000 */
[----:B------:R-:W-:-:S02]  /*18d30*/  ISETP.GE.AND P1, PT, R14, UR9, PT ;  /* 0x000000090e007c0c */ /* 0x000fc4000bf26270 */
[----:B-1----:R-:W-:Y:S02]  /*18d40*/  SEL R10, RZ, 0x4, P0 ;  /* 0x00000004ff0a7807 */ /* 0x002fe40000000000 */
[----:B------:R-:W-:Y:S02]  /*18d50*/  ISETP.NE.U32.AND P2, PT, R9, RZ, PT ;  /* 0x000000ff0900720c */ /* 0x000fe40003f45070 */
[----:B------:R-:W-:Y:S02]  /*18d60*/  PLOP3.LUT P4, PT, PT, PT, UP1, 0x40, 0x4 ;  /* 0x000000000004781c */ /* 0x000fe40003f8e818 */
[----:B------:R-:W-:Y:S02]  /*18d70*/  SEL R10, R10, RZ, P3 ;  /* 0x000000ff0a0a7207 */ /* 0x000fe40001800000 */
[----:B------:R-:W-:Y:S02]  /*18d80*/  SEL R9, RZ, 0x4, P1 ;  /* 0x00000004ff097807 */ /* 0x000fe40000800000 */
[----:B------:R-:W-:-:S02]  /*18d90*/  ISETP.NE.U32.AND P0, PT, R10, RZ, PT ;  /* 0x000000ff0a00720c */ /* 0x000fc40003f05070 */
[----:B------:R-:W-:Y:S01]  /*18da0*/  SEL R9, R9, RZ, P4 ;  /* 0x000000ff09097207 */ /* 0x000fe20002000000 */
[----:B------:R-:W-:-:S03]  /*18db0*/  IMAD.WIDE R10, R13, 0x4, R2 ;  /* 0x000000040d0a7825 */ /* 0x000fc600078e0202 */
[----:B------:R-:W-:Y:S02]  /*18dc0*/  ISETP.NE.U32.AND P1, PT, R9, RZ, PT ;  /* 0x000000ff0900720c */ /* 0x000fe40003f25070 */
[----:B------:R3:W-:Y:S01]  /*18dd0*/  LDGSTS.E [R8+0xa000], desc[UR14][R10.64], P2 ;  /* 0x0a0000000a087fae */ /* 0x0007e200091a100e */
[----:B----4-:R-:W-:-:S04]  /*18de0*/  SHF.R.U32.HI R17, RZ, 0x8, R17 ;  /* 0x00000008ff117819 */ /* 0x010fc80000011611 */
[----:B------:R-:W-:Y:S01]  /*18df0*/  SGXT.U32 R17, R17, 0x1 ;  /* 0x000000011111781a */ /* 0x000fe20000000000 */
[----:B------:R-:W-:Y:S02]  /*18e00*/  IMAD.MOV.U32 R26, RZ, RZ, R24 ;  /* 0x000000ffff1a7224 */ /* 0x000fe400078e0018 */
[----:B------:R-:W-:Y:S02]  /*18e10*/  IMAD.MOV.U32 R27, RZ, RZ, R20 ;  /* 0x000000ffff1b7224 */ /* 0x000fe400078e0014 */
[--C-:B---3--:R-:W-:Y:S01]  /*18e20*/  IMAD.WIDE R10, R0, 0x4, R2.reuse ;  /* 0x00000004000a7825 */ /* 0x108fe200078e0202 */
[----:B------:R-:W-:Y:S02]  /*18e30*/  LOP3.LUT R0, R17, 0x34, RZ, 0xfc, !PT ;  /* 0x0000003411007812 */ /* 0x000fe400078efcff */
[----:B------:R-:W2:Y:S04]  /*18e40*/  LDL.LU R17, [R1+0x224] ;  /* 0x0002240001117983 */ /* 0x000ea80000300800 */
[----:B------:R1:W-:Y:S04]  /*18e50*/  LDGSTS.E [R8+0xb000], desc[UR14][R10.64], P0 ;  /* 0x0b0000000a087fae */ /* 0x0003e800081a100e */
[----:B------:R-:W2:Y:S04]  /*18e60*/  LDL.LU R18, [R1+0x228] ;  /* 0x0002280001127983 */ /* 0x000ea80000300800 */
[----:B------:R-:W2:Y:S04]  /*18e70*/  LDL.LU R19, [R1+0x22c] ;  /* 0x00022c0001137983 */ /* 0x000ea80000300800 */
[----:B------:R-:W3:Y:S04]  /*18e80*/  LDL.LU R14, [R1+0x38] ;  /* 0x00003800010e7983 */ /* 0x000ee80000300800 */
[----:B------:R-:W3:Y:S04]  /*18e90*/  LDL.LU R15, [R1+0x3c] ;  /* 0x00003c00010f7983 */ /* 0x000ee80000300800 */
[----:B------:R-:W4:Y:S01]  /*18ea0*/  LDL.LU R24, [R1+0x748] ;  /* 0x0007480001187983 */ /* 0x000f220000300800 */
[----:B-1----:R-:W-:-:S05]  /*18eb0*/  IMAD.WIDE R10, R12, 0x4, R2 ;  /* 0x000000040c0a7825 */ /* 0x002fca00078e0202 */
[----:B------:R1:W-:Y:S04]  /*18ec0*/  LDGSTS.E [R8+0xc000], desc[UR14][R10.64], P1 ;  /* 0x0c0000000a087fae */ /* 0x0003e800089a100e */
[----:B------:R-:W2:Y:S04]  /*18ed0*/  LDL R11, [R1+0x554] ;  /* 0x00055400010b7983 */ /* 0x000ea80000100800 */
[----:B------:R-:W3:Y:S04]  /*18ee0*/  LDL.LU R20, [R1+0x200] ;  /* 0x0002000001147983 */ /* 0x000ee80000300800 */
[----:B------:R-:W3:Y:S04]  /*18ef0*/  LDL.LU R21, [R1+0x204] ;  /* 0x0002040001157983 */ /* 0x000ee80000300800 */
[----:B------:R-:W3:Y:S04]  /*18f00*/  LDL.LU R22, [R1+0x208] ;  /* 0x0002080001167983 */ /* 0x000ee80000300800 */
[----:B------:R-:W3:Y:S04]  /*18f10*/  LDL.LU R23, [R1+0x20c] ;  /* 0x00020c0001177983 */ /* 0x000ee80000300800 */
[----:B------:R-:W3:Y:S04]  /*18f20*/  LDL R13, [R1+0x55c] ;  /* 0x00055c00010d7983 */ /* 0x000ee80000100800 */
[----:B------:R-:W4:Y:S01]  /*18f30*/  LDL R12, [R1+0x564] ;  /* 0x00056400010c7983 */ /* 0x000f220000100800 */
[----:B------:R-:W1:Y:S01]  /*18f40*/  S2R R25, SR_TID.X ;  /* 0x0000000000197919 */ /* 0x000e620000002100 */
[----:B------:R-:W-:-:S02]  /*18f50*/  ISETP.GE.AND P0, PT, R0, UR9, PT ;  /* 0x0000000900007c0c */ /* 0x000fc4000bf06270 */
[----:B------:R-:W-:Y:S02]  /*18f60*/  PLOP3.LUT P1, PT, PT, PT, UP1, 0x40, 0x4 ;  /* 0x000000000004781c */ /* 0x000fe40003f2e818 */
[----:B------:R-:W-:Y:S02]  /*18f70*/  SEL R9, RZ, 0x4, P0 ;  /* 0x00000004ff097807 */ /* 0x000fe40000000000 */
[----:B------:R-:W-:Y:S02]  /*18f80*/  PLOP3.LUT P3, PT, PT, PT, UP1, 0x40, 0x4 ;  /* 0x000000000004781c */ /* 0x000fe40003f6e818 */
[----:B------:R-:W-:-:S04]  /*18f90*/  SEL R9, R9, RZ, P1 ;  /* 0x000000ff09097207 */ /* 0x000fc80000800000 */
[----:B------:R-:W-:Y:S02]  /*18fa0*/  ISETP.NE.U32.AND P2, PT, R9, RZ, PT ;  /* 0x000000ff0900720c */ /* 0x000fe40003f45070 */
[----:B-1----:R-:W-:-:S04]  /*18fb0*/  SHF.R.U32.HI R25, RZ, 0x8, R25 ;  /* 0x00000008ff197819 */ /* 0x002fc80000011619 */
[----:B------:R-:W-:-:S04]  /*18fc0*/  SGXT.U32 R25, R25, 0x1 ;  /* 0x000000011919781a */ /* 0x000fc80000000000 */
[C---:B------:R-:W-:Y:S02]  /*18fd0*/  LOP3.LUT R10, R25.reuse, 0x38, RZ, 0xfc, !PT ;  /* 0x00000038190a7812 */ /* 0x040fe400078efcff */
[----:B------:R-:W-:Y:S02]  /*18fe0*/  LOP3.LUT R0, R25, 0x3c, RZ, 0xfc, !PT ;  /* 0x0000003c19007812 */ /* 0x000fe400078efcff */
[----:B------:R-:W-:Y:S02]  /*18ff0*/  ISETP.GE.AND P0, PT, R10, UR9, PT ;  /* 0x000000090a007c0c */ /* 0x000fe4000bf06270 */
[----:B------:R-:W-:Y:S02]  /*19000*/  ISETP.GE.AND P1, PT, R0, UR9, PT ;  /* 0x0000000900007c0c */ /* 0x000fe4000bf26270 */
[----:B------:R-:W-:Y:S01]  /*19010*/  PLOP3.LUT P4, PT, PT, PT, UP1, 0x40, 0x4 ;  /* 0x000000000004781c */ /* 0x000fe20003f8e818 */
[----:B------:R-:W4:Y:S01]  /*19020*/  LDL R0, [R1+0x508] ;  /* 0x0005080001007983 */ /* 0x000f220000100800 */
[----:B------:R-:W-:-:S02]  /*19030*/  SEL R10, RZ, 0x4, P0 ;  /* 0x00000004ff0a7807 */ /* 0x000fc40000000000 */
[----:B------:R-:W-:Y:S02]  /*19040*/  SEL R9, RZ, 0x4, P1 ;  /* 0x00000004ff097807 */ /* 0x000fe40000800000 */
[----:B------:R-:W-:Y:S02]  /*19050*/  SEL R10, R10, RZ, P3 ;  /* 0x000000ff0a0a7207 */ /* 0x000fe40001800000 */
[----:B------:R-:W-:Y:S02]  /*19060*/  SEL R9, R9, RZ, P4 ;  /* 0x000000ff09097207 */ /* 0x000fe40002000000 */
[----:B------:R-:W-:Y:S02]  /*19070*/  ISETP.NE.U32.AND P0, PT, R10, RZ, PT ;  /* 0x000000ff0a00720c */ /* 0x000fe40003f05070 */
[----:B------:R-:W-:Y:S01]  /*19080*/  ISETP.NE.U32.AND P1, PT, R9, RZ, PT ;  /* 0x000000ff0900720c */ /* 0x000fe20003f25070 */
[----:B--2---:R-:W-:-:S05]  /*19090*/  IMAD.WIDE R10, R11, 0x4, R2 ;  /* 0x000000040b0a7825 */ /* 0x004fca00078e0202 */
[----:B------:R3:W-:Y:S02]  /*190a0*/  LDGSTS.E [R8+0xd000], desc[UR14][R10.64], P2 ;  /* 0x0d0000000a087fae */ /* 0x0007e400091a100e */
[----:B---3--:R-:W-:-:S05]  /*190b0*/  IMAD.WIDE R10, R13, 0x4, R2 ;  /* 0x000000040d0a7825 */ /* 0x008fca00078e0202 */
[----:B------:R4:W-:Y:S02]  /*190c0*/  LDGSTS.E [R8+0xe000], desc[UR14][R10.64], P0 ;  /* 0x0e0000000a087fae */ /* 0x0009e400081a100e */
[----:B----4-:R-:W-:-:S05]  /*190d0*/  IMAD.WIDE R10, R12, 0x4, R2 ;  /* 0x000000040c0a7825 */ /* 0x010fca00078e0202 */
[----:B------:R1:W-:Y:S04]  /*190e0*/  LDGSTS.E [R8+0xf000], desc[UR14][R10.64], P1 ;  /* 0x0f0000000a087fae */ /* 0x0003e800089a100e */
[----:B------:R-:W2:Y:S01]  /*190f0*/  LDL.LU R10, [R1+0x48] ;  /* 0x00004800010a7983 */ /* 0x000ea20000300800 */
[----:B-1----:R-:W-:-:S07]  /*19100*/  IMAD.MOV.U32 R11, RZ, RZ, R24 ;  /* 0x000000ffff0b7224 */ /* 0x002fce00078e0018 */
[----:B--2---:R-:W-:Y:S01]  /*19110*/  HMMA.1688.F32.TF32 R8, R4, R10, R16 ;  /* 0x0000000a0408723c */ /* 0x004fe20000081010 */
[----:B------:R-:W2:Y:S04]  /*19120*/  LDL.LU.64 R18, [R1+0x740] ;  /* 0x0007400001127983 */ /* 0x000ea80000300a00 */
[----:B------:R-:W3:-:S14]  /*19130*/  LDL.LU R16, [R1+0x738] ;  /* 0x0007380001107983 */ /* 0x000edc0000300800 */
[----:B------:R3:W-:Y:S04]  /*19140*/  STL.64 [R1+0x90], R8 ;  /* 0x0000900801007387 */ /* 0x0007e80000100a00 */
[----:B------:R1:W-:Y:S01]  /*19150*/  STL.64 [R1+0x98], R10 ;  /* 0x0000980a01007387 */ /* 0x0003e20000100a00 */
[----:B---3--:R-:W-:-:S04]  /*19160*/  LOP3.LUT R8, R16, 0x2, RZ, 0xfc, !PT ;  /* 0x0000000210087812 */ /* 0x008fc800078efcff */
[----:B------:R-:W-:Y:S02]  /*19170*/  ISETP.GE.AND P0, PT, R8, UR9, PT ;  /* 0x0000000908007c0c */ /* 0x000fe4000bf06270 */
[----:B------:R-:W3:Y:S04]  /*19180*/  LDL.LU R8, [R1+0x210] ;  /* 0x0002100001087983 */ /* 0x000ee80000300800 */
[----:B------:R-:W3:Y:S04]  /*19190*/  LDL.LU R9, [R1+0x214] ;  /* 0x0002140001097983 */ /* 0x000ee80000300800 */
[----:B-1----:R-:W3:Y:S04]  /*191a0*/  LDL.LU R10, [R1+0x218] ;  /* 0x00021800010a7983 */ /* 0x002ee80000300800 */
[----:B------:R-:W3:Y:S01]  /*191b0*/  LDL.LU R11, [R1+0x21c] ;  /* 0x00021c00010b7983 */ /* 0x000ee20000300800 */
[----:B------:R-:W-:Y:S01]  /*191c0*/  HMMA.1688.F32.TF32 R24, R4, R26, R20 ;  /* 0x0000001a0418723c */ /* 0x000fe20000081014 */
[----:B------:R-:W1:Y:S01]  /*191d0*/  S2R R20, SR_TID.X ;  /* 0x0000000000147919 */ /* 0x000e620000002100 */
[----:B------:R-:W-:-:S06]  /*191e0*/  PLOP3.LUT P1, PT, PT, PT, UP1, 0x40, 0x4 ;  /* 0x000000000004781c */ /* 0x000fcc0003f2e818 */
[----:B---3--:R-:W-:Y:S01]  /*191f0*/  HMMA.1688.F32.TF32 R8, R4, R14, R8 ;  /* 0x0000000e0408723c */ /* 0x008fe20000081008 */
[----:B------:R-:W3:-:S15]  /*19200*/  LDL R14, [R1+0x4ec] ;  /* 0x0004ec00010e7983 */ /* 0x000ede0000100800 */
[----:B------:R-:W-:-:S03]  /*19210*/  NOP ;  /* 0x0000000000007918 */ /* 0x000fc60000000000 */
[----:B------:R-:W-:Y:S04]  /*19220*/  STL.64 [R1+0x80], R8 ;  /* 0x0000800801007387 */ /* 0x000fe80000100a00 */
[----:B------:R-:W-:Y:S04]  /*19230*/  STL.64 [R1+0x88], R10 ;  /* 0x0000880a01007387 */ /* 0x000fe80000100a00 */
[----:B------:R-:W4:Y:S04]  /*19240*/  LDL.LU.64 R22, [R1+0x730] ;  /* 0x0007300001167983 */ /* 0x000f280000300a00 */
[----:B------:R-:W2:Y:S04]  /*19250*/  LDL.LU R21, [R1+0x728] ;  /* 0x0007280001157983 */ /* 0x000ea80000300800 */
[----:B------:R-:W-:Y:S04]  /*19260*/  STL.64 [R1+0x70], R24 ;  /* 0x0000701801007387 */ /* 0x000fe80000100a00 */
[----:B------:R1:W-:Y:S04]  /*19270*/  STL.64 [R1+0x78], R26 ;  /* 0x0000781a01007387 */ /* 0x0003e80000100a00 */
[----:B-1----:R-:W2:Y:S04]  /*19280*/  LDL.LU.64 R26, [R1+0x720] ;  /* 0x00072000011a7983 */ /* 0x002ea80000300a00 */
[----:B------:R-:W2:Y:S04]  /*19290*/  LDL.LU R25, [R1+0x718] ;  /* 0x0007180001197983 */ /* 0x000ea80000300800 */
[----:B------:R-:W2:Y:S04]  /*192a0*/  LDL R17, [R1+0x56c] ;  /* 0x00056c0001117983 */ /* 0x000ea80000100800 */
[----:B------:R-:W4:Y:S04]  /*192b0*/  LDL R15, [R1+0x4e4] ;  /* 0x0004e400010f7983 */ /* 0x000f280000100800 */
[----:B------:R-:W4:Y:S04]  /*192c0*/  LDL R11, [R1+0x588] ;  /* 0x00058800010b7983 */ /* 0x000f280000100800 */
[----:B------:R-:W4:Y:S01]  /*192d0*/  LDL R13, [R1+0x518] ;  /* 0x00051800010d7983 */ /* 0x000f220000100800 */
[----:B------:R-:W-:-:S04]  /*192e0*/  SEL R8, RZ, 0x4, P0 ;  /* 0x00000004ff087807 */ /* 0x000fc80000000000 */
[----:B------:R-:W-:Y:S02]  /*192f0*/  SEL R8, R8, RZ, P1 ;  /* 0x000000ff08087207 */ /* 0x000fe40000800000 */
[----:B------:R-:W-:Y:S02]  /*19300*/  SHF.R.S32.HI R12, RZ, 0x8, R20 ;  /* 0x00000008ff0c7819 */ /* 0x000fe40000011414 */
[----:B------:R-:W-:Y:S02]  /*19310*/  ISETP.NE.U32.AND P1, PT, R8, RZ, PT ;  /* 0x000000ff0800720c */ /* 0x000fe40003f25070 */
[----:B------:R-:W-:Y:S02]  /*19320*/  LEA R8, P0, R0, R2, 0x2 ;  /* 0x0000000200087211 */ /* 0x000fe400078010ff */
[----:B------:R-:W-:Y:S02]  /*19330*/  LOP3.LUT R0, R20, 0xff, RZ, 0xc0, !PT ;  /* 0x000000ff14007812 */ /* 0x000fe400078ec0ff */
[----:B------:R-:W-:-:S03]  /*19340*/  SGXT R12, R12, 0x1 ;  /* 0x000000010c0c781a */ /* 0x000fc60000000200 */
[----:B------:R-:W-:-:S05]  /*19350*/  IMAD.SHL.U32 R0, R0, 0x4, RZ ;  /* 0x0000000400007824 */ /* 0x000fca00078e00ff */
[----:B------:R-:W-:Y:S02]  /*19360*/  LOP3.LUT R0, R0, 0x420, R12, 0x78, !PT ;  /* 0x0000042000007812 */ /* 0x000fe400078e780c */
[----:B------:R-:W4:Y:S02]  /*19370*/  LDL R12, [R1+0x510] ;  /* 0x00051000010c7983 */ /* 0x000f240000100800 */
[----:B------:R-:W-:-:S05]  /*19380*/  LOP3.LUT R0, R0, 0x40, RZ, 0x3c, !PT ;  /* 0x0000004000007812 */ /* 0x000fca00078e3cff */
[----:B------:R-:W-:Y:S02]  /*19390*/  VIADD R20, R0, UR17 ;  /* 0x0000001100147c36 */ /* 0x000fe40008000000 */
[----:B------:R-:W4:Y:S01]  /*193a0*/  LDL R0, [R1+0x578] ;  /* 0x0005780001007983 */ /* 0x000f220000100800 */
[----:B---3--:R-:W-:-:S03]  /*193b0*/  IMAD.X R9, R3, 0x1, R14, P0 ;  /* 0x0000000103097824 */ /* 0x008fc600000e060e */
[----:B------:R-:W3:Y:S01]  /*193c0*/  LDL R14, [R1+0x580] ;  /* 0x00058000010e7983 */ /* 0x000ee20000100800 */
[----:B------:R-:W-:-:S03]  /*193d0*/  LOP3.LUT R10, R16, 0x6, RZ, 0xfc, !PT ;  /* 0x00000006100a7812 */ /* 0x000fc600078efcff */
[----:B------:R1:W-:Y:S01]  /*193e0*/  LDGSTS.E [R20+0x800], desc[UR14][R8.64], P1 ;  /* 0x0080000008147fae */ /* 0x0003e200089a100e */
[----:B------:R-:W-:Y:S02]  /*193f0*/  ISETP.GE.AND P0, PT, R10, UR9, PT ;  /* 0x000000090a007c0c */ /* 0x000fe4000bf06270 */
[----:B------:R-:W-:Y:S02]  /*19400*/  PLOP3.LUT P1, PT, PT, PT, UP1, 0x40, 0x4 ;  /* 0x000000000004781c */ /* 0x000fe40003f2e818 */
[----:B-1----:R-:W-:Y:S02]  /*19410*/  LOP3.LUT R9, R16, 0xa, RZ, 0xfc, !PT ;  /* 0x0000000a10097812 */ /* 0x002fe400078efcff */
[----:B------:R-:W-:Y:S02]  /*19420*/  SEL R8, RZ, 0x4, P0 ;  /* 0x00000004ff087807 */ /* 0x000fe40000000000 */
[----:B------:R-:W-:Y:S02]  /*19430*/  ISETP.GE.AND P0, PT, R9, UR9, PT ;  /* 0x0000000909007c0c */ /* 0x000fe4000bf06270 */
[----:B------:R-:W-:-:S02]  /*19440*/  SEL R8, R8, RZ, P1 ;  /* 0x000000ff08087207 */ /* 0x000fc40000800000 */
[----:B------:R-:W-:Y:S02]  /*19450*/  PLOP3.LUT P1, PT, PT, PT, UP1, 0x40, 0x4 ;  /* 0x000000000004781c */ /* 0x000fe40003f2e818 */
[----:B------:R-:W-:Y:S02]  /*19460*/  SEL R9, RZ, 0x4, P0 ;  /* 0x00000004ff097807 */ /* 0x000fe40000000000 */
[----:B------:R-:W-:Y:S02]  /*19470*/  ISETP.NE.U32.AND P0, PT, R8, RZ, PT ;  /* 0x000000ff0800720c */ /* 0x000fe40003f05070 */
[----:B------:R-:W-:-:S04]  /*19480*/  SEL R9, R9, RZ, P1 ;  /* 0x000000ff09097207 */ /* 0x000fc80000800000 */
[----:B------:R-:W-:Y:S02]  /*19490*/  ISETP.NE.U32.AND P1, PT, R9, RZ, PT ;  /* 0x000000ff0900720c */ /* 0x000fe40003f25070 */
[----:B--2---:R-:W-:-:S05]  /*194a0*/  LEA R8, P2, R17, R2, 0x2 ;  /* 0x0000000211087211 */ /* 0x004fca00078410ff */
[----:B----4-:R-:W-:Y:S01]  /*194b0*/  IMAD.X R9, R3, 0x1, R15, P2 ;  /* 0x0000000103097824 */ /* 0x010fe200010e060f */
[----:B------:R-:W-:-:S04]  /*194c0*/  IADD3 R10, P2, PT, R11, R2, RZ ;  /* 0x000000020b0a7210 */ /* 0x000fc80007f5e0ff */
[----:B------:R1:W-:Y:S01]  /*194d0*/  LDGSTS.E [R20+0x1800], desc[UR14][R8.64], P0 ;  /* 0x0180000008147fae */ /* 0x0003e200081a100e */
[----:B------:R-:W-:-:S03]  /*194e0*/  IMAD.X R11, R3, 0x1, R13, P2 ;  /* 0x00000001030b7824 */ /* 0x000fc600010e060d */
[----:B------:R-:W2:Y:S04]  /*194f0*/  LDL R13, [R1+0x504] ;  /* 0x00050400010d7983 */ /* 0x000ea80000100800 */
[----:B------:R4:W-:Y:S01]  /*19500*/  LDGSTS.E [R20+0x2800], desc[UR14][R10.64], P1 ;  /* 0x028000000a147fae */ /* 0x0009e200089a100e */
[C---:B-1----:R-:W-:Y:S02]  /*19510*/  LOP3.LUT R8, R16.reuse, 0xe, RZ, 0xfc, !PT ;  /* 0x0000000e10087812 */ /* 0x042fe400078efcff */
[----:B------:R-:W-:Y:S02]  /*19520*/  LOP3.LUT R9, R16, 0x12, RZ, 0xfc, !PT ;  /* 0x0000001210097812 */ /* 0x000fe400078efcff */
[----:B------:R-:W-:Y:S02]  /*19530*/  ISETP.GE.AND P0, PT, R8, UR9, PT ;  /* 0x0000000908007c0c */ /* 0x000fe4000bf06270 */
[----:B------:R-:W-:-:S02]  /*19540*/  PLOP3.LUT P1, PT, PT, PT, UP1, 0x40, 0x4 ;  /* 0x000000000004781c */ /* 0x000fc40003f2e818 */
[----:B------:R-:W-:Y:S02]  /*19550*/  SEL R8, RZ, 0x4, P0 ;  /* 0x00000004ff087807 */ /* 0x000fe40000000000 */
[----:B------:R-:W-:Y:S02]  /*19560*/  ISETP.GE.AND P0, PT, R9, UR9, PT ;  /* 0x0000000909007c0c */ /* 0x000fe4000bf06270 */
[----:B------:R-:W-:Y:S02]  /*19570*/  SEL R8, R8, RZ, P1 ;  /* 0x000000ff08087207 */ /* 0x000fe40000800000 */
[----:B------:R-:W-:Y:S02]  /*19580*/  PLOP3.LUT P1, PT, PT, PT, UP1, 0x40, 0x4 ;  /* 0x000000000004781c */ /* 0x000fe40003f2e818 */
[----:B------:R-:W-:Y:S02]  /*19590*/  SEL R9, RZ, 0x4, P0 ;  /* 0x00000004ff097807 */ /* 0x000fe40000000000 */
[----:B------:R-:W-:-:S02]  /*195a0*/  ISETP.NE.U32.AND P0, PT, R8, RZ, PT ;  /* 0x000000ff0800720c */ /* 0x000fc40003f05070 */
[----:B------:R-:W-:Y:S01]  /*195b0*/  SEL R9, R9, RZ, P1 ;  /* 0x000000ff09097207 */ /* 0x000fe20000800000 */
[----:B------:R-:W-:Y:S04]  /*195c0*/  STL.64 [R1+0x700], R18 ;  /* 0x0007001201007387 */ /* 0x000fe80000100a00 */
[----:B------:R1:W-:Y:S01]  /*195d0*/  STL [R1+0x6f8], R16 ;  /* 0x0006f81001007387 */ /* 0x0003e20000100800 */
[----:B------:R-:W-:Y:S01]  /*195e0*/  ISETP.NE.U32.AND P1, PT, R9, RZ, PT ;  /* 0x000000ff0900720c */ /* 0x000fe20003f25070 */
[----:B------:R-:W1:Y:S01]  /*195f0*/  S2R R17, SR_TID.X ;  /* 0x0000000000117919 */ /* 0x000e620000002100 */
[----:B---3--:R-:W-:-:S05]  /*19600*/  IADD3 R8, P2, PT, R14, R2, RZ ;  /* 0x000000020e087210 */ /* 0x008fca0007f5e0ff */
[----:B------:R-:W-:Y:S02]  /*19610*/  IMAD.X R9, R3, 0x1, R12, P2 ;  /* 0x0000000103097824 */ /* 0x000fe400010e060c */
[----:B------:R-:W3:Y:S01]  /*19620*/  LDL R12, [R1+0x570] ;  /* 0x00057000010c7983 */ /* 0x000ee20000100800 */
[--C-:B-1----:R-:W-:Y:S02]  /*19630*/  SHF.R.U32.HI R24, RZ, 0x8, R17.reuse ;  /* 0x00000008ff187819 */ /* 0x102fe40000011611 */
[----:B------:R-:W-:Y:S02]  /*19640*/  SHF.R.U32.HI R17, RZ, 0x8, R17 ;  /* 0x00000008ff117819 */ /* 0x000fe40000011611 */
[----:B----4-:R-:W-:Y:S01]  /*19650*/  IADD3 R10, P2, PT, R0, R2, RZ ;  /* 0x00000002000a7210 */ /* 0x010fe20007f5e0ff */
[----:B------:R1:W-:Y:S01]  /*19660*/  LDGSTS.E [R20+0x3800], desc[UR14][R8.64], P0 ;  /* 0x0380000008147fae */ /* 0x0003e200081a100e */
[----:B------:R-:W-:Y:S02]  /*19670*/  SGXT.U32 R24, R24, 0x1 ;  /* 0x000000011818781a */ /* 0x000fe40000000000 */
[----:B------:R-:W-:-:S02]  /*19680*/  SGXT.U32 R17, R17, 0x1 ;  /* 0x000000011111781a */ /* 0x000fc40000000000 */
[----:B------:R-:W-:-:S04]  /*19690*/  LOP3.LUT R0, R24, 0x16, RZ, 0xfc, !PT ;  /* 0x0000001618007812 */ /* 0x000fc800078efcff */
[----:B------:R-:W-:Y:S02]  /*196a0*/  ISETP.GE.AND P0, PT, R0, UR9, PT ;  /* 0x0000000900007c0c */ /* 0x000fe4000bf06270 */
[----:B------:R-:W-:Y:S02]  /*196b0*/  LOP3.LUT R0, R17, 0x1a, RZ, 0xfc, !PT ;  /* 0x0000001a11007812 */ /* 0x000fe400078efcff */
[----:B------:R-:W4:Y:S01]  /*196c0*/  S2R R17, SR_TID.X ;  /* 0x0000000000117919 */ /* 0x000f220000002100 */
[----:B-1----:R-:W-:Y:S02]  /*196d0*/  SEL R8, RZ, 0x4, P0 ;  /* 0x00000004ff087807 */ /* 0x002fe40000000000 */
[----:B------:R-:W-:-:S04]  /*196e0*/  ISETP.GE.AND P0, PT, R0, UR9, PT ;  /* 0x0000000900007c0c */ /* 0x000fc8000bf06270 */
[----:B------:R-:W-:Y:S02]  /*196f0*/  SEL R9, RZ, 0x4, P0 ;  /* 0x00000004ff097807 */ /* 0x000fe40000000000 */
[--C-:B----4-:R-:W-:Y:S02]  /*19700*/  SHF.R.U32.HI R24, RZ, 0x8, R17.reuse ;  /* 0x00000008ff187819 */ /* 0x110fe40000011611 */
[----:B------:R-:W-:Y:S02]  /*19710*/  SHF.R.U32.HI R17, RZ, 0x8, R17 ;  /* 0x00000008ff117819 */ /* 0x000fe40000011611 */
[----:B------:R-:W-:Y:S02]  /*19720*/  SGXT.U32 R24, R24, 0x1 ;  /* 0x000000011818781a */ /* 0x000fe40000000000 */
[----:B------:R-:W-:Y:S02]  /*19730*/  SGXT.U32 R17, R17, 0x1 ;  /* 0x000000011111781a */ /* 0x000fe40000000000 */
[----:B------:R-:W-:-:S04]  /*19740*/  LOP3.LUT R0, R24, 0x1e, RZ, 0xfc, !PT ;  /* 0x0000001e18007812 */ /* 0x000fc800078efcff */
[----:B------:R-:W-:Y:S02]  /*19750*/  ISETP.GE.AND P0, PT, R0, UR9, PT ;  /* 0x0000000900007c0c */ /* 0x000fe4000bf06270 */
[----:B------:R-:W-:Y:S02]  /*19760*/  LOP3.LUT R0, R17, 0x22, RZ, 0xfc, !PT ;  /* 0x0000002211007812 */ /* 0x000fe400078efcff */
[----:B------:R-:W1:Y:S01]  /*19770*/  S2R R17, SR_TID.X ;  /* 0x0000000000117919 */ /* 0x000e620000002100 */
[----:B--2---:R-:W-:-:S05]  /*19780*/  IMAD.X R11, R3, 0x1, R13, P2 ;  /* 0x00000001030b7824 */ /* 0x004fca00010e060d */
[----:B------:R2:W-:Y:S01]  /*19790*/  LDGSTS.E [R20+0x4800], desc[UR14][R10.64], P1 ;  /* 0x048000000a147fae */ /* 0x0005e200089a100e */
[----:B------:R-:W-:Y:S02]  /*197a0*/  PLOP3.LUT P1, PT, PT, PT, UP1, 0x40, 0x4 ;  /* 0x000000000004781c */ /* 0x000fe40003f2e818 */
[----:B------:R-:W-:Y:S02]  /*197b0*/  PLOP3.LUT P2, PT, PT, PT, UP1, 0x40, 0x4 ;  /* 0x000000000004781c */ /* 0x000fe40003f4e818 */
[----:B------:R-:W-:-:S04]  /*197c0*/  SEL R8, R8, RZ, P1 ;  /* 0x000000ff08087207 */ /* 0x000fc80000800000 */
[----:B------:R-:W-:Y:S02]  /*197d0*/  ISETP.NE.U32.AND P6, PT, R8, RZ, PT ;  /* 0x000000ff0800720c */ /* 0x000fe40003fc5070 */
[----:B------:R-:W-:Y:S02]  /*197e0*/  SEL R8, R9, RZ, P2 ;  /* 0x000000ff09087207 */ /* 0x000fe40001000000 */
[----:B------:R-:W-:Y:S02]  /*197f0*/  PLOP3.LUT P2, PT, PT, PT, UP1, 0x40, 0x4 ;  /* 0x000000000004781c */ /* 0x000fe40003f4e818 */
[----:B------:R-:W-:Y:S02]  /*19800*/  SEL R9, RZ, 0x4, P0 ;  /* 0x00000004ff097807 */ /* 0x000fe40000000000 */
[----:B------:R-:W-:Y:S02]  /*19810*/  ISETP.GE.AND P0, PT, R0, UR9, PT ;  /* 0x0000000900007c0c */ /* 0x000fe4000bf06270 */
[----:B------:R-:W-:-:S02]  /*19820*/  ISETP.NE.U32.AND P1, PT, R8, RZ, PT ;  /* 0x000000ff0800720c */ /* 0x000fc40003f25070 */
[----:B------:R-:W-:Y:S02]  /*19830*/  PLOP3.LUT P3, PT, PT, PT, UP1, 0x40, 0x4 ;  /* 0x000000000004781c */ /* 0x000fe40003f6e818 */
[----:B------:R-:W-:Y:S02]  /*19840*/  SEL R8, R9, RZ, P2 ;  /* 0x000000ff09087207 */ /* 0x000fe40001000000 */
[----:B-1----:R-:W-:-:S04]  /*19850*/  SHF.R.U32.HI R24, RZ, 0x8, R17 ;  /* 0x00000008ff187819 */ /* 0x002fc80000011611 */
[----:B------:R-:W-:Y:S02]  /*19860*/  SGXT.U32 R24, R24, 0x1 ;  /* 0x000000011818781a */ /* 0x000fe40000000000 */
[----:B------:R-:W-:Y:S02]  /*19870*/  SEL R9, RZ, 0x4, P0 ;  /* 0x00000004ff097807 */ /* 0x000fe40000000000 */
[----:B------:R-:W-:Y:S02]  /*19880*/  LOP3.LUT R0, R24, 0x26, RZ, 0xfc, !PT ;  /* 0x0000002618007812 */ /* 0x000fe400078efcff */
[----:B------:R-:W-:Y:S02]  /*19890*/  SHF.R.U32.HI R17, RZ, 0x8, R17 ;  /* 0x00000008ff117819 */ /* 0x000fe40000011611 */
[----:B------:R-:W-:Y:S02]  /*198a0*/  ISETP.NE.U32.AND P4, PT, R8, RZ, PT ;  /* 0x000000ff0800720c */ /* 0x000fe40003f85070 */
[----:B------:R-:W-:-:S02]  /*198b0*/  ISETP.GE.AND P2, PT, R0, UR9, PT ;  /* 0x0000000900007c0c */ /* 0x000fc4000bf46270 */
[----:B------:R-:W-:Y:S02]  /*198c0*/  SEL R8, R9, RZ, P3 ;  /* 0x000000ff09087207 */ /* 0x000fe40001800000 */
[----:B------:R-:W-:Y:S02]  /*198d0*/  PLOP3.LUT P0, PT, PT, PT, UP1, 0x40, 0x4 ;  /* 0x000000000004781c */ /* 0x000fe40003f0e818 */
[----:B------:R-:W-:Y:S02]  /*198e0*/  SGXT.U32 R17, R17, 0x1 ;  /* 0x000000011111781a */ /* 0x000fe40000000000 */
[----:B------:R-:W-:Y:S02]  /*198f0*/  SEL R9, RZ, 0x4, P2 ;  /* 0x00000004ff097807 */ /* 0x000fe40001000000 */
[----:B------:R-:W-:Y:S01]  /*19900*/  ISETP.NE.U32.AND P5, PT, R8, RZ, PT ;  /* 0x000000ff0800720c */ /* 0x000fe20003fa5070 */
[----:B------:R-:W4:Y:S01]  /*19910*/  LDL R0, [R1+0x4fc] ;  /* 0x0004fc0001007983 */ /* 0x000f220000100800 */
[----:B------:R-:W-:-:S02]  /*19920*/  SEL R9, R9, RZ, P0 ;  /* 0x000000ff09097207 */ /* 0x000fc40000000000 */
[----:B------:R-:W-:Y:S02]  /*19930*/  LOP3.LUT R13, R17, 0x2a, RZ, 0xfc, !PT ;  /* 0x0000002a110d7812 */ /* 0x000fe400078efcff */
[----:B---3--:R-:W-:Y:S02]  /*19940*/  IADD3 R8, P0, PT, R12, R2, RZ ;  /* 0x000000020c087210 */ /* 0x008fe40007f1e0ff */
[----:B------:R-:W3:Y:S04]  /*19950*/  LDL R12, [R1+0x520] ;  /* 0x00052000010c7983 */ /* 0x000ee80000100800 */
[----:B------:R-:W2:Y:S04]  /*19960*/  LDL.LU R16, [R1+0x240] ;  /* 0x0002400001107983 */ /* 0x000ea80000300800 */
[----:B------:R-:W2:Y:S04]  /*19970*/  LDL.LU R17, [R1+0x244] ;  /* 0x0002440001117983 */ /* 0x000ea80000300800 */
[----:B------:R-:W2:Y:S04]  /*19980*/  LDL.LU R18, [R1+0x248] ;  /* 0x0002480001127983 */ /* 0x000ea80000300800 */
[----:B------:R-:W2:Y:S01]  /*19990*/  LDL.LU R19, [R1+0x24c] ;  /* 0x00024c0001137983 */ /* 0x000ea20000300800 */
[----:B------:R-:W1:Y:S01]  /*199a0*/  S2R R24, SR_TID.X ;  /* 0x0000000000187919 */ /* 0x000e620000002100 */
[----:B------:R-:W-:-:S02]  /*199b0*/  SHF.R.U32.HI R25, RZ, 0x8, R25 ;  /* 0x00000008ff197819 */ /* 0x000fc40000011619 */
[----:B------:R-:W-:Y:S01]  /*199c0*/  ISETP.GE.AND P2, PT, R13, UR9, PT ;  /* 0x000000090d007c0c */ /* 0x000fe2000bf46270 */
[----:B--2---:R-:W-:Y:S04]  /*199d0*/  STL.64 [R1+0x710], R18 ;  /* 0x0007101201007387 */ /* 0x004fe80000100a00 */
[----:B------:R2:W-:Y:S04]  /*199e0*/  STL.64 [R1+0x708], R16 ;  /* 0x0007081001007387 */ /* 0x0005e80000100a00 */
[----:B--2---:R-:W2:Y:S04]  /*199f0*/  LDL.LU R16, [R1+0x250] ;  /* 0x0002500001107983 */ /* 0x004ea80000300800 */
[----:B------:R-:W2:Y:S04]  /*19a00*/  LDL.LU R17, [R1+0x254] ;  /* 0x0002540001117983 */ /* 0x000ea80000300800 */
[----:B------:R-:W2:Y:S04]  /*19a10*/  LDL.LU R18, [R1+0x258] ;  /* 0x0002580001127983 */ /* 0x000ea80000300800 */
[----:B------:R-:W2:Y:S01]  /*19a20*/  LDL.LU R19, [R1+0x25c] ;  /* 0x00025c0001137983 */ /* 0x000ea20000300800 */
[----:B-1----:R-:W-:Y:S01]  /*19a30*/  SHF.R.U32.HI R24, RZ, 0x8, R24 ;  /* 0x00000008ff187819 */ /* 0x002fe20000011618 */
[----:B------:R-:W1:Y:S01]  /*19a40*/  S2R R15, SR_TID.X ;  /* 0x00000000000f7919 */ /* 0x000e620000002100 */
[----:B------:R-:W-:-:S02]  /*19a50*/  SGXT.U32 R25, R25, 0x1 ;  /* 0x000000011919781a */ /* 0x000fc40000000000 */
[----:B------:R-:W-:Y:S02]  /*19a60*/  SEL R10, RZ, 0x4, P2 ;  /* 0x00000004ff0a7807 */ /* 0x000fe40001000000 */
[----:B------:R-:W-:Y:S02]  /*19a70*/  SGXT.U32 R24, R24, 0x1 ;  /* 0x000000011818781a */ /* 0x000fe40000000000 */
[----:B------:R-:W-:Y:S01]  /*19a80*/  ISETP.NE.U32.AND P2, PT, R9, RZ, PT ;  /* 0x000000ff0900720c */ /* 0x000fe20003f45070 */
[----:B----4-:R-:W-:Y:S01]  /*19a90*/  IMAD.X R9, R3, 0x1, R0, P0 ;  /* 0x0000000103097824 */ /* 0x010fe200000e0600 */
[----:B------:R-:W-:Y:S02]  /*19aa0*/  LOP3.LUT R14, R25, 0x32, RZ, 0xfc, !PT ;  /* 0x00000032190e7812 */ /* 0x000fe400078efcff */
[----:B------:R-:W-:Y:S02]  /*19ab0*/  LOP3.LUT R0, R24, 0x2e, RZ, 0xfc, !PT ;  /* 0x0000002e18007812 */ /* 0x000fe400078efcff */
[----:B------:R-:W-:Y:S01]  /*19ac0*/  PLOP3.LUT P3, PT, PT, PT, UP1, 0x40, 0x4 ;  /* 0x000000000004781c */ /* 0x000fe20003f6e818 */
[----:B------:R-:W4:Y:S04]  /*19ad0*/  LDL R11, [R1+0x528] ;  /* 0x00052800010b7983 */ /* 0x000f280000100800 */
[----:B------:R3:W-:Y:S01]  /*19ae0*/  LDGSTS.E [R20+0x5800], desc[UR14][R8.64], P6 ;  /* 0x0580000008147fae */ /* 0x0007e2000b1a100e */
[----:B------:R-:W-:-:S02]  /*19af0*/  SEL R10, R10, RZ, P3 ;  /* 0x000000ff0a0a7207 */ /* 0x000fc40001800000 */
[----:B------:R-:W-:Y:S02]  /*19b00*/  ISETP.GE.AND P3, PT, R0, UR9, PT ;  /* 0x0000000900007c0c */ /* 0x000fe4000bf66270 */
[----:B------:R-:W3:Y:S01]  /*19b10*/  LDL R0, [R1+0x530] ;  /* 0x0005300001007983 */ /* 0x000ee20000100800 */
[----:B-1----:R-:W-:Y:S01]  /*19b20*/  SHF.R.U32.HI R28, RZ, 0x8, R15 ;  /* 0x00000008ff1c7819 */ /* 0x002fe2000001160f */
[----:B--2---:R-:W-:Y:S02]  /*19b30*/  HMMA.1688.F32.TF32 R24, R4, R26, R16 ;  /* 0x0000001a0418723c */ /* 0x004fe40000081010 */
[----:B------:R-:W2:Y:S04]  /*19b40*/  LDL.LU.64 R18, [R1+0x710] ;  /* 0x0007100001127983 */ /* 0x000ea80000300a00 */
[----:B------:R-:W2:-:S13]  /*19b50*/  LDL.LU.64 R16, [R1+0x708] ;  /* 0x0007080001107983 */ /* 0x000e9a0000300a00 */
[----:B------:R1:W-:Y:S04]  /*19b60*/  STL.64 [R1+0x60], R24 ;  /* 0x0000601801007387 */ /* 0x0003e80000100a00 */
[----:B------:R3:W-:Y:S04]  /*19b70*/  STL.64 [R1+0x68], R26 ;  /* 0x0000681a01007387 */ /* 0x0007e80000100a00 */
[----:B-1----:R-:W2:Y:S04]  /*19b80*/  LDL.LU R24, [R1+0x1f0] ;  /* 0x0001f00001187983 */ /* 0x002ea80000300800 */
[----:B------:R-:W2:Y:S04]  /*19b90*/  LDL.LU R25, [R1+0x1f4] ;  /* 0x0001f40001197983 */ /* 0x000ea80000300800 */
[----:B---3--:R-:W3:Y:S04]  /*19ba0*/  LDL.LU R26, [R1+0x1f8] ;  /* 0x0001f800011a7983 */ /* 0x008ee80000300800 */
[----:B------:R-:W3:Y:S04]  /*19bb0*/  LDL.LU R27, [R1+0x1fc] ;  /* 0x0001fc00011b7983 */ /* 0x000ee80000300800 */
[----:B------:R-:W2:Y:S01]  /*19bc0*/  LDL.LU R15, [R1+0xc] ;  /* 0x00000c00010f7983 */ /* 0x000ea20000300800 */
[----:B------:R-:W-:-:S02]  /*19bd0*/  PLOP3.LUT P6, PT, PT, PT, UP1, 0x40, 0x4 ;  /* 0x000000000004781c */ /* 0x000fc40003fce818 */
[----:B------:R-:W-:Y:S02]  /*19be0*/  SEL R13, RZ, 0x4, P3 ;  /* 0x00000004ff0d7807 */ /* 0x000fe40001800000 */
[----:B------:R-:W-:Y:S01]  /*19bf0*/  ISETP.GE.AND P3, PT, R14, UR9, PT ;  /* 0x000000090e007c0c */ /* 0x000fe2000bf66270 */
[----:B------:R-:W-:Y:S01]  /*19c00*/  IMAD.WIDE R8, R12, 0x4, R2 ;  /* 0x000000040c087825 */ /* 0x000fe200078e0202 */
[----:B------:R-:W-:Y:S02]  /*19c10*/  SEL R13, R13, RZ, P6 ;  /* 0x000000ff0d0d7207 */ /* 0x000fe40003000000 */
[----:B------:R-:W-:Y:S02]  /*19c20*/  PLOP3.LUT P6, PT, PT, PT, UP1, 0x40, 0x4 ;  /* 0x000000000004781c */ /* 0x000fe40003fce818 */
[----:B------:R-:W-:Y:S01]  /*19c30*/  SEL R12, RZ, 0x4, P3 ;  /* 0x00000004ff0c7807 */ /* 0x000fe20001800000 */
[----:B------:R-:W-:Y:S01]  /*19c40*/  IMAD.MOV.U32 R14, RZ, RZ, R21 ;  /* 0x000000ffff0e7224 */ /* 0x000fe200078e0015 */
[----:B------:R1:W-:Y:S02]  /*19c50*/  LDGSTS.E [R20+0x6800], desc[UR14][R8.64], P1 ;  /* 0x0680000008147fae */ /* 0x0003e400089a100e */
[----:B------:R-:W-:-:S02]  /*19c60*/  SEL R12, R12, RZ, P6 ;  /* 0x000000ff0c0c7207 */ /* 0x000fc40003000000 */
[----:B------:R-:W-:Y:S02]  /*19c70*/  ISETP.NE.U32.AND P1, PT, R13, RZ, PT ;  /* 0x000000ff0d00720c */ /* 0x000fe40003f25070 */
[----:B------:R-:W-:Y:S02]  /*19c80*/  ISETP.NE.U32.AND P3, PT, R12, RZ, PT ;  /* 0x000000ff0c00720c */ /* 0x000fe40003f65070 */
[----:B--2---:R-:W-:Y:S01]  /*19c90*/  HMMA.1688.F32.TF32 R12, R4, R14, R16 ;  /* 0x0000000e040c723c */ /* 0x004fe20000081010 */
[----:B------:R-:W3:Y:S04]  /*19ca0*/  LDL.LU.64 R18, [R1+0x700] ;  /* 0x0007000001127983 */ /* 0x000ee80000300a00 */
[----:B------:R-:W2:Y:S01]  /*19cb0*/  LDL.LU R16, [R1+0x6f8] ;  /* 0x0006f80001107983 */ /* 0x000ea20000300800 */
[----:B------:R-:W1:Y:S01]  /*19cc0*/  S2R R17, SR_TID.X ;  /* 0x0000000000117919 */ /* 0x000e620000002100 */
[----:B------:R-:W-:Y:S01]  /*19cd0*/  ISETP.NE.U32.AND P0, PT, R10, RZ, PT ;  /* 0x000000ff0a00720c */ /* 0x000fe20003f05070 */
[----:B----4-:R-:W-:Y:S01]  /*19ce0*/  IMAD.WIDE R10, R11, 0x4, R2 ;  /* 0x000000040b0a7825 */ /* 0x010fe200078e0202 */
[----:B------:R-:W-:-:S03]  /*19cf0*/  SGXT.U32 R28, R28, 0x1 ;  /* 0x000000011c1c781a */ /* 0x000fc60000000000 */
[----:B-1----:R-:W-:Y:S01]  /*19d00*/  IMAD.WIDE R8, R0, 0x4, R2 ;  /* 0x0000000400087825 */ /* 0x002fe200078e0202 */
[C---:B------:R-:W-:Y:S01]  /*19d10*/  LOP3.LUT R21, R28.reuse, 0x36, RZ, 0xfc, !PT ;  /* 0x000000361c157812 */ /* 0x040fe200078efcff */
[----:B------:R1:W-:Y:S04]  /*19d20*/  LDGSTS.E [R20+0x7800], desc[UR14][R10.64], P4 ;  /* 0x078000000a147fae */ /* 0x0003e8000a1a100e */
[----:B------:R4:W-:Y:S01]  /*19d30*/  LDGSTS.E [R20+0x8800], desc[UR14][R8.64], P5 ;  /* 0x0880000008147fae */ /* 0x0009e2000a9a100e */
[----:B------:R-:W-:Y:S02]  /*19d40*/  LOP3.LUT R0, R28, 0x3a, RZ, 0xfc, !PT ;  /* 0x0000003a1c007812 */ /* 0x000fe400078efcff */
[----:B------:R-:W-:Y:S02]  /*19d50*/  ISETP.GE.AND P4, PT, R21, UR9, PT ;  /* 0x0000000915007c0c */ /* 0x000fe4000bf86270 */
[----:B------:R-:W-:-:S02]  /*19d60*/  PLOP3.LUT P6, PT, PT, PT, UP1, 0x40, 0x4 ;  /* 0x000000000004781c */ /* 0x000fc40003fce818 */
[----:B------:R-:W-:Y:S01]  /*19d70*/  ISETP.GE.AND P5, PT, R0, UR9, PT ;  /* 0x0000000900007c0c */ /* 0x000fe2000bfa6270 */
[----:B------:R-:W4:Y:S04]  /*19d80*/  LDL R8, [R1+0x538] ;  /* 0x0005380001087983 */ /* 0x000f280000100800 */
[----:B------:R-:W-:Y:S04]  /*19d90*/  STL [R1+0x610], R12 ;  /* 0x0006100c01007387 */ /* 0x000fe80000100800 */
[----:B------:R1:W-:Y:S04]  /*19da0*/  STL [R1+0x60c], R13 ;  /* 0x00060c0d01007387 */ /* 0x0003e80000100800 */
[----:B------:R2:W-:Y:S01]  /*19db0*/  STL [R1+0x608], R14 ;  /* 0x0006080e01007387 */ /* 0x0005e20000100800 */
[----:B-1----:R-:W-:-:S03]  /*19dc0*/  SEL R10, RZ, 0x4, P4 ;  /* 0x00000004ff0a7807 */ /* 0x002fc60002000000 */
[----:B------:R-:W-:Y:S01]  /*19dd0*/  STL [R1+0x604], R15 ;  /* 0x0006040f01007387 */ /* 0x000fe20000100800 */
[----:B------:R-:W-:Y:S02]  /*19de0*/  SEL R21, RZ, 0x4, P5 ;  /* 0x00000004ff157807 */ /* 0x000fe40002800000 */
[----:B------:R-:W-:Y:S01]  /*19df0*/  LOP3.LUT R0, R17, 0x3f, RZ, 0xc0, !PT ;  /* 0x0000003f11007812 */ /* 0x000fe200078ec0ff */
[----:B------:R-:W4:Y:S01]  /*19e00*/  LDL R13, [R1+0x540] ;  /* 0x00054000010d7983 */ /* 0x000f220000100800 */
[----:B------:R-:W-:-:S03]  /*19e10*/  SEL R10, R10, RZ, P6 ;  /* 0x000000ff0a0a7207 */ /* 0x000fc60003000000 */
[----:B------:R-:W4:Y:S01]  /*19e20*/  LDL R12, [R1+0x548] ;  /* 0x00054800010c7983 */ /* 0x000f220000100800 */
[----:B------:R-:W-:-:S03]  /*19e30*/  ISETP.GE.AND P5, PT, R0, UR9, PT ;  /* 0x0000000900007c0c */ /* 0x000fc6000bfa6270 */
[----:B------:R-:W4:Y:S01]  /*19e40*/  LDL R0, [R1+0x550] ;  /* 0x0005500001007983 */ /* 0x000f220000100800 */
[----:B--2---:R-:W-:-:S04]  /*19e50*/  LOP3.LUT R16, R16, 0x3e, RZ, 0xfc, !PT ;  /* 0x0000003e10107812 */ /* 0x004fc800078efcff */
[----:B------:R-:W-:Y:S02]  /*19e60*/  ISETP.GE.AND P6, PT, R16, UR9, PT ;  /* 0x0000000910007c0c */ /* 0x000fe4000bfc6270 */
[----:B---3--:R-:W-:Y:S01]  /*19e70*/  HMMA.1688.F32.TF32 R16, R4, R18, R24 ;  /* 0x000000120410723c */ /* 0x008fe20000081018 */
[----:B------:R-:W2:Y:S04]  /*19e80*/  LDL.LU.64 R26, [R1+0x6f0] ;  /* 0x0006f000011a7983 */ /* 0x000ea80000300a00 */
[----:B------:R-:W2:Y:S01]  /*19e90*/  LDL.LU.64 R24, [R1+0x6e8] ;  /* 0x0006e80001187983 */ /* 0x000ea20000300a00 */
[----:B------:R-:W-:Y:S02]  /*19ea0*/  PLOP3.LUT P4, PT, PT, PT, UP1, 0x40, 0x4 ;  /* 0x000000000004781c */ /* 0x000fe40003f8e818 */
[----:B------:R-:W-:-:S02]  /*19eb0*/  SEL R11, RZ, 0x4, P6 ;  /* 0x00000004ff0b7807 */ /* 0x000fc40003000000 */
[----:B------:R-:W-:Y:S02]  /*19ec0*/  SEL R21, R21, RZ, P4 ;  /* 0x000000ff15157207 */ /* 0x000fe40002000000 */
[----:B------:R-:W-:Y:S02]  /*19ed0*/  PLOP3.LUT P4, PT, PT, PT, UP1, 0x40, 0x4 ;  /* 0x000000000004781c */ /* 0x000fe40003f8e818 */
[----:B------:R-:W-:Y:S02]  /*19ee0*/  PLOP3.LUT P6, PT, PT, PT, UP1, 0x40, 0x4 ;  /* 0x000000000004781c */ /* 0x000fe40003fce818 */
[----:B------:R-:W-:Y:S01]  /*19ef0*/  SEL R28, RZ, 0x4, P5 ;  /* 0x00000004ff1c7807 */ /* 0x000fe20002800000 */
[----:B----4-:R-:W-:Y:S01]  /*19f00*/  IMAD.WIDE R8, R8, 0x4, R2 ;  /* 0x0000000408087825 */ /* 0x010fe200078e0202 */
[----:B------:R-:W-:Y:S02]  /*19f10*/  SEL R11, R11, RZ, P4 ;  /* 0x000000ff0b0b7207 */ /* 0x000fe40002000000 */
[----:B------:R-:W-:Y:S01]  /*19f20*/  ISETP.NE.U32.AND P4, PT, R10, RZ, PT ;  /* 0x000000ff0a00720c */ /* 0x000fe20003f85070 */
[----:B------:R-:W-:Y:S04]  /*19f30*/  STL [R1+0x620], R16 ;  /* 0x0006201001007387 */ /* 0x000fe80000100800 */
[----:B------:R1:W-:Y:S04]  /*19f40*/  LDGSTS.E [R20+0x9800], desc[UR14][R8.64], P2 ;  /* 0x0980000008147fae */ /* 0x0003e800091a100e */
[----:B------:R-:W-:Y:S04]  /*19f50*/  STL [R1+0x61c], R17 ;  /* 0x00061c1101007387 */ /* 0x000fe80000100800 */
[----:B------:R-:W-:Y:S01]  /*19f60*/  STL [R1+0x618], R18 ;  /* 0x0006181201007387 */ /* 0x000fe20000100800 */
[----:B------:R-:W-:-:S03]  /*19f70*/  SEL R10, R28, RZ, P6 ;  /* 0x000000ff1c0a7207 */ /* 0x000fc60003000000 */
[----:B------:R3:W-:Y:S04]  /*19f80*/  STL [R1+0x614], R19 ;  /* 0x0006141301007387 */ /* 0x0007e80000100800 */
[----:B------:R-:W4:Y:S01]  /*19f90*/  LDL.LU R14, [R1+0x484] ;  /* 0x00048400010e7983 */ /* 0x000f220000300800 */
[----:B------:R-:W-:Y:S01]  /*19fa0*/  ISETP.NE.U32.AND P6, PT, R11, RZ, PT ;  /* 0x000000ff0b00720c */ /* 0x000fe20003fc5070 */
[----:B-1----:R-:W-:-:S04]  /*19fb0*/  IMAD.WIDE R8, R13, 0x4, R2 ;  /* 0x000000040d087825 */ /* 0x002fc800078e0202 */
[----:B------:R-:W-:Y:S01]  /*19fc0*/  IMAD.WIDE R28, R0, 0x4, R2 ;  /* 0x00000004001c7825 */ /* 0x000fe200078e0202 */
[----:B------:R-:W-:-:S03]  /*19fd0*/  ISETP.NE.U32.AND P2, PT, R10, RZ, PT ;  /* 0x000000ff0a00720c */ /* 0x000fc60003f45070 */
[----:B---3--:R-:W-:Y:S01]  /*19fe0*/  IMAD.WIDE R18, R12, 0x4, R2 ;  /* 0x000000040c127825 */ /* 0x008fe200078e0202 */
[----:B------:R2:W-:Y:S04]  /*19ff0*/  STL.64 [R1+0x8], R8 ;  /* 0x0000080801007387 */ /* 0x0005e80000100a00 */
[----:B------:R-:W3:Y:S04]  /*1a000*/  LDL R16, [R1+0x558] ;  /* 0x0005580001107983 */ /* 0x000ee80000100800 */
[----:B------:R-:W4:Y:S04]  /*1a010*/  LDL R15, [R1+0x560] ;  /* 0x00056000010f7983 */ /* 0x000f280000100800 */
[----:B------:R-:W4:Y:S04]  /*1a020*/  LDL R13, [R1+0x3c0] ;  /* 0x0003c000010d7983 */ /* 0x000f280000100800 */
[----:B------:R-:W4:Y:S04]  /*1a030*/  LDL R0, [R1+0x568] ;  /* 0x0005680001007983 */ /* 0x000f280000100800 */
[----:B------:R-:W4:Y:S01]  /*1a040*/  LDL.LU R12, [R1+0x47c] ;  /* 0x00047c00010c7983 */ /* 0x000f220000300800 */
[----:B--2---:R-:W-:Y:S03]  /*1a050*/  HMMA.1688.F32.TF32 R8, R4, R22, R24 ;  /* 0x000000160408723c */ /* 0x004fe60000081018 */
[----:B------:R-:W2:Y:S01]  /*1a060*/  LDL.LU.64 R24, [R1+0x8] ;  /* 0x0000080001187983 */ /* 0x000ea20000300a00 */
[----:B------:R-:W-:-:S15]  /*1a070*/  IMAD.U32 R4, RZ, RZ, UR13 ;  /* 0x0000000dff047e24 */ /* 0x000fde000f8e00ff */
[----:B------:R-:W-:Y:S04]  /*1a080*/  STL [R1+0x630], R8 ;  /* 0x0006300801007387 */ /* 0x000fe80000100800 */
[----:B------:R-:W-:Y:S04]  /*1a090*/  STL [R1+0x62c], R9 ;  /* 0x00062c0901007387 */ /* 0x000fe80000100800 */
[----:B------:R1:W-:Y:S04]  /*1a0a0*/  STL [R1+0x628], R10 ;  /* 0x0006280a01007387 */ /* 0x0003e80000100800 */
[----:B------:R-:W-:Y:S04]  /*1a0b0*/  STL [R1+0x624], R11 ;  /* 0x0006240b01007387 */ /* 0x000fe80000100800 */
[----:B------:R-:W2:Y:S01]  /*1a0c0*/  LDL.LU R27, [R1+0x480] ;  /* 0x00048000011b7983 */ /* 0x000ea20000300800 */
[----:B---3--:R-:W-:-:S04]  /*1a0d0*/  IMAD.WIDE R22, R16, 0x4, R2 ;  /* 0x0000000410167825 */ /* 0x008fc800078e0202 */
[----:B----4-:R-:W-:Y:S01]  /*1a0e0*/  IMAD.WIDE R6, R15, 0x4, R2 ;  /* 0x000000040f067825 */ /* 0x010fe200078e0202 */
[----:B--2---:R-:W-:Y:S04]  /*1a0f0*/  LDGSTS.E [R20+0xa800], desc[UR14][R24.64], P0 ;  /* 0x0a80000018147fae */ /* 0x004fe800081a100e */
[----:B------:R-:W-:Y:S04]  /*1a100*/  LDGSTS.E [R20+0xb800], desc[UR14][R18.64], P1 ;  /* 0x0b80000012147fae */ /* 0x000fe800089a100e */
[----:B------:R2:W-:Y:S04]  /*1a110*/  LDGSTS.E [R20+0xc800], desc[UR14][R28.64], P3 ;  /* 0x0c8000001c147fae */ /* 0x0005e800099a100e */
[----:B------:R-:W-:Y:S04]  /*1a120*/  LDGSTS.E [R20+0xd800], desc[UR14][R22.64], P4 ;  /* 0x0d80000016147fae */ /* 0x000fe8000a1a100e */
[----:B------:R-:W3:Y:S01]  /*1a130*/  LDL.LU R24, [R1+0x478] ;  /* 0x0004780001187983 */ /* 0x000ee20000300800 */
[----:B--2---:R-:W-:-:S04]  /*1a140*/  LEA R29, P1, R4, R2, 0x2 ;  /* 0x00000002041d7211 */ /* 0x004fc800078210ff */
[----:B------:R-:W-:Y:S01]  /*1a150*/  IADD3.X R28, PT, PT, R3, UR11, RZ, P1, !PT ;  /* 0x0000000b031c7c10 */ /* 0x000fe20008ffe4ff */
[----:B------:R-:W-:Y:S04]  /*1a160*/  STL [R1+0x634], R29 ;  /* 0x0006341d01007387 */ /* 0x000fe80000100800 */
[----:B------:R-:W2:Y:S04]  /*1a170*/  LDL.LU R25, [R1+0x470] ;  /* 0x0004700001197983 */ /* 0x000ea80000300800 */
[----:B------:R-:W4:Y:S04]  /*1a180*/  LDL.LU R18, [R1+0x474] ;  /* 0x0004740001127983 */ /* 0x000f280000300800 */
[----:B------:R-:W2:Y:S04]  /*1a190*/  LDL.LU R26, [R1+0x468] ;  /* 0x00046800011a7983 */ /* 0x000ea80000300800 */
[----:B------:R-:W-:Y:S04]  /*1a1a0*/  STL [R1+0x638], R14 ;  /* 0x0006380e01007387 */ /* 0x000fe80000100800 */
[----:B------:R-:W-:Y:S04]  /*1a1b0*/  STL [R1+0x63c], R28 ;  /* 0x00063c1c01007387 */ /* 0x000fe80000100800 */
[----:B-1----:R-:W2:Y:S01]  /*1a1c0*/  LDL.LU R10, [R1+0x464] ;  /* 0x00046400010a7983 */ /* 0x002ea20000300800 */
[----:B------:R-:W-:-:S03]  /*1a1d0*/  IMAD.WIDE R2, R0, 0x4, R2 ;  /* 0x0000000400027825 */ /* 0x000fc600078e0202 */
[----:B------:R-:W2:Y:S04]  /*1a1e0*/  LDL.LU R16, [R1+0x46c] ;  /* 0x00046c0001107983 */ /* 0x000ea80000300800 */
[----:B------:R-:W2:Y:S04]  /*1a1f0*/  LDL.LU R0, [R1+0x458] ;  /* 0x0004580001007983 */ /* 0x000ea80000300800 */
[----:B------:R-:W2:Y:S04]  /*1a200*/  LDL R22, [R1+0x3c4] ;  /* 0x0003c40001167983 */ /* 0x000ea80000100800 */
[----:B------:R-:W3:Y:S01]  /*1a210*/  LDL R23, [R1+0x3c0] ;  /* 0x0003c00001177983 */ /* 0x000ee20000100800 */
[----:B------:R-:W-:-:S02]  /*1a220*/  IADD3 R4, P0, PT, R13, R14, RZ ;  /* 0x0000000e0d047210 */ /* 0x000fc40007f1e0ff */
[----:B------:R-:W1:Y:S01]  /*1a230*/  S2R R13, SR_TID.X ;  /* 0x00000000000d7919 */ /* 0x000e620000002100 */
[----:B------:R-:W-:Y:S01]  /*1a240*/  ISETP.NE.U32.AND P5, PT, R21, RZ, PT ;  /* 0x000000ff1500720c */ /* 0x000fe20003fa5070 */
[----:B------:R-:W-:Y:S04]  /*1a250*/  STL [R1+0x640], R12 ;  /* 0x0006400c01007387 */ /* 0x000fe80000100800 */
[----:B------:R1:W-:Y:S08]  /*1a260*/  STL [R1+0x644], R27 ;  /* 0x0006441b01007387 */ /* 0x0003f00000100800 */
[----:B------:R-:W-:Y:S04]  /*1a270*/  LDGSTS.E [R20+0xe800], desc[UR14][R6.64], P5 ;  /* 0x0e80000006147fae */ /* 0x000fe8000a9a100e */
[----:B------:R1:W-:Y:S04]  /*1a280*/  LDGSTS.E [R20+0xf800], desc[UR14][R2.64], P6 ;  /* 0x0f80000002147fae */ /* 0x0003e8000b1a100e */
[----:B------:R-:W0:Y:S04]  /*1a290*/  LDGDEPBAR ;  /* 0x00000000000079af */ /* 0x000e280000000000 */
[----:B------:R-:W4:Y:S01]  /*1a2a0*/  LDL.LU R3, [R1+0x460] ;  /* 0x0004600001037983 */ /* 0x000f220000300800 */
[----:B-1----:R-:W-:-:S02]  /*1a2b0*/  LOP3.LUT R8, R13, 0x1ff, RZ, 0xc0, !PT ;  /* 0x000001ff0d087812 */ /* 0x002fc400078ec0ff */
[----:B------:R-:W-:-:S03]  /*1a2c0*/  LOP3.LUT R9, R13, 0x1c0, RZ, 0xc0, !PT ;  /* 0x000001c00d097812 */ /* 0x000fc600078ec0ff */
[----:B------:R-:W-:Y:S01]  /*1a2d0*/  IMAD.SHL.U32 R8, R8, 0x4, RZ ;  /* 0x0000000408087824 */ /* 0x000fe200078e00ff */
[----:B------:R-:W-:-:S04]  /*1a2e0*/  SHF.R.U32.HI R9, RZ, 0x2, R9 ;  /* 0x00000002ff097819 */ /* 0x000fc80000011609 */
[----:B------:R-:W-:-:S05]  /*1a2f0*/  LOP3.LUT R8, R8, R9, RZ, 0x3c, !PT ;  /* 0x0000000908087212 */ /* 0x000fca00078e3cff */
[----:B------:R-:W-:Y:S02]  /*1a300*/  VIADD R2, R8, UR17 ;  /* 0x0000001108027c36 */ /* 0x000fe40008000000 */
[----:B--2---:R-:W-:Y:S01]  /*1a310*/  IMAD.X R5, R27, 0x1, R22, P0 ;  /* 0x000000011b057824 */ /* 0x004fe200000e0616 */
[C---:B---3--:R-:W-:Y:S01]  /*1a320*/  IADD3 R6, P1, PT, R23.reuse, R12, RZ ;  /* 0x0000000c17067210 */ /* 0x048fe20007f3e0ff */
[----:B------:R-:W2:Y:S04]  /*1a330*/  LDL.LU R27, [R1+0x410] ;  /* 0x00041000011b7983 */ /* 0x000ea80000300800 */
[----:B------:R-:W3:Y:S04]  /*1a340*/  LDL.LU R12, [R1+0x44c] ;  /* 0x00044c00010c7983 */ /* 0x000ee80000300800 */
[----:B------:R-:W2:Y:S04]  /*1a350*/  LDL.LU R28, [R1+0x418] ;  /* 0x00041800011c7983 */ /* 0x000ea80000300800 */
[----:B------:R-:W2:Y:S04]  /*1a360*/  LDL.LU R14, [R1+0x454] ;  /* 0x00045400010e7983 */ /* 0x000ea80000300800 */
[----:B------:R-:W3:Y:S04]  /*1a370*/  LDL.LU R29, [R1+0x420] ;  /* 0x00042000011d7983 */ /* 0x000ee80000300800 */
[----:B------:R-:W3:Y:S04]  /*1a380*/  LDL.LU R8, [R1+0x45c] ;  /* 0x00045c0001087983 */ /* 0x000ee80000300800 */
[----:B------:R-:W3:Y:S04]  /*1a390*/  LDL.LU R9, [R1+0x428] ;  /* 0x0004280001097983 */ /* 0x000ee80000300800 */
[----:B------:R-:W3:Y:S04]  /*1a3a0*/  LDL.LU R11, [R1+0x430] ;  /* 0x00043000010b7983 */ /* 0x000ee80000300800 */
[----:B------:R-:W3:Y:S04]  /*1a3b0*/  LDL.LU R17, [R1+0x438] ;  /* 0x0004380001117983 */ /* 0x000ee80000300800 */
[----:B------:R-:W3:Y:S04]  /*1a3c0*/  LDL.LU R19, [R1+0x440] ;  /* 0x0004400001137983 */ /* 0x000ee80000300800 */
[----:B------:R-:W3:Y:S04]  /*1a3d0*/  LDL.LU R13, [R1+0x448] ;  /* 0x00044800010d7983 */ /* 0x000ee80000300800 */
[----:B------:R-:W3:Y:S01]  /*1a3e0*/  LDL.LU R15, [R1+0x450] ;  /* 0x00045000010f7983 */ /* 0x000ee20000300800 */
[----:B----4-:R-:W-:-:S03]  /*1a3f0*/  IADD3 R20, P0, PT, R23, R18, RZ ;  /* 0x0000001217147210 */ /* 0x010fc60007f1e0ff */
[----:B------:R1:W-:Y:S04]  /*1a400*/  STL [R1+0x648], R18 ;  /* 0x0006481201007387 */ /* 0x0003e80000100800 */
[----:B------:R4:W-:Y:S04]  /*1a410*/  LDGSTS.E [R2+0x20000], desc[UR14][R4.64], P2 ;  /* 0x2000000004027fae */ /* 0x0009e800091a100e */
[----:B-1----:R-:W3:Y:S01]  /*1a420*/  LDL R18, [R1+0x444] ;  /* 0x0004440001127983 */ /* 0x002ee20000100800 */
[----:B------:R-:W-:Y:S01]  /*1a430*/  IMAD.X R7, R24, 0x1, R22, P1 ;  /* 0x0000000118077824 */ /* 0x000fe200008e0616 */
[----:B----4-:R-:W-:-:S02]  /*1a440*/  IADD3 R4, P1, PT, R23, R16, RZ ;  /* 0x0000001017047210 */ /* 0x010fc40007f3e0ff */
[----:B------:R1:W-:Y:S01]  /*1a450*/  STL [R1+0x64c], R24 ;  /* 0x00064c1801007387 */ /* 0x0003e20000100800 */
[----:B------:R-:W-:-:S03]  /*1a460*/  IMAD.X R21, R25, 0x1, R22, P0 ;  /* 0x0000000119157824 */ /* 0x000fc600000e0616 */
[----:B------:R4:W-:Y:S01]  /*1a470*/  LDGSTS.E [R2+0x20800], desc[UR14][R6.64], P2 ;  /* 0x2080000006027fae */ /* 0x0009e200091a100e */
[----:B------:R-:W-:-:S03]  /*1a480*/  IMAD.X R5, R26, 0x1, R22, P1 ;  /* 0x000000011a057824 */ /* 0x000fc600008e0616 */
[----:B------:R-:W-:Y:S04]  /*1a490*/  LDGSTS.E [R2+0x21000], desc[UR14][R20.64], P2 ;  /* 0x2100000014027fae */ /* 0x000fe800091a100e */
[----:B------:R2:W-:Y:S04]  /*1a4a0*/  LDGSTS.E [R2+0x21800], desc[UR14][R4.64], P2 ;  /* 0x2180000004027fae */ /* 0x0005e800091a100e */
[----:B-1----:R-:W3:Y:S04]  /*1a4b0*/  LDL.LU R24, [R1+0x43c] ;  /* 0x00043c0001187983 */ /* 0x002ee80000300800 */
[----:B------:R-:W-:Y:S04]  /*1a4c0*/  STL [R1+0x650], R16 ;  /* 0x0006501001007387 */ /* 0x000fe80000100800 */
[----:B------:R1:W-:Y:S01]  /*1a4d0*/  STL [R1+0x654], R25 ;  /* 0x0006541901007387 */ /* 0x0003e20000100800 */
[----:B----4-:R-:W-:-:S05]  /*1a4e0*/  IADD3 R6, P0, PT, R23, R10, RZ ;  /* 0x0000000a17067210 */ /* 0x010fca0007f1e0ff */
[----:B------:R-:W-:Y:S01]  /*1a4f0*/  IMAD.X R7, R3, 0x1, R22, P0 ;  /* 0x0000000103077824 */ /* 0x000fe200000e0616 */
[----:B-1----:R-:W4:Y:S04]  /*1a500*/  LDL.LU R25, [R1+0x434] ;  /* 0x0004340001197983 */ /* 0x002f280000300800 */
[----:B------:R-:W-:Y:S04]  /*1a510*/  STL [R1+0x658], R10 ;  /* 0x0006580a01007387 */ /* 0x000fe80000100800 */
[----:B------:R1:W-:Y:S04]  /*1a520*/  STL [R1+0x65c], R26 ;  /* 0x00065c1a01007387 */ /* 0x0003e80000100800 */
[----:B------:R2:W-:Y:S04]  /*1a530*/  LDGSTS.E [R2+0x22000], desc[UR14][R6.64], P2 ;  /* 0x2200000006027fae */ /* 0x0005e800091a100e */
[----:B-1----:R-:W4:Y:S01]  /*1a540*/  LDL.LU R26, [R1+0x42c] ;  /* 0x00042c00011a7983 */ /* 0x002f220000300800 */
[----:B--2---:R-:W-:-:S02]  /*1a550*/  IADD3 R4, P0, PT, R23, R14, RZ ;  /* 0x0000000e17047210 */ /* 0x004fc40007f1e0ff */
[----:B---3--:R-:W-:Y:S01]  /*1a560*/  IADD3 R20, P1, PT, R23, R8, RZ ;  /* 0x0000000817147210 */ /* 0x008fe20007f3e0ff */
[----:B------:R-:W-:Y:S04]  /*1a570*/  STL [R1+0x660], R8 ;  /* 0x0006600801007387 */ /* 0x000fe80000100800 */
[----:B------:R-:W-:Y:S04]  /*1a580*/  STL [R1+0x664], R3 ;  /* 0x0006640301007387 */ /* 0x000fe80000100800 */
[----:B------:R-:W-:Y:S04]  /*1a590*/  STL [R1+0x668], R14 ;  /* 0x0006680e01007387 */ /* 0x000fe80000100800 */
[----:B------:R-:W-:Y:S04]  /*1a5a0*/  STL [R1+0x66c], R0 ;  /* 0x00066c0001007387 */ /* 0x000fe80000100800 */
[----:B------:R-:W-:Y:S01]  /*1a5b0*/  STL [R1+0x670], R12 ;  /* 0x0006700c01007387 */ /* 0x000fe20000100800 */
[----:B------:R-:W-:-:S02]  /*1a5c0*/  IMAD.X R21, R0, 0x1, R22, P1 ;  /* 0x0000000100157824 */ /* 0x000fc400008e0616 */
[----:B------:R-:W-:Y:S01]  /*1a5d0*/  IMAD.X R5, R15, 0x1, R22, P0 ;  /* 0x000000010f057824 */ /* 0x000fe200000e0616 */
[----:B------:R1:W-:Y:S01]  /*1a5e0*/  STL [R1+0x674], R15 ;  /* 0x0006740f01007387 */ /* 0x0003e20000100800 */
[----:B------:R-:W-:-:S03]  /*1a5f0*/  IADD3 R6, P1, PT, R23, R12, RZ ;  /* 0x0000000c17067210 */ /* 0x000fc60007f3e0ff */
[----:B------:R2:W-:Y:S04]  /*1a600*/  LDGSTS.E [R2+0x22800], desc[UR14][R20.64], P2 ;  /* 0x2280000014027fae */ /* 0x0005e800091a100e */
[----:B------:R3:W-:Y:S04]  /*1a610*/  LDGSTS.E [R2+0x23000], desc[UR14][R4.64], P2 ;  /* 0x2300000004027fae */ /* 0x0007e800091a100e */
[----:B-1----:R-:W4:Y:S04]  /*1a620*/  LDL.LU R15, [R1+0x414] ;  /* 0x00041400010f7983 */ /* 0x002f280000300800 */
[----:B------:R-:W4:Y:S04]  /*1a630*/  LDL.LU R12, [R1+0x3e8] ;  /* 0x0003e800010c7983 */ /* 0x000f280000300800 */
[----:B------:R-:W4:Y:S04]  /*1a640*/  LDL.LU R0, [R1+0x41c] ;  /* 0x00041c0001007983 */ /* 0x000f280000300800 */
[----:B------:R-:W4:Y:S04]  /*1a650*/  LDL.LU R14, [R1+0x3ec] ;  /* 0x0003ec00010e7983 */ /* 0x000f280000300800 */
[----:B------:R-:W4:Y:S04]  /*1a660*/  LDL.LU R3, [R1+0x424] ;  /* 0x0004240001037983 */ /* 0x000f280000300800 */
[----:B------:R-:W4:Y:S04]  /*1a670*/  LDL.LU R8, [R1+0x3f0] ;  /* 0x0003f00001087983 */ /* 0x000f280000300800 */
[----:B------:R-:W4:Y:S01]  /*1a680*/  LDL.LU R10, [R1+0x3f8] ;  /* 0x0003f800010a7983 */ /* 0x000f220000300800 */
[----:B--2---:R-:W-:-:S03]  /*1a690*/  IADD3 R20, P0, PT, R23, R18, RZ ;  /* 0x0000001217147210 */ /* 0x004fc60007f1e0ff */
[----:B------:R-:W2:Y:S04]  /*1a6a0*/  LDL.LU R16, [R1+0x400] ;  /* 0x0004000001107983 */ /* 0x000ea80000300800 */
[----:B------:R-:W2:Y:S01]  /*1a6b0*/  LDL.LU R18, [R1+0x408] ;  /* 0x0004080001127983 */ /* 0x000ea20000300800 */
[----:B------:R-:W-:-:S03]  /*1a6c0*/  IMAD.X R7, R13, 0x1, R22, P1 ;  /* 0x000000010d077824 */ /* 0x000fc600008e0616 */
[----:B------:R-:W2:Y:S04]  /*1a6d0*/  LDL R22, [R1+0x40c] ;  /* 0x00040c0001167983 */ /* 0x000ea80000100800 */
[----:B------:R1:W-:Y:S01]  /*1a6e0*/  STL [R1+0x678], R13 ;  /* 0x0006780d01007387 */ /* 0x0003e20000100800 */
[----:B---3--:R-:W-:-:S03]  /*1a6f0*/  IADD3 R4, P1, PT, R23, R24, RZ ;  /* 0x0000001817047210 */ /* 0x008fc60007f3e0ff */
[----:B------:R4:W-:Y:S04]  /*1a700*/  LDGSTS.E [R2+0x23800], desc[UR14][R6.64], P2 ;  /* 0x2380000006027fae */ /* 0x0009e800091a100e */
[----:B-1----:R-:W3:Y:S04]  /*1a710*/  LDL.LU R13, [R1+0x3e4] ;  /* 0x0003e400010d7983 */ /* 0x002ee80000300800 */
[----:B---3--:R1:W-:Y:S04]  /*1a720*/  STL [R1+0x6e0], R13 ;  /* 0x0006e00d01007387 */ /* 0x0083e80000100800 */
[----:B-1----:R-:W3:Y:S04]  /*1a730*/  LDL R13, [R1+0x3c4] ;  /* 0x0003c400010d7983 */ /* 0x002ee80000100800 */
[----:B------:R-:W-:Y:S04]  /*1a740*/  STL [R1+0x67c], R24 ;  /* 0x00067c1801007387 */ /* 0x000fe80000100800 */
[----:B------:R1:W-:Y:S01]  /*1a750*/  STL [R1+0x680], R19 ;  /* 0x0006801301007387 */ /* 0x0003e20000100800 */
[--C-:B---3--:R-:W-:Y:S01]  /*1a760*/  IMAD.X R21, R19, 0x1, R13.reuse, P0 ;  /* 0x0000000113157824 */ /* 0x108fe200000e060d */
[----:B----4-:R-:W-:Y:S01]  /*1a770*/  IADD3 R6, P0, PT, R23, R25, RZ ;  /* 0x0000001917067210 */ /* 0x010fe20007f1e0ff */
[--C-:B------:R-:W-:Y:S01]  /*1a780*/  IMAD.X R5, R17, 0x1, R13.reuse, P1 ;  /* 0x0000000111057824 */ /* 0x100fe200008e060d */
[----:B-1----:R-:W3:Y:S04]  /*1a790*/  LDL.LU R19, [R1+0x404] ;  /* 0x0004040001137983 */ /* 0x002ee80000300800 */
[----:B------:R1:W-:Y:S04]  /*1a7a0*/  LDGSTS.E [R2+0x24000], desc[UR14][R20.64], P2 ;  /* 0x2400000014027fae */ /* 0x0003e800091a100e */
[----:B------:R4:W-:Y:S01]  /*1a7b0*/  LDGSTS.E [R2+0x24800], desc[UR14][R4.64], P2 ;  /* 0x2480000004027fae */ /* 0x0009e200091a100e */
[----:B------:R-:W-:-:S03]  /*1a7c0*/  IMAD.X R7, R11, 0x1, R13, P0 ;  /* 0x000000010b077824 */ /* 0x000fc600000e060d */
[----:B------:R-:W-:Y:S04]  /*1a7d0*/  STL [R1+0x684], R25 ;  /* 0x0006841901007387 */ /* 0x000fe80000100800 */
[----:B------:R2:W-:Y:S04]  /*1a7e0*/  STL [R1+0x688], R17 ;  /* 0x0006881101007387 */ /* 0x0005e80000100800 */
[----:B------:R2:W-:Y:S01]  /*1a7f0*/  LDGSTS.E [R2+0x25000], desc[UR14][R6.64], P2 ;  /* 0x2500000006027fae */ /* 0x0005e200091a100e */
[C---:B-1----:R-:W-:Y:S02]  /*1a800*/  IADD3 R20, P1, PT, R23.reuse, R26, RZ ;  /* 0x0000001a17147210 */ /* 0x042fe40007f3e0ff */
[----:B----4-:R-:W-:Y:S01]  /*1a810*/  IADD3 R4, P0, PT, R23, R3, RZ ;  /* 0x0000000317047210 */ /* 0x010fe20007f1e0ff */
[----:B--2---:R-:W2:Y:S04]  /*1a820*/  LDL.LU R17, [R1+0x3fc] ;  /* 0x0003fc0001117983 */ /* 0x004ea80000300800 */
[----:B------:R-:W-:Y:S04]  /*1a830*/  STL [R1+0x68c], R26 ;  /* 0x00068c1a01007387 */ /* 0x000fe80000100800 */
[----:B------:R1:W-:Y:S01]  /*1a840*/  STL [R1+0x690], R11 ;  /* 0x0006900b01007387 */ /* 0x0003e20000100800 */
[--C-:B------:R-:W-:Y:S01]  /*1a850*/  IMAD.X R21, R9, 0x1, R13.reuse, P1 ;  /* 0x0000000109157824 */ /* 0x100fe200008e060d */
[----:B------:R-:W-:Y:S01]  /*1a860*/  IADD3 R6, P1, PT, R23, R0, RZ ;  /* 0x0000000017067210 */ /* 0x000fe20007f3e0ff */
[----:B------:R-:W-:-:S03]  /*1a870*/  IMAD.X R5, R29, 0x1, R13, P0 ;  /* 0x000000011d057824 */ /* 0x000fc600000e060d */
[----:B------:R4:W-:Y:S04]  /*1a880*/  LDGSTS.E [R2+0x25800], desc[UR14][R20.64], P2 ;  /* 0x2580000014027fae */ /* 0x0009e800091a100e */
[----:B-1----:R-:W2:Y:S04]  /*1a890*/  LDL.LU R11, [R1+0x3f4] ;  /* 0x0003f400010b7983 */ /* 0x002ea80000300800 */
[----:B------:R-:W-:Y:S04]  /*1a8a0*/  STL [R1+0x694], R3 ;  /* 0x0006940301007387 */ /* 0x000fe80000100800 */
[----:B------:R-:W-:Y:S04]  /*1a8b0*/  STL [R1+0x698], R9 ;  /* 0x0006980901007387 */ /* 0x000fe80000100800 */
[----:B------:R-:W-:Y:S04]  /*1a8c0*/  STL [R1+0x69c], R0 ;  /* 0x00069c0001007387 */ /* 0x000fe80000100800 */
[----:B------:R-:W-:Y:S04]  /*1a8d0*/  STL [R1+0x6a0], R29 ;  /* 0x0006a01d01007387 */ /* 0x000fe80000100800 */
[----:B------:R-:W-:Y:S01]  /*1a8e0*/  STL [R1+0x6a4], R15 ;  /* 0x0006a40f01007387 */ /* 0x000fe20000100800 */
[----:B------:R-:W-:-:S03]  /*1a8f0*/  IMAD.X R7, R28, 0x1, R13, P1 ;  /* 0x000000011c077824 */ /* 0x000fc600008e060d */
[----:B------:R1:W-:Y:S04]  /*1a900*/  LDGSTS.E [R2+0x26000], desc[UR14][R4.64], P2 ;  /* 0x2600000004027fae */ /* 0x0003e800091a100e */
[----:B------:R1:W-:Y:S01]  /*1a910*/  STL [R1+0x6a8], R28 ;  /* 0x0006a81c01007387 */ /* 0x0003e20000100800 */
[----:B----4-:R-:W-:-:S03]  /*1a920*/  IADD3 R20, P0, PT, R23, R15, RZ ;  /* 0x0000000f17147210 */ /* 0x010fc60007f1e0ff */
[----:B------:R3:W-:Y:S01]  /*1a930*/  LDGSTS.E [R2+0x26800], desc[UR14][R6.64], P2 ;  /* 0x2680000006027fae */ /* 0x0007e200091a100e */
[----:B-1----:R-:W-:-:S03]  /*1a940*/  IADD3 R4, P1, PT, R23, R22, RZ ;  /* 0x0000001617047210 */ /* 0x002fc60007f3e0ff */
[----:B------:R-:W4:Y:S04]  /*1a950*/  LDL R22, [R1+0x4a0] ;  /* 0x0004a00001167983 */ /* 0x000f280000100800 */
[----:B------:R-:W4:Y:S04]  /*1a960*/  LDL.LU R28, [R1+0x498] ;  /* 0x00049800011c7983 */ /* 0x000f280000300800 */
[----:B------:R-:W4:Y:S04]  /*1a970*/  LDL.LU R15, [R1+0x49c] ;  /* 0x00049c00010f7983 */ /* 0x000f280000300800 */
[----:B------:R-:W4:Y:S04]  /*1a980*/  LDL.LU R29, [R1+0x490] ;  /* 0x00049000011d7983 */ /* 0x000f280000300800 */
[----:B------:R-:W4:Y:S04]  /*1a990*/  LDL.LU R0, [R1+0x494] ;  /* 0x0004940001007983 */ /* 0x000f280000300800 */
[----:B------:R-:W4:Y:S01]  /*1a9a0*/  LDL.LU R9, [R1+0x488] ;  /* 0x0004880001097983 */ /* 0x000f220000300800 */
[----:B------:R-:W-:-:S03]  /*1a9b0*/  IMAD.X R21, R27, 0x1, R13, P0 ;  /* 0x000000011b157824 */ /* 0x000fc600000e060d */
[----:B------:R-:W4:Y:S04]  /*1a9c0*/  LDL.LU R3, [R1+0x48c] ;  /* 0x00048c0001037983 */ /* 0x000f280000300800 */
[----:B------:R-:W4:Y:S04]  /*1a9d0*/  LDL.LU R26, [R1+0x3d8] ;  /* 0x0003d800011a7983 */ /* 0x000f280000300800 */
[----:B------:R-:W4:Y:S04]  /*1a9e0*/  LDL.LU R25, [R1+0x3dc] ;  /* 0x0003dc0001197983 */ /* 0x000f280000300800 */
[----:B------:R-:W4:Y:S01]  /*1a9f0*/  LDL.LU R24, [R1+0x3e0] ;  /* 0x0003e00001187983 */ /* 0x000f220000300800 */
[----:B------:R-:W-:-:S03]  /*1aa00*/  IMAD.X R5, R18, 0x1, R13, P1 ;  /* 0x0000000112057824 */ /* 0x000fc600008e060d */
[----:B------:R2:W-:Y:S04]  /*1aa10*/  LDGSTS.E [R2+0x27000], desc[UR14][R20.64], P2 ;  /* 0x2700000014027fae */ /* 0x0005e800091a100e */
[----:B------:R1:W-:Y:S04]  /*1aa20*/  STL [R1+0x6ac], R27 ;  /* 0x0006ac1b01007387 */ /* 0x0003e80000100800 */
[----:B------:R2:W-:Y:S04]  /*1aa30*/  LDGSTS.E [R2+0x27800], desc[UR14][R4.64], P2 ;  /* 0x2780000004027fae */ /* 0x0005e800091a100e */
[----:B-1----:R-:W4:Y:S01]  /*1aa40*/  LDL.LU R27, [R1+0x4a4] ;  /* 0x0004a400011b7983 */ /* 0x002f220000300800 */
[----:B---3--:R-:W-:-:S03]  /*1aa50*/  IADD3 R6, P0, PT, R23, R19, RZ ;  /* 0x0000001317067210 */ /* 0x008fc60007f1e0ff */
[----:B------:R-:W-:Y:S04]  /*1aa60*/  STL [R1+0x6b0], R19 ;  /* 0x0006b01301007387 */ /* 0x000fe80000100800 */
[----:B------:R1:W-:Y:S01]  /*1aa70*/  STL [R1+0x6b4], R18 ;  /* 0x0006b41201007387 */ /* 0x0003e20000100800 */
[----:B------:R-:W-:-:S05]  /*1aa80*/  IMAD.X R7, R16, 0x1, R13, P0 ;  /* 0x0000000110077824 */ /* 0x000fca00000e060d */
[----:B------:R-:W-:Y:S04]  /*1aa90*/  LDGSTS.E [R2+0x28000], desc[UR14][R6.64], P2 ;  /* 0x2800000006027fae */ /* 0x000fe800091a100e */
[----:B-1----:R-:W3:Y:S01]  /*1aaa0*/  LDL.LU R18, [R1+0x4a8] ;  /* 0x0004a80001127983 */ /* 0x002ee20000300800 */
[----:B--2---:R-:W-:-:S03]  /*1aab0*/  IADD3 R20, P1, PT, R23, R17, RZ ;  /* 0x0000001117147210 */ /* 0x004fc60007f3e0ff */
[----:B------:R-:W-:Y:S04]  /*1aac0*/  STL [R1+0x6b8], R17 ;  /* 0x0006b81101007387 */ /* 0x000fe80000100800 */
[----:B------:R1:W-:Y:S01]  /*1aad0*/  STL [R1+0x6bc], R16 ;  /* 0x0006bc1001007387 */ /* 0x0003e20000100800 */
[----:B------:R-:W-:-:S05]  /*1aae0*/  IMAD.X R21, R10, 0x1, R13, P1 ;  /* 0x000000010a157824 */ /* 0x000fca00008e060d */
[----:B------:R4:W-:Y:S01]  /*1aaf0*/  LDGSTS.E [R2+0x28800], desc[UR14][R20.64], P2 ;  /* 0x2880000014027fae */ /* 0x0009e200091a100e */
[----:B------:R-:W-:-:S03]  /*1ab00*/  IADD3 R4, P0, PT, R23, R11, RZ ;  /* 0x0000000b17047210 */ /* 0x000fc60007f1e0ff */
[----:B-1----:R-:W2:Y:S04]  /*1ab10*/  LDL.LU R16, [R1+0x4b0] ;  /* 0x0004b00001107983 */ /* 0x002ea80000300800 */
[----:B------:R1:W-:Y:S01]  /*1ab20*/  STL [R1+0x6c0], R11 ;  /* 0x0006c00b01007387 */ /* 0x0003e20000100800 */
[----:B------:R-:W-:-:S05]  /*1ab30*/  IMAD.X R5, R8, 0x1, R13, P0 ;  /* 0x0000000108057824 */ /* 0x000fca00000e060d */
[----:B------:R4:W-:Y:S04]  /*1ab40*/  LDGSTS.E [R2+0x29000], desc[UR14][R4.64], P2 ;  /* 0x2900000004027fae */ /* 0x0009e800091a100e */
[----:B-1----:R-:W2:Y:S04]  /*1ab50*/  LDL.LU R11, [R1+0x4b8] ;  /* 0x0004b800010b7983 */ /* 0x002ea80000300800 */
[----:B------:R1:W-:Y:S04]  /*1ab60*/  STL [R1+0x6c4], R10 ;  /* 0x0006c40a01007387 */ /* 0x0003e80000100800 */
[----:B-1----:R-:W2:Y:S01]  /*1ab70*/  LDL.LU R10, [R1+0x4c0] ;  /* 0x0004c000010a7983 */ /* 0x002ea20000300800 */
[----:B----4-:R-:W-:-:S03]  /*1ab80*/  IADD3 R20, P0, PT, R23, R29, RZ ;  /* 0x0000001d17147210 */ /* 0x010fc60007f1e0ff */
[----:B------:R-:W-:Y:S01]  /*1ab90*/  STL [R1+0x6c8], R9 ;  /* 0x0006c80901007387 */ /* 0x000fe20000100800 */
[----:B------:R-:W-:-:S03]  /*1aba0*/  IADD3 R6, P1, PT, R23, R9, RZ ;  /* 0x0000000917067210 */ /* 0x000fc60007f3e0ff */
[----:B------:R-:W-:Y:S04]  /*1abb0*/  STL [R1+0x6cc], R8 ;  /* 0x0006cc0801007387 */ /* 0x000fe80000100800 */
[----:B------:R-:W-:Y:S04]  /*1abc0*/  STL [R1+0x6d0], R29 ;  /* 0x0006d01d01007387 */ /* 0x000fe80000100800 */
[----:B------:R-:W-:Y:S01]  /*1abd0*/  STL [R1+0x6d4], R14 ;  /* 0x0006d40e01007387 */ /* 0x000fe20000100800 */
[----:B------:R-:W-:-:S03]  /*1abe0*/  IMAD.X R7, R14, 0x1, R13, P1 ;  /* 0x000000010e077824 */ /* 0x000fc600008e060d */
[----:B------:R-:W-:Y:S01]  /*1abf0*/  STL [R1+0x6d8], R28 ;  /* 0x0006d81c01007387 */ /* 0x000fe20000100800 */
[----:B------:R-:W-:-:S03]  /*1ac00*/  IMAD.X R21, R12, 0x1, R13, P0 ;  /* 0x000000010c157824 */ /* 0x000fc600000e060d */
[----:B------:R-:W4:Y:S04]  /*1ac10*/  LDL.LU R13, [R1+0x6e0] ;  /* 0x0006e000010d7983 */ /* 0x000f280000300800 */
[----:B------:R1:W-:Y:S01]  /*1ac20*/  STL [R1+0x6dc], R12 ;  /* 0x0006dc0c01007387 */ /* 0x0003e20000100800 */
[----:B------:R-:W-:-:S03]  /*1ac30*/  IADD3 R4, P1, PT, R23, R28, RZ ;  /* 0x0000001c17047210 */ /* 0x000fc60007f3e0ff */
[----:B------:R1:W-:Y:S04]  /*1ac40*/  LDGSTS.E [R2+0x29800], desc[UR14][R6.64], P2 ;  /* 0x2980000006027fae */ /* 0x0003e800091a100e */
[----:B------:R3:W-:Y:S04]  /*1ac50*/  LDGSTS.E [R2+0x2a000], desc[UR14][R20.64], P2 ;  /* 0x2a00000014027fae */ /* 0x0007e800091a100e */
[----:B-1----:R-:W4:Y:S04]  /*1ac60*/  LDL R12, [R1+0x3c4] ;  /* 0x0003c400010c7983 */ /* 0x002f280000100800 */
[----:B------:R-:W2:Y:S04]  /*1ac70*/  LDL.LU R28, [R1+0x4d4] ;  /* 0x0004d400011c7983 */ /* 0x000ea80000300800 */
[----:B------:R-:W2:Y:S04]  /*1ac80*/  LDL.LU R14, [R1+0x4d0] ;  /* 0x0004d000010e7983 */ /* 0x000ea80000300800 */
[----:B------:R-:W2:Y:S04]  /*1ac90*/  LDL.LU R29, [R1+0x4cc] ;  /* 0x0004cc00011d7983 */ /* 0x000ea80000300800 */
[----:B------:R-:W2:Y:S04]  /*1aca0*/  LDL.LU R8, [R1+0x4c8] ;  /* 0x0004c80001087983 */ /* 0x000ea80000300800 */
[----:B------:R-:W2:Y:S01]  /*1acb0*/  LDL.LU R9, [R1+0x4c4] ;  /* 0x0004c40001097983 */ /* 0x000ea20000300800 */
[----:B------:R-:W-:-:S03]  /*1acc0*/  IADD3 R6, P0, PT, R23, R22, RZ ;  /* 0x0000001617067210 */ /* 0x000fc60007f1e0ff */
[----:B------:R-:W2:Y:S04]  /*1acd0*/  LDL.LU R17, [R1+0x4b4] ;  /* 0x0004b40001117983 */ /* 0x000ea80000300800 */
[----:B------:R-:W2:Y:S01]  /*1ace0*/  LDL.LU R19, [R1+0x4ac] ;  /* 0x0004ac0001137983 */ /* 0x000ea20000300800 */
[--C-:B----4-:R-:W-:Y:S01]  /*1acf0*/  IMAD.X R5, R13, 0x1, R12.reuse, P1 ;  /* 0x000000010d057824 */ /* 0x110fe200008e060c */
[----:B---3--:R-:W-:Y:S01]  /*1ad00*/  IADD3 R20, P1, PT, R23, R18, RZ ;  /* 0x0000001217147210 */ /* 0x008fe20007f3e0ff */
[----:B------:R-:W-:-:S03]  /*1ad10*/  IMAD.X R7, R24, 0x1, R12, P0 ;  /* 0x0000000118077824 */ /* 0x000fc600000e060c */
[----:B------:R2:W-:Y:S01]  /*1ad20*/  LDGSTS.E [R2+0x2a800], desc[UR14][R4.64], P2 ;  /* 0x2a80000004027fae */ /* 0x0005e200091a100e */
[----:B------:R-:W-:-:S03]  /*1ad30*/  IMAD.X R21, R25, 0x1, R12, P1 ;  /* 0x0000000119157824 */ /* 0x000fc600008e060c */
[----:B------:R1:W-:Y:S04]  /*1ad40*/  LDGSTS.E [R2+0x2b000], desc[UR14][R6.64], P2 ;  /* 0x2b00000006027fae */ /* 0x0003e800091a100e */
[----:B------:R3:W-:Y:S01]  /*1ad50*/  LDGSTS.E [R2+0x2b800], desc[UR14][R20.64], P2 ;  /* 0x2b80000014027fae */ /* 0x0007e200091a100e */
[C---:B--2---:R-:W-:Y:S02]  /*1ad60*/  IADD3 R4, P0, PT, R23.reuse, R16, RZ ;  /* 0x0000001017047210 */ /* 0x044fe40007f1e0ff */
[----:B-1----:R-:W-:-:S03]  /*1ad70*/  IADD3 R6, P1, PT, R23, R11, RZ ;  /* 0x0000000b17067210 */ /* 0x002fc60007f3e0ff */
[--C-:B------:R-:W-:Y:S01]  /*1ad80*/  IMAD.X R5, R26, 0x1, R12.reuse, P0 ;  /* 0x000000011a057824 */ /* 0x100fe200000e060c */
[----:B---3--:R-:W-:Y:S01]  /*1ad90*/  IADD3 R20, P0, PT, R23, R10, RZ ;  /* 0x0000000a17147210 */ /* 0x008fe20007f1e0ff */
[----:B------:R-:W-:-:S03]  /*1ada0*/  IMAD.X R7, R3, 0x1, R12, P1 ;  /* 0x0000000103077824 */ /* 0x000fc600008e060c */
[----:B------:R1:W-:Y:S01]  /*1adb0*/  LDGSTS.E [R2+0x2c000], desc[UR14][R4.64], P2 ;  /* 0x2c00000004027fae */ /* 0x0003e200091a100e */
[----:B------:R-:W-:-:S03]  /*1adc0*/  IMAD.X R21, R0, 0x1, R12, P0 ;  /* 0x0000000100157824 */ /* 0x000fc600000e060c */
[----:B------:R2:W-:Y:S04]  /*1add0*/  LDGSTS.E [R2+0x2c800], desc[UR14][R6.64], P2 ;  /* 0x2c80000006027fae */ /* 0x0005e800091a100e */
[----:B------:R3:W-:Y:S01]  /*1ade0*/  LDGSTS.E [R2+0x2d000], desc[UR14][R20.64], P2 ;  /* 0x2d00000014027fae */ /* 0x0007e200091a100e */
[C---:B-1----:R-:W-:Y:S02]  /*1adf0*/  IADD3 R4, P1, PT, R23.reuse, R9, RZ ;  /* 0x0000000917047210 */ /* 0x042fe40007f3e0ff */
[----:B--2---:R-:W-:-:S03]  /*1ae00*/  IADD3 R6, P0, PT, R23, R8, RZ ;  /* 0x0000000817067210 */ /* 0x004fc60007f1e0ff */
[--C-:B------:R-:W-:Y:S01]  /*1ae10*/  IMAD.X R5, R15, 0x1, R12.reuse, P1 ;  /* 0x000000010f057824 */ /* 0x100fe200008e060c */
[----:B------:R-:W-:Y:S01]  /*1ae20*/  IADD3 R22, P1, PT, R23, R29, RZ ;  /* 0x0000001d17167210 */ /* 0x000fe20007f3e0ff */
[----:B------:R-:W-:Y:S01]  /*1ae30*/  IMAD.X R7, R27, 0x1, R12, P0 ;  /* 0x000000011b077824 */ /* 0x000fe200000e060c */
[----:B------:R-:W3:Y:S04]  /*1ae40*/  LDL R23, [R1+0x3c0] ;  /* 0x0003c00001177983 */ /* 0x000ee80000100800 */
[----:B------:R1:W-:Y:S04]  /*1ae50*/  LDGSTS.E [R2+0x2d800], desc[UR14][R4.64], P2 ;  /* 0x2d80000004027fae */ /* 0x0003e800091a100e */
[----:B------:R2:W-:Y:S04]  /*1ae60*/  LDGSTS.E [R2+0x2e000], desc[UR14][R6.64], P2 ;  /* 0x2e00000006027fae */ /* 0x0005e800091a100e */
[----:B------:R-:W4:Y:S01]  /*1ae70*/  LDL.LU R7, [R1+0x4bc] ;  /* 0x0004bc0001077983 */ /* 0x000f220000300800 */
[----:B---3--:R-:W-:-:S02]  /*1ae80*/  IADD3 R20, P3, PT, R23, R14, RZ ;  /* 0x0000000e17147210 */ /* 0x008fc40007f7e0ff */
[----:B-1----:R-:W-:Y:S01]  /*1ae90*/  IADD3 R4, P0, PT, R23, R28, RZ ;  /* 0x0000001c17047210 */ /* 0x002fe20007f1e0ff */
[--C-:B------:R-:W-:Y:S02]  /*1aea0*/  IMAD.X R23, R19, 0x1, R12.reuse, P1 ;  /* 0x0000000113177824 */ /* 0x100fe400008e060c */
[--C-:B------:R-:W-:Y:S01]  /*1aeb0*/  IMAD.X R21, R17, 0x1, R12.reuse, P3 ;  /* 0x0000000111157824 */ /* 0x100fe200018e060c */
[----:B------:R-:W-:Y:S02]  /*1aec0*/  IADD3 R28, P4, PT, R28, UR18, RZ ;  /* 0x000000121c1c7c10 */ /* 0x000fe4000ff9e0ff */
[----:B------:R1:W-:Y:S04]  /*1aed0*/  LDGSTS.E [R2+0x2e800], desc[UR14][R22.64], P2 ;  /* 0x2e80000016027fae */ /* 0x0003e800091a100e */
[----:B------:R3:W-:Y:S01]  /*1aee0*/  LDGSTS.E [R2+0x2f000], desc[UR14][R20.64], P2 ;  /* 0x2f00000014027fae */ /* 0x0007e200091a100e */
[----:B------:R-:W-:Y:S01]  /*1aef0*/  IADD3 R14, P3, PT, R14, UR18, RZ ;  /* 0x000000120e0e7c10 */ /* 0x000fe2000ff7e0ff */
[----:B----4-:R-:W-:-:S02]  /*1af00*/  IMAD.X R5, R7, 0x1, R12, P0 ;  /* 0x0000000107057824 */ /* 0x010fc400000e060c */
[----:B------:R-:W4:Y:S04]  /*1af10*/  LDL.LU R12, [R1+0x6dc] ;  /* 0x0006dc00010c7983 */ /* 0x000f280000300800 */
[----:B------:R-:W3:Y:S04]  /*1af20*/  LDL.LU R6, [R1+0x40c] ;  /* 0x00040c0001067983 */ /* 0x000ee80000300800 */
[----:B------:R1:W-:Y:S04]  /*1af30*/  LDGSTS.E [R2+0x2f800], desc[UR14][R4.64], P2 ;  /* 0x2f80000004027fae */ /* 0x0003e800091a100e */
[----:B------:R-:W1:Y:S01]  /*1af40*/  LDL.LU R23, [R1+0x4a0] ;  /* 0x0004a00001177983 */ /* 0x000e620000300800 */
[----:B------:R-:W-:-:S03]  /*1af50*/  IADD3 R29, P2, PT, R29, UR18, RZ ;  /* 0x000000121d1d7c10 */ /* 0x000fc6000ff5e0ff */
[----:B------:R2:W-:Y:S01]  /*1af60*/  STL [R1+0x4d4], R28 ;  /* 0x0004d41c01007387 */ /* 0x0005e20000100800 */
[----:B------:R-:W-:Y:S02]  /*1af70*/  IADD3 R8, P1, PT, R8, UR18, RZ ;  /* 0x0000001208087c10 */ /* 0x000fe4000ff3e0ff */
[----:B------:R-:W-:Y:S02]  /*1af80*/  IADD3 R9, P0, PT, R9, UR18, RZ ;  /* 0x0000001209097c10 */ /* 0x000fe4000ff1e0ff */
[----:B------:R-:W-:Y:S02]  /*1af90*/  IADD3 R10, P6, PT, R10, UR18, RZ ;  /* 0x000000120a0a7c10 */ /* 0x000fe4000ffde0ff */
[----:B------:R-:W-:Y:S02]  /*1afa0*/  IADD3 R11, P5, PT, R11, UR18, RZ ;  /* 0x000000120b0b7c10 */ /* 0x000fe4000ffbe0ff */
[----:B--2---:R-:W-:Y:S02]  /*1afb0*/  IADD3.X R7, PT, PT, R7, UR6, RZ, P4, !PT ;  /* 0x0000000607077c10 */ /* 0x004fe4000a7fe4ff */
[----:B------:R-:W-:Y:S01]  /*1afc0*/  IADD3.X R17, PT, PT, R17, UR6, RZ, P3, !PT ;  /* 0x0000000611117c10 */ /* 0x000fe20009ffe4ff */
[----:B------:R-:W0:Y:S04]  /*1afd0*/  LDGDEPBAR ;  /* 0x00000000000079af */ /* 0x000e280000000000 */
[----:B------:R-:W2:Y:S04]  /*1afe0*/  LDL.LU R28, [R1+0x6d8] ;  /* 0x0006d800011c7983 */ /* 0x000ea80000300800 */
[----:B------:R4:W-:Y:S04]  /*1aff0*/  STL [R1+0x4d0], R14 ;  /* 0x0004d00e01007387 */ /* 0x0009e80000100800 */
[----:B----4-:R-:W4:Y:S04]  /*1b000*/  LDL.LU R14, [R1+0x6d4] ;  /* 0x0006d400010e7983 */ /* 0x010f280000300800 */
[----:B------:R3:W-:Y:S04]  /*1b010*/  STL [R1+0x4cc], R29 ;  /* 0x0004cc1d01007387 */ /* 0x0007e80000100800 */
[----:B---3--:R-:W3:Y:S04]  /*1b020*/  LDL.LU R29, [R1+0x6d0] ;  /* 0x0006d000011d7983 */ /* 0x008ee80000300800 */
[----:B------:R1:W-:Y:S01]  /*1b030*/  STL [R1+0x4c8], R8 ;  /* 0x0004c80801007387 */ /* 0x0003e20000100800 */
[----:B------:R-:W-:-:S02]  /*1b040*/  IADD3 R16, P4, PT, R16, UR18, RZ ;  /* 0x0000001210107c10 */ /* 0x000fc4000ff9e0ff */
[----:B------:R-:W-:Y:S01]  /*1b050*/  IADD3 R18, P3, PT, R18, UR18, RZ ;  /* 0x0000001212127c10 */ /* 0x000fe2000ff7e0ff */
[----:B-1----:R-:W4:Y:S04]  /*1b060*/  LDL.LU R8, [R1+0x6cc] ;  /* 0x0006cc0001087983 */ /* 0x002f280000300800 */
[----:B------:R1:W-:Y:S01]  /*1b070*/  STL [R1+0x4c4], R9 ;  /* 0x0004c40901007387 */ /* 0x0003e20000100800 */
[----:B------:R-:W-:-:S03]  /*1b080*/  IADD3.X R19, PT, PT, R19, UR6, RZ, P2, !PT ;  /* 0x0000000613137c10 */ /* 0x000fc600097fe4ff */
[----:B-1----:R-:W4:Y:S04]  /*1b090*/  LDL.LU R9, [R1+0x6c8] ;  /* 0x0006c80001097983 */ /* 0x002f280000300800 */
[----:B------:R1:W-:Y:S01]  /*1b0a0*/  STL [R1+0x4c0], R10 ;  /* 0x0004c00a01007387 */ /* 0x0003e20000100800 */
[----:B------:R-:W-:-:S03]  /*1b0b0*/  IADD3.X R27, PT, PT, R27, UR6, RZ, P1, !PT ;  /* 0x000000061b1b7c10 */ /* 0x000fc60008ffe4ff */
[----:B-1----:R-:W4:Y:S04]  /*1b0c0*/  LDL.LU R10, [R1+0x6c4] ;  /* 0x0006c400010a7983 */ /* 0x002f280000300800 */
[----:B------:R1:W-:Y:S04]  /*1b0d0*/  STL [R1+0x4b8], R11 ;  /* 0x0004b80b01007387 */ /* 0x0003e80000100800 */
[----:B-1----:R-:W4:Y:S04]  /*1b0e0*/  LDL.LU R11, [R1+0x6c0] ;  /* 0x0006c000010b7983 */ /* 0x002f280000300800 */
[----:B------:R1:W-:Y:S01]  /*1b0f0*/  STL [R1+0x4b0], R16 ;  /* 0x0004b01001007387 */ /* 0x0003e20000100800 */
[----:B------:R-:W-:-:S03]  /*1b100*/  IADD3.X R15, PT, PT, R15, UR6, RZ, P0, !PT ;  /* 0x000000060f0f7c10 */ /* 0x000fc600087fe4ff */
[----:B-1----:R-:W4:Y:S04]  /*1b110*/  LDL.LU R16, [R1+0x6bc] ;  /* 0x0006bc0001107983 */ /* 0x002f280000300800 */
[----:B------:R-:W-:Y:S04]  /*1b120*/  STL [R1+0x4bc], R7 ;  /* 0x0004bc0701007387 */ /* 0x000fe80000100800 */
[----:B------:R1:W-:Y:S04]  /*1b130*/  STL [R1+0x4b4], R17 ;  /* 0x0004b41101007387 */ /* 0x0003e80000100800 */
[----:B-1----:R-:W4:Y:S04]  /*1b140*/  LDL.LU R17, [R1+0x6b8] ;  /* 0x0006b80001117983 */ /* 0x002f280000300800 */
[----:B------:R-:W4:Y:S04]  /*1b150*/  LDL.LU R7, [R1+0x444] ;  /* 0x0004440001077983 */ /* 0x000f280000300800 */
[----:B------:R1:W-:Y:S01]  /*1b160*/  STL [R1+0x4a8], R18 ;  /* 0x0004a81201007387 */ /* 0x0003e20000100800 */
[----:B------:R-:W-:-:S03]  /*1b170*/  IADD3.X R0, PT, PT, R0, UR6, RZ, P6, !PT ;  /* 0x0000000600007c10 */ /* 0x000fc6000b7fe4ff */
[----:B-1----:R-:W4:Y:S04]  /*1b180*/  LDL.LU R18, [R1+0x6b4] ;  /* 0x0006b40001127983 */ /* 0x002f280000300800 */
[----:B------:R1:W-:Y:S04]  /*1b190*/  STL [R1+0x4ac], R19 ;  /* 0x0004ac1301007387 */ /* 0x0003e80000100800 */
[----:B-1----:R-:W4:Y:S04]  /*1b1a0*/  LDL.LU R19, [R1+0x6b0] ;  /* 0x0006b00001137983 */ /* 0x002f280000300800 */
[----:B------:R1:W-:Y:S04]  /*1b1b0*/  STL [R1+0x4a4], R27 ;  /* 0x0004a41b01007387 */ /* 0x0003e80000100800 */
[----:B-1----:R-:W4:Y:S01]  /*1b1c0*/  LDL.LU R27, [R1+0x6ac] ;  /* 0x0006ac00011b7983 */ /* 0x002f220000300800 */
[----:B------:R-:W-:-:S05]  /*1b1d0*/  IADD3 R23, P2, PT, R23, UR18, RZ ;  /* 0x0000001217177c10 */ /* 0x000fca000ff5e0ff */
[----:B------:R-:W-:Y:S01]  /*1b1e0*/  STL [R1+0x4a0], R23 ;  /* 0x0004a01701007387 */ /* 0x000fe20000100800 */
[----:B--2---:R-:W-:-:S05]  /*1b1f0*/  IADD3 R28, P1, PT, R28, UR18, RZ ;  /* 0x000000121c1c7c10 */ /* 0x004fca000ff3e0ff */
[----:B------:R1:W-:Y:S04]  /*1b200*/  STL [R1+0x498], R28 ;  /* 0x0004981c01007387 */ /* 0x0003e80000100800 */
[----:B-1----:R-:W2:Y:S04]  /*1b210*/  LDL.LU R28, [R1+0x6a8] ;  /* 0x0006a800011c7983 */ /* 0x002ea80000300800 */
[----:B------:R1:W-:Y:S01]  /*1b220*/  STL [R1+0x49c], R15 ;  /* 0x00049c0f01007387 */ /* 0x0003e20000100800 */
[----:B---3--:R-:W-:-:S03]  /*1b230*/  IADD3 R29, P0, PT, R29, UR18, RZ ;  /* 0x000000121d1d7c10 */ /* 0x008fc6000ff1e0ff */
[----:B-1----:R-:W3:Y:S04]  /*1b240*/  LDL.LU R15, [R1+0x6a4] ;  /* 0x0006a400010f7983 */ /* 0x002ee80000300800 */
[----:B------:R1:W-:Y:S04]  /*1b250*/  STL [R1+0x490], R29 ;  /* 0x0004901d01007387 */ /* 0x0003e80000100800 */
[----:B-1----:R-:W2:Y:S04]  /*1b260*/  LDL.LU R29, [R1+0x6a0] ;  /* 0x0006a000011d7983 */ /* 0x002ea80000300800 */
[----:B------:R1:W-:Y:S04]  /*1b270*/  STL [R1+0x494], R0 ;  /* 0x0004940001007387 */ /* 0x0003e80000100800 */
[----:B-1----:R-:W2:Y:S01]  /*1b280*/  LDL.LU R0, [R1+0x69c] ;  /* 0x00069c0001007983 */ /* 0x002ea20000300800 */
[----:B----4-:R-:W-:-:S02]  /*1b290*/  IADD3 R9, P6, PT, R9, UR18, RZ ;  /* 0x0000001209097c10 */ /* 0x010fc4000ffde0ff */
[----:B------:R-:W-:Y:S02]  /*1b2a0*/  IADD3.X R3, PT, PT, R3, UR6, RZ, P5, !PT ;  /* 0x0000000603037c10 */ /* 0x000fe4000affe4ff */
[----:B------:R-:W-:Y:S01]  /*1b2b0*/  IADD3.X R26, PT, PT, R26, UR6, RZ, P4, !PT ;  /* 0x000000061a1a7c10 */ /* 0x000fe2000a7fe4ff */
[----:B------:R1:W-:Y:S01]  /*1b2c0*/  STL [R1+0x488], R9 ;  /* 0x0004880901007387 */ /* 0x0003e20000100800 */
[----:B------:R-:W-:Y:S02]  /*1b2d0*/  IADD3.X R25, PT, PT, R25, UR6, RZ, P3, !PT ;  /* 0x0000000619197c10 */ /* 0x000fe40009ffe4ff */
[----:B------:R-:W-:Y:S01]  /*1b2e0*/  IADD3.X R24, PT, PT, R24, UR6, RZ, P2, !PT ;  /* 0x0000000618187c10 */ /* 0x000fe200097fe4ff */
[----:B-1----:R-:W4:Y:S01]  /*1b2f0*/  LDL.LU R9, [R1+0x698] ;  /* 0x0006980001097983 */ /* 0x002f220000300800 */
[----:B------:R-:W-:-:S03]  /*1b300*/  IADD3 R11, P5, PT, R11, UR18, RZ ;  /* 0x000000120b0b7c10 */ /* 0x000fc6000ffbe0ff */
[----:B------:R1:W-:Y:S01]  /*1b310*/  STL [R1+0x48c], R3 ;  /* 0x00048c0301007387 */ /* 0x0003e20000100800 */
[----:B------:R-:W-:-:S03]  /*1b320*/  IADD3.X R13, PT, PT, R13, UR6, RZ, P1, !PT ;  /* 0x000000060d0d7c10 */ /* 0x000fc60008ffe4ff */
[----:B-1----:R-:W4:Y:S04]  /*1b330*/  LDL.LU R3, [R1+0x694] ;  /* 0x0006940001037983 */ /* 0x002f280000300800 */
[----:B------:R1:W-:Y:S01]  /*1b340*/  STL [R1+0x3f4], R11 ;  /* 0x0003f40b01007387 */ /* 0x0003e20000100800 */
[----:B------:R-:W-:-:S03]  /*1b350*/  IADD3 R6, P2, PT, R6, UR18, RZ ;  /* 0x0000001206067c10 */ /* 0x000fc6000ff5e0ff */
[----:B-1----:R-:W4:Y:S01]  /*1b360*/  LDL.LU R11, [R1+0x690] ;  /* 0x00069000010b7983 */ /* 0x002f220000300800 */
[----:B------:R-:W-:-:S03]  /*1b370*/  IADD3 R17, P4, PT, R17, UR18, RZ ;  /* 0x0000001211117c10 */ /* 0x000fc6000ff9e0ff */
[----:B------:R1:W-:Y:S01]  /*1b380*/  STL [R1+0x3d8], R26 ;  /* 0x0003d81a01007387 */ /* 0x0003e20000100800 */
[----:B------:R-:W-:-:S03]  /*1b390*/  IADD3.X R12, PT, PT, R12, UR6, RZ, P0, !PT ;  /* 0x000000060c0c7c10 */ /* 0x000fc600087fe4ff */
[----:B-1----:R-:W4:Y:S04]  /*1b3a0*/  LDL.LU R26, [R1+0x68c] ;  /* 0x00068c00011a7983 */ /* 0x002f280000300800 */
[----:B------:R1:W-:Y:S04]  /*1b3b0*/  STL [R1+0x3fc], R17 ;  /* 0x0003fc1101007387 */ /* 0x0003e80000100800 */
[----:B-1----:R-:W4:Y:S01]  /*1b3c0*/  LDL.LU R17, [R1+0x688] ;  /* 0x0006880001117983 */ /* 0x002f220000300800 */
[----:B------:R-:W-:-:S03]  /*1b3d0*/  IADD3 R19, P3, PT, R19, UR18, RZ ;  /* 0x0000001213137c10 */ /* 0x000fc6000ff7e0ff */
[----:B------:R1:W-:Y:S01]  /*1b3e0*/  STL [R1+0x3dc], R25 ;  /* 0x0003dc1901007387 */ /* 0x0003e20000100800 */
[----:B------:R-:W-:-:S03]  /*1b3f0*/  IADD3.X R14, PT, PT, R14, UR6, RZ, P6, !PT ;  /* 0x000000060e0e7c10 */ /* 0x000fc6000b7fe4ff */
[----:B-1----:R-:W4:Y:S04]  /*1b400*/  LDL.LU R25, [R1+0x684] ;  /* 0x0006840001197983 */ /* 0x002f280000300800 */
[----:B------:R1:W-:Y:S04]  /*1b410*/  STL [R1+0x404], R19 ;  /* 0x0004041301007387 */ /* 0x0003e80000100800 */
[----:B-1----:R-:W4:Y:S04]  /*1b420*/  LDL.LU R19, [R1+0x680] ;  /* 0x0006800001137983 */ /* 0x002f280000300800 */
[----:B------:R1:W-:Y:S04]  /*1b430*/  STL [R1+0x3e0], R24 ;  /* 0x0003e01801007387 */ /* 0x0003e80000100800 */
[----:B-1----:R-:W4:Y:S04]  /*1b440*/  LDL.LU R24, [R1+0x67c] ;  /* 0x00067c0001187983 */ /* 0x002f280000300800 */
[----:B------:R1:W-:Y:S04]  /*1b450*/  STL [R1+0x3e4], R13 ;  /* 0x0003e40d01007387 */ /* 0x0003e80000100800 */
[----:B-1----:R-:W4:Y:S04]  /*1b460*/  LDL.LU R13, [R1+0x678] ;  /* 0x00067800010d7983 */ /* 0x002f280000300800 */
[----:B------:R-:W-:Y:S01]  /*1b470*/  STL [R1+0x40c], R6 ;  /* 0x00040c0601007387 */ /* 0x000fe20000100800 */
[----:B---3--:R-:W-:-:S05]  /*1b480*/  IADD3 R15, P1, PT, R15, UR18, RZ ;  /* 0x000000120f0f7c10 */ /* 0x008fca000ff3e0ff */
[----:B------:R1:W-:Y:S04]  /*1b490*/  STL [R1+0x414], R15 ;  /* 0x0004140f01007387 */ /* 0x0003e80000100800 */
[----:B-1----:R-:W3:Y:S04]  /*1b4a0*/  LDL.LU R15, [R1+0x674] ;  /* 0x00067400010f7983 */ /* 0x002ee80000300800 */
[----:B------:R1:W-:Y:S01]  /*1b4b0*/  STL [R1+0x3e8], R12 ;  /* 0x0003e80c01007387 */ /* 0x0003e20000100800 */
[----:B--2---:R-:W-:-:S03]  /*1b4c0*/  IADD3 R0, P0, PT, R0, UR18, RZ ;  /* 0x0000001200007c10 */ /* 0x004fc6000ff1e0ff */
[----:B-1----:R-:W2:Y:S04]  /*1b4d0*/  LDL.LU R12, [R1+0x670] ;  /* 0x00067000010c7983 */ /* 0x002ea80000300800 */
[----:B------:R1:W-:Y:S04]  /*1b4e0*/  STL [R1+0x41c], R0 ;  /* 0x00041c0001007387 */ /* 0x0003e80000100800 */
[----:B-1----:R-:W3:Y:S04]  /*1b4f0*/  LDL.LU R0, [R1+0x66c] ;  /* 0x00066c0001007983 */ /* 0x002ee80000300800 */
[----:B------:R1:W-:Y:S04]  /*1b500*/  STL [R1+0x3ec], R14 ;  /* 0x0003ec0e01007387 */ /* 0x0003e80000100800 */
[----:B-1----:R-:W3:Y:S01]  /*1b510*/  LDL.LU R14, [R1+0x668] ;  /* 0x00066800010e7983 */ /* 0x002ee20000300800 */
[----:B------:R-:W-:-:S02]  /*1b520*/  IADD3.X R8, PT, PT, R8, UR6, RZ, P5, !PT ;  /* 0x0000000608087c10 */ /* 0x000fc4000affe4ff */
[----:B----4-:R-:W-:Y:S02]  /*1b530*/  IADD3 R3, P6, PT, R3, UR18, RZ ;  /* 0x0000001203037c10 */ /* 0x010fe4000ffde0ff */
[----:B------:R-:W-:-:S03]  /*1b540*/  IADD3.X R10, PT, PT, R10, UR6, RZ, P4, !PT ;  /* 0x000000060a0a7c10 */ /* 0x000fc6000a7fe4ff */
[----:B------:R1:W-:Y:S01]  /*1b550*/  STL [R1+0x424], R3 ;  /* 0x0004240301007387 */ /* 0x0003e20000100800 */
[----:B------:R-:W-:Y:S02]  /*1b560*/  IADD3.X R16, PT, PT, R16, UR6, RZ, P3, !PT ;  /* 0x0000000610107c10 */ /* 0x000fe40009ffe4ff */
[----:B------:R-:W-:Y:S01]  /*1b570*/  IADD3.X R18, PT, PT, R18, UR6, RZ, P2, !PT ;  /* 0x0000000612127c10 */ /* 0x000fe200097fe4ff */
[----:B-1----:R-:W4:Y:S04]  /*1b580*/  LDL.LU R3, [R1+0x664] ;  /* 0x0006640001037983 */ /* 0x002f280000300800 */
[----:B------:R1:W-:Y:S01]  /*1b590*/  STL [R1+0x3f0], R8 ;  /* 0x0003f00801007387 */ /* 0x0003e20000100800 */
[----:B------:R-:W-:-:S03]  /*1b5a0*/  IADD3 R26, P5, PT, R26, UR18, RZ ;  /* 0x000000121a1a7c10 */ /* 0x000fc6000ffbe0ff */
[----:B-1----:R-:W4:Y:S04]  /*1b5b0*/  LDL.LU R8, [R1+0x660] ;  /* 0x0006600001087983 */ /* 0x002f280000300800 */
[----:B------:R1:W-:Y:S01]  /*1b5c0*/  STL [R1+0x42c], R26 ;  /* 0x00042c1a01007387 */ /* 0x0003e20000100800 */
[----:B------:R-:W-:Y:S02]  /*1b5d0*/  IADD3.X R27, PT, PT, R27, UR6, RZ, P1, !PT ;  /* 0x000000061b1b7c10 */ /* 0x000fe40008ffe4ff */
[----:B------:R-:W-:Y:S01]  /*1b5e0*/  IADD3 R7, P2, PT, R7, UR18, RZ ;  /* 0x0000001207077c10 */ /* 0x000fe2000ff5e0ff */
[----:B-1----:R-:W4:Y:S04]  /*1b5f0*/  LDL.LU R26, [R1+0x65c] ;  /* 0x00065c00011a7983 */ /* 0x002f280000300800 */
[----:B------:R1:W-:Y:S01]  /*1b600*/  STL [R1+0x3f8], R10 ;  /* 0x0003f80a01007387 */ /* 0x0003e20000100800 */
[----:B------:R-:W-:-:S03]  /*1b610*/  IADD3 R25, P4, PT, R25, UR18, RZ ;  /* 0x0000001219197c10 */ /* 0x000fc6000ff9e0ff */
[----:B-1----:R-:W4:Y:S04]  /*1b620*/  LDL.LU R10, [R1+0x658] ;  /* 0x00065800010a7983 */ /* 0x002f280000300800 */
[----:B------:R1:W-:Y:S01]  /*1b630*/  STL [R1+0x434], R25 ;  /* 0x0004341901007387 */ /* 0x0003e20000100800 */
[----:B------:R-:W-:-:S03]  /*1b640*/  IADD3.X R28, PT, PT, R28, UR6, RZ, P0, !PT ;  /* 0x000000061c1c7c10 */ /* 0x000fc600087fe4ff */
[----:B-1----:R-:W4:Y:S04]  /*1b650*/  LDL.LU R25, [R1+0x654] ;  /* 0x0006540001197983 */ /* 0x002f280000300800 */
[----:B------:R1:W-:Y:S01]  /*1b660*/  STL [R1+0x400], R16 ;  /* 0x0004001001007387 */ /* 0x0003e20000100800 */
[----:B------:R-:W-:-:S03]  /*1b670*/  IADD3 R24, P3, PT, R24, UR18, RZ ;  /* 0x0000001218187c10 */ /* 0x000fc6000ff7e0ff */
        /* <DEDUP_REMOVED lines=8> */
[----:B--2---:R-:W-:-:S05]  /*1b700*/  IADD3 R12, P1, PT, R12, UR18, RZ ;  /* 0x000000120c0c7c10 */ /* 0x004fca000ff3e0ff */
[----:B------:R1:W-:Y:S04]  /*1b710*/  STL [R1+0x44c], R12 ;  /* 0x00044c0c01007387 */ /* 0x0003e80000100800 */
[----:B-1----:R-:W2:Y:S04]  /*1b720*/  LDL.LU R12, [R1+0x640] ;  /* 0x00064000010c7983 */ /* 0x002ea80000300800 */
[----:B------:R1:W-:Y:S01]  /*1b730*/  STL [R1+0x418], R28 ;  /* 0x0004181c01007387 */ /* 0x0003e20000100800 */
[----:B---3--:R-:W-:-:S03]  /*1b740*/  IADD3 R14, P0, PT, R14, UR18, RZ ;  /* 0x000000120e0e7c10 */ /* 0x008fc6000ff1e0ff */
[----:B-1----:R1:W5:Y:S04]  /*1b750*/  LDL.LU R28, [R1+0x63c] ;  /* 0x00063c00011c7983 */ /* 0x0023680000300800 */
[----:B------:R3:W-:Y:S04]  /*1b760*/  STL [R1+0x454], R14 ;  /* 0x0004540e01007387 */ /* 0x0007e80000100800 */
[----:B---3--:R-:W3:Y:S01]  /*1b770*/  LDL.LU R14, [R1+0x638] ;  /* 0x00063800010e7983 */ /* 0x008ee20000300800 */
[----:B------:R-:W-:Y:S02]  /*1b780*/  IADD3.X R29, PT, PT, R29, UR6, RZ, P6, !PT ;  /* 0x000000061d1d7c10 */ /* 0x000fe4000b7fe4ff */
[----:B------:R-:W-:-:S02]  /*1b790*/  IADD3.X R9, PT, PT, R9, UR6, RZ, P5, !PT ;  /* 0x0000000609097c10 */ /* 0x000fc4000affe4ff */
[----:B------:R-:W-:Y:S01]  /*1b7a0*/  IADD3.X R11, PT, PT, R11, UR6, RZ, P4, !PT ;  /* 0x000000060b0b7c10 */ /* 0x000fe2000a7fe4ff */
[----:B------:R1:W-:Y:S01]  /*1b7b0*/  STL [R1+0x420], R29 ;  /* 0x0004201d01007387 */ /* 0x0003e20000100800 */
[----:B----4-:R-:W-:-:S03]  /*1b7c0*/  IADD3 R8, P6, PT, R8, UR18, RZ ;  /* 0x0000001208087c10 */ /* 0x010fc6000ffde0ff */
[----:B-1----:R1:W5:Y:S04]  /*1b7d0*/  LDL.LU R29, [R1+0x634] ;  /* 0x00063400011d7983 */ /* 0x0023680000300800 */
[----:B------:R4:W-:Y:S01]  /*1b7e0*/  STL [R1+0x45c], R8 ;  /* 0x00045c0801007387 */ /* 0x0009e20000100800 */
[----:B------:R-:W-:Y:S02]  /*1b7f0*/  IADD3.X R17, PT, PT, R17, UR6, RZ, P3, !PT ;  /* 0x0000000611117c10 */ /* 0x000fe40009ffe4ff */
[----:B------:R-:W-:Y:S01]  /*1b800*/  IADD3.X R19, PT, PT, R19, UR6, RZ, P2, !PT ;  /* 0x0000000613137c10 */ /* 0x000fe200097fe4ff */
[----:B----4-:R1:W5:Y:S04]  /*1b810*/  LDL.LU R8, [R1+0x630] ;  /* 0x0006300001087983 */ /* 0x0103680000300800 */
[----:B------:R4:W-:Y:S01]  /*1b820*/  STL [R1+0x428], R9 ;  /* 0x0004280901007387 */ /* 0x0009e20000100800 */
[----:B------:R-:W-:-:S03]  /*1b830*/  IADD3 R10, P5, PT, R10, UR18, RZ ;  /* 0x000000120a0a7c10 */ /* 0x000fc6000ffbe0ff */
[----:B----4-:R1:W5:Y:S04]  /*1b840*/  LDL.LU R9, [R1+0x62c] ;  /* 0x00062c0001097983 */ /* 0x0103680000300800 */
[----:B------:R4:W-:Y:S01]  /*1b850*/  STL [R1+0x464], R10 ;  /* 0x0004640a01007387 */ /* 0x0009e20000100800 */
[----:B------:R-:W-:-:S03]  /*1b860*/  IADD3.X R13, PT, PT, R13, UR6, RZ, P1, !PT ;  /* 0x000000060d0d7c10 */ /* 0x000fc60008ffe4ff */
        /* <DEDUP_REMOVED lines=11> */
[----:B------:R-:W-:Y:S02]  /*1b920*/  IADD3.X R0, PT, PT, R0, UR6, RZ, P6, !PT ;  /* 0x0000000600007c10 */ /* 0x000fe4000b7fe4ff */
[----:B------:R-:W-:Y:S01]  /*1b930*/  IADD3.X R3, PT, PT, R3, UR6, RZ, P5, !PT ;  /* 0x0000000603037c10 */ /* 0x000fe2000affe4ff */
[----:B----4-:R1:W5:Y:S04]  /*1b940*/  LDL.LU R18, [R1+0x618] ;  /* 0x0006180001127983 */ /* 0x0103680000300800 */
[----:B------:R4:W-:Y:S01]  /*1b950*/  STL [R1+0x440], R19 ;  /* 0x0004401301007387 */ /* 0x0009e20000100800 */
[----:B------:R-:W-:-:S03]  /*1b960*/  IADD3.X R26, PT, PT, R26, UR6, RZ, P4, !PT ;  /* 0x000000061a1a7c10 */ /* 0x000fc6000a7fe4ff */
[----:B----4-:R1:W5:Y:S01]  /*1b970*/  LDL.LU R19, [R1+0x614] ;  /* 0x0006140001137983 */ /* 0x0103620000300800 */
[----:B------:R-:W-:Y:S01]  /*1b980*/  IADD3.X R25, PT, PT, R25, UR6, RZ, P3, !PT ;  /* 0x0000000619197c10 */ /* 0x000fe20009ffe4ff */
[----:B------:R-:W-:-:S04]  /*1b990*/  UIADD3 UR4, UPT, UPT, UR4, 0x1, URZ ;  /* 0x0000000104047890 */ /* 0x000fc8000fffe0ff */
[----:B------:R-:W-:Y:S02]  /*1b9a0*/  UISETP.NE.U32.AND UP0, UPT, UR8, UR4, UPT ;  /* 0x000000040800728c */ /* 0x000fe4000bf05070 */
[----:B------:R-:W-:Y:S01]  /*1b9b0*/  UIADD3 UR9, UPT, UPT, UR9, -0x40, URZ ;  /* 0xffffffc009097890 */ /* 0x000fe2000fffe0ff */
[----:B--2---:R-:W-:-:S05]  /*1b9c0*/  IADD3 R12, P2, PT, R12, UR18, RZ ;  /* 0x000000120c0c7c10 */ /* 0x004fca000ff5e0ff */
[----:B------:R2:W-:Y:S01]  /*1b9d0*/  STL [R1+0x47c], R12 ;  /* 0x00047c0c01007387 */ /* 0x0005e20000100800 */
[----:B------:R-:W-:-:S03]  /*1b9e0*/  IADD3.X R24, PT, PT, R24, UR6, RZ, P2, !PT ;  /* 0x0000000618187c10 */ /* 0x000fc600097fe4ff */
[----:B--2---:R1:W5:Y:S04]  /*1b9f0*/  LDL.LU R12, [R1+0x610] ;  /* 0x00061000010c7983 */ /* 0x0043680000300800 */
[----:B------:R2:W-:Y:S01]  /*1ba00*/  STL [R1+0x448], R13 ;  /* 0x0004480d01007387 */ /* 0x0005e20000100800 */
[----:B---3--:R-:W-:-:S03]  /*1ba10*/  IADD3 R14, P1, PT, R14, UR18, RZ ;  /* 0x000000120e0e7c10 */ /* 0x008fc6000ff3e0ff */
[----:B--2---:R1:W5:Y:S04]  /*1ba20*/  LDL.LU R13, [R1+0x60c] ;  /* 0x00060c00010d7983 */ /* 0x0043680000300800 */
[----:B------:R2:W-:Y:S01]  /*1ba30*/  STL [R1+0x484], R14 ;  /* 0x0004840e01007387 */ /* 0x0005e20000100800 */
[----:B------:R-:W-:-:S03]  /*1ba40*/  IADD3.X R27, PT, PT, R27, UR6, RZ, P1, !PT ;  /* 0x000000061b1b7c10 */ /* 0x000fc60008ffe4ff */
[----:B--2---:R1:W5:Y:S04]  /*1ba50*/  LDL.LU R14, [R1+0x608] ;  /* 0x00060800010e7983 */ /* 0x0043680000300800 */
[----:B------:R2:W-:Y:S04]  /*1ba60*/  STL [R1+0x450], R15 ;  /* 0x0004500f01007387 */ /* 0x0005e80000100800 */
[----:B--2---:R1:W5:Y:S04]  /*1ba70*/  LDL.LU R15, [R1+0x604] ;  /* 0x00060400010f7983 */ /* 0x0043680000300800 */
[----:B------:R2:W-:Y:S04]  /*1ba80*/  STL [R1+0x458], R0 ;  /* 0x0004580001007387 */ /* 0x0005e80000100800 */
[----:B--2---:R1:W5:Y:S04]  /*1ba90*/  LDL.LU R0, [R1+0x600] ;  /* 0x0006000001007983 */ /* 0x0043680000300800 */
[----:B------:R1:W-:Y:S04]  /*1baa0*/  STL [R1+0x460], R3 ;  /* 0x0004600301007387 */ /* 0x0003e80000100800 */
[----:B------:R1:W-:Y:S04]  /*1bab0*/  STL [R1+0x468], R26 ;  /* 0x0004681a01007387 */ /* 0x0003e80000100800 */
[----:B------:R1:W-:Y:S04]  /*1bac0*/  STL [R1+0x480], R27 ;  /* 0x0004801b01007387 */ /* 0x0003e80000100800 */
[----:B------:R1:W-:Y:S04]  /*1bad0*/  STL [R1+0x470], R25 ;  /* 0x0004701901007387 */ /* 0x0003e80000100800 */
[----:B------:R1:W-:Y:S01]  /*1bae0*/  STL [R1+0x478], R24 ;  /* 0x0004781801007387 */ /* 0x0003e20000100800 */
[----:B------:R-:W-:Y:S05]  /*1baf0*/  BRA.U UP0, `(.L_x_2) ;  /* 0xfffffef1003c7547 */ /* 0x000fea000b83ffff */
.L_x_1:
[----:B------:R-:W3:Y:S01]  /*1bb00*/  LDL.LU R4, [R1+0xa0] ;  /* 0x0000a00001047983 */ /* 0x000ee20000300800 */
[----:B------:R-:W4:Y:S01]  /*1bb10*/  LDCU UR4, c[0x0][0x39c] ;  /* 0x00007380ff0477ac */ /* 0x000f220008000800 */
[----:B------:R-:W-:-:S04]  /*1bb20*/  DEPBAR.LE SB0, 0x0 ;  /* 0x000080000000791a */ /* 0x000fc80000000000 */
[----:B------:R-:W3:Y:S01]  /*1bb30*/  LDL.LU R5, [R1+0xa4] ;  /* 0x0000a40001057983 */ /* 0x000ee20000300800 */
[----:B------:R-:W1:Y:S03]  /*1bb40*/  LDCU UR19, c[0x0][0x39c] ;  /* 0x00007380ff1377ac */ /* 0x000e660008000800 */
[----:B------:R-:W3:Y:S01]  /*1bb50*/  LDL.LU R6, [R1+0xa8] ;  /* 0x0000a80001067983 */ /* 0x000ee20000300800 */
[----:B------:R-:W2:Y:S03]  /*1bb60*/  LDCU UR5, c[0x0][0x3b8] ;  /* 0x00007700ff0577ac */ /* 0x000ea60008000800 */
[----:B------:R-:W3:Y:S01]  /*1bb70*/  LDL.LU R7, [R1+0xac] ;  /* 0x0000ac0001077983 */ /* 0x000ee20000300800 */
[----:B------:R-:W1:Y:S03]  /*1bb80*/  LDCU UR8, c[0x0][0x39c] ;  /* 0x00007380ff0877ac */ /* 0x000e660008000800 */
[----:B-1----:R-:W2:Y:S01]  /*1bb90*/  LDL.LU R24, [R1+0x1b0] ;  /* 0x0001b00001187983 */ /* 0x002ea20000300800 */
[----:B------:R-:W1:Y:S03]  /*1bba0*/  LDCU UR9, c[0x0][0x39c] ;  /* 0x00007380ff0977ac */ /* 0x000e660008000800 */
[----:B------:R-:W2:Y:S01]  /*1bbb0*/  LDL.LU R25, [R1+0x1b4] ;  /* 0x0001b40001197983 */ /* 0x000ea20000300800 */
[----:B------:R-:W1:Y:S03]  /*1bbc0*/  LDCU UR10, c[0x0][0x39c] ;  /* 0x00007380ff0a77ac */ /* 0x000e660008000800 */
[----:B------:R-:W2:Y:S01]  /*1bbd0*/  LDL.LU R26, [R1+0x1b8] ;  /* 0x0001b800011a7983 */ /* 0x000ea20000300800 */
[----:B------:R-:W1:Y:S03]  /*1bbe0*/  LDCU UR11, c[0x0][0x39c] ;  /* 0x00007380ff0b77ac */ /* 0x000e660008000800 */
[----:B------:R-:W2:Y:S01]  /*1bbf0*/  LDL.LU R27, [R1+0x1bc] ;  /* 0x0001bc00011b7983 */ /* 0x000ea20000300800 */
[----:B------:R-:W1:Y:S03]  /*1bc00*/  LDCU UR12, c[0x0][0x39c] ;  /* 0x00007380ff0c77ac */ /* 0x000e660008000800 */
[----:B------:R-:W2:Y:S01]  /*1bc10*/  LDL.LU R3, [R1+0x598] ;  /* 0x0005980001037983 */ /* 0x000ea20000300800 */
[----:B------:R-:W1:Y:S03]  /*1bc20*/  LDCU UR13, c[0x0][0x39c] ;  /* 0x00007380ff0d77ac */ /* 0x000e660008000800 */
[----:B--2--5:R-:W2:Y:S01]  /*1bc30*/  LDL R0, [R1+0x5a0] ;  /* 0x0005a00001007983 */ /* 0x024ea20000100800 */
[----:B------:R-:W1:Y:S03]  /*1bc40*/  LDCU UR16, c[0x0][0x39c] ;  /* 0x00007380ff1077ac */ /* 0x000e660008000800 */
[----:B------:R-:W3:Y:S01]  /*1bc50*/  LDL.LU R20, [R1+0x130] ;  /* 0x0001300001147983 */ /* 0x000ee20000300800 */
[----:B------:R-:W1:Y:S03]  /*1bc60*/  LDCU UR17, c[0x0][0x39c] ;  /* 0x00007380ff1177ac */ /* 0x000e660008000800 */
[----:B------:R-:W3:Y:S01]  /*1bc70*/  LDL.LU R21, [R1+0x134] ;  /* 0x0001340001157983 */ /* 0x000ee20000300800 */
[----:B------:R-:W1:Y:S03]  /*1bc80*/  LDCU UR18, c[0x0][0x39c] ;  /* 0x00007380ff1277ac */ /* 0x000e660008000800 */
[----:B------:R-:W3:Y:S01]  /*1bc90*/  LDL.LU R22, [R1+0x138] ;  /* 0x0001380001167983 */ /* 0x000ee20000300800 */
[----:B------:R-:W1:Y:S03]  /*1bca0*/  LDCU UR20, c[0x0][0x39c] ;  /* 0x00007380ff1477ac */ /* 0x000e660008000800 */
[----:B------:R-:W3:Y:S01]  /*1bcb0*/  LDL.LU R23, [R1+0x13c] ;  /* 0x00013c0001177983 */ /* 0x000ee20000300800 */
[----:B------:R-:W1:Y:S03]  /*1bcc0*/  LDCU UR21, c[0x0][0x39c] ;  /* 0x00007380ff1577ac */ /* 0x000e660008000800 */
[----:B------:R-:W-:Y:S01]  /*1bcd0*/  STL.64 [R1+0x678], R14 ;  /* 0x0006780e01007387 */ /* 0x000fe20000100a00 */
[----:B------:R-:W1:Y:S03]  /*1bce0*/  LDCU UR22, c[0x0][0x39c] ;  /* 0x00007380ff1677ac */ /* 0x000e660008000800 */
[----:B------:R4:W-:Y:S01]  /*1bcf0*/  STL.64 [R1+0x670], R12 ;  /* 0x0006700c01007387 */ /* 0x0009e20000100a00 */
[----:B------:R-:W1:Y:S01]  /*1bd00*/  LDCU UR23, c[0x0][0x39c] ;  /* 0x00007380ff1777ac */ /* 0x000e620008000800 */
[----:B------:R-:W1:Y:S01]  /*1bd10*/  S2R R2, SR_TID.X ;  /* 0x0000000000027919 */ /* 0x000e620000002100 */
[----:B------:R-:W1:Y:S01]  /*1bd20*/  LDCU UR24, c[0x0][0x39c] ;  /* 0x00007380ff1877ac */ /* 0x000e620008000800 */
[----:B------:R-:W1:Y:S01]  /*1bd30*/  S2R R29, SR_TID.X ;  /* 0x00000000001d7919 */ /* 0x000e620000002100 */
[----:B------:R-:W1:Y:S01]  /*1bd40*/  LDCU UR25, c[0x0][0x39c] ;  /* 0x00007380ff1977ac */ /* 0x000e620008000800 */
[----:B----4-:R-:W4:Y:S04]  /*1bd50*/  LDL.LU R12, [R1+0x290] ;  /* 0x00029000010c7983 */ /* 0x010f280000300800 */
[----:B------:R-:W4:Y:S04]  /*1bd60*/  LDL.LU R13, [R1+0x294] ;  /* 0x00029400010d7983 */ /* 0x000f280000300800 */
[----:B------:R-:W4:Y:S04]  /*1bd70*/  LDL.LU R14, [R1+0x298] ;  /* 0x00029800010e7983 */ /* 0x000f280000300800 */
[----:B------:R-:W4:Y:S04]  /*1bd80*/  LDL.LU R15, [R1+0x29c] ;  /* 0x00029c00010f7983 */ /* 0x000f280000300800 */
[----:B------:R1:W-:Y:S04]  /*1bd90*/  STL.64 [R1+0x648], R18 ;  /* 0x0006481201007387 */ /* 0x0003e80000100a00 */
[----:B-1----:R-:W3:Y:S04]  /*1bda0*/  LDL.LU R19, [R1+0x594] ;  /* 0x0005940001137983 */ /* 0x002ee80000300800 */
[----:B------:R-:W-:Y:S04]  /*1bdb0*/  STL.64 [R1+0x640], R16 ;  /* 0x0006401001007387 */ /* 0x000fe80000100a00 */
[----:B------:R-:W-:Y:S04]  /*1bdc0*/  STL.64 [R1+0x628], R10 ;  /* 0x0006280a01007387 */ /* 0x000fe80000100a00 */
[----:B------:R-:W-:Y:S04]  /*1bdd0*/  STL.64 [R1+0x620], R8 ;  /* 0x0006200801007387 */ /* 0x000fe80000100a00 */
[----:B------:R-:W3:Y:S01]  /*1bde0*/  LDL R28, [R1+0x3d0] ;  /* 0x0003d000011c7983 */ /* 0x000ee20000100800 */
[----:B------:R-:W-:-:S03]  /*1bdf0*/  SHF.R.U32.HI R2, RZ, 0x8, R2 ;  /* 0x00000008ff027819 */ /* 0x000fc60000011602 */
[----:B------:R-:W-:Y:S01]  /*1be00*/  STL [R1+0x614], R29 ;  /* 0x0006141d01007387 */ /* 0x000fe20000100800 */
[----:B------:R-:W-:Y:S01]  /*1be10*/  SGXT.U32 R2, R2, 0x1 ;  /* 0x000000010202781a */ /* 0x000fe20000000000 */
[----:B------:R-:W-:Y:S01]  /*1be20*/  BAR.SYNC.DEFER_BLOCKING 0x0 ;  /* 0x0000000000007b1d */ /* 0x000fe20000010000 */
[----:B--2---:R-:W-:Y:S01]  /*1be30*/  ISETP.GE.AND P0, PT, R0, R3, PT ;  /* 0x000000030000720c */ /* 0x004fe20003f06270 */
[----:B------:R-:W-:-:S05]  /*1be40*/  IMAD.SHL.U32 R3, R29, 0x100, RZ ;  /* 0x000001001d037824 */ /* 0x000fca00078e00ff */
[----:B------:R-:W-:Y:S02]  /*1be50*/  LOP3.LUT R3, R3, 0x6000, RZ, 0xc0, !PT ;  /* 0x0000600003037812 */ /* 0x000fe400078ec0ff */
[----:B---3--:R-:W-:Y:S01]  /*1be60*/  LOP3.LUT R0, R28, 0xfe, R2, 0xfe, !PT ;  /* 0x000000fe1c007812 */ /* 0x008fe200078efe02 */
[----:B------:R-:W-:-:S03]  /*1be70*/  IMAD.SHL.U32 R2, R29, 0x200, RZ ;  /* 0x000002001d027824 */ /* 0x000fc600078e00ff */
[----:B------:R-:W-:Y:S01]  /*1be80*/  ISETP.LT.AND P1, PT, R0, UR4, !P0 ;  /* 0x0000000400007c0c */ /* 0x000fe2000c721270 */
[----:B------:R-:W-:Y:S01]  /*1be90*/  IMAD.SHL.U32 R0, R29, 0x8, RZ ;  /* 0x000000081d007824 */ /* 0x000fe200078e00ff */
[----:B------:R-:W-:Y:S01]  /*1bea0*/  LOP3.LUT R2, R2, 0x1000, RZ, 0xc0, !PT ;  /* 0x0000100002027812 */ /* 0x000fe200078ec0ff */
[----:B------:R-:W1:Y:S03]  /*1beb0*/  LDCU UR4, c[0x0][0x3b4] ;  /* 0x00007680ff0477ac */ /* 0x000e660008000800 */
[----:B------:R-:W-:-:S04]  /*1bec0*/  LOP3.LUT R0, R0, 0x80, RZ, 0xc0, !PT ;  /* 0x0000008000007812 */ /* 0x000fc800078ec0ff */
[----:B------:R-:W-:Y:S01]  /*1bed0*/  IADD3 R0, PT, PT, R0, UR7, R2 ;  /* 0x0000000700007c10 */ /* 0x000fe2000fffe002 */
[----:B------:R-:W-:-:S05]  /*1bee0*/  IMAD.SHL.U32 R2, R29, 0x10, RZ ;  /* 0x000000101d027824 */ /* 0x000fca00078e00ff */
[----:B------:R-:W-:-:S04]  /*1bef0*/  LOP3.LUT R2, R2, 0x70, RZ, 0xc0, !PT ;  /* 0x0000007002027812 */ /* 0x000fc800078ec0ff */
[----:B------:R-:W-:Y:S02]  /*1bf00*/  IADD3 R0, PT, PT, R2, R0, R3 ;  /* 0x0000000002007210 */ /* 0x000fe40007ffe003 */
[----:B------:R-:W-:-:S05]  /*1bf10*/  LOP3.LUT R2, R19, 0x300, RZ, 0xc0, !PT ;  /* 0x0000030013027812 */ /* 0x000fca00078ec0ff */
[----:B------:R-:W-:Y:S02]  /*1bf20*/  IMAD.IADD R0, R2, 0x1, R0 ;  /* 0x0000000102007824 */ /* 0x000fe400078e0200 */
[----:B------:R-:W2:Y:S03]  /*1bf30*/  S2R R2, SR_TID.X ;  /* 0x0000000000027919 */ /* 0x000ea60000002100 */
[----:B----4-:R-:W-:Y:S04]  /*1bf40*/  STSM.16.M88.4 [R0], R12 ;  /* 0x0000000c00007844 */ /* 0x010fe80000000200 */
[----:B------:R-:W-:Y:S04]  /*1bf50*/  STSM.16.M88.4 [R0+0x400], R24 ;  /* 0x0004001800007844 */ /* 0x000fe80000000200 */
[----:B------:R-:W-:Y:S04]  /*1bf60*/  STSM.16.M88.4 [R0+0x800], R20 ;  /* 0x0008001400007844 */ /* 0x000fe80000000200 */
[----:B------:R3:W-:Y:S04]  /*1bf70*/  STSM.16.M88.4 [R0+0xc00], R4 ;  /* 0x000c000400007844 */ /* 0x0007e80000000200 */
[----:B---3--:R-:W3:Y:S01]  /*1bf80*/  LDL.LU R4, [R1+0x70] ;  /* 0x0000700001047983 */ /* 0x008ee20000300800 */
[----:B--2---:R-:W-:-:S03]  /*1bf90*/  LOP3.LUT R2, R2, 0x1ff, RZ, 0xc0, !PT ;  /* 0x000001ff02027812 */ /* 0x004fc600078ec0ff */
[----:B------:R-:W3:Y:S01]  /*1bfa0*/  LDL.LU R5, [R1+0x74] ;  /* 0x0000740001057983 */ /* 0x000ee20000300800 */
[----:B------:R-:W-:Y:S01]  /*1bfb0*/  LEA R3, R2, UR7, 0x4 ;  /* 0x0000000702037c11 */ /* 0x000fe2000f8e20ff */
[----:B------:R-:W2:Y:S02]  /*1bfc0*/  LDCU.64 UR6, c[0x0][0x390] ;  /* 0x00007200ff0677ac */ /* 0x000ea40008000a00 */
[----:B------:R-:W4:Y:S04]  /*1bfd0*/  LDL.LU R6, [R1+0x78] ;  /* 0x0000780001067983 */ /* 0x000f280000300800 */
[----:B------:R-:W4:Y:S01]  /*1bfe0*/  LDL.LU R7, [R1+0x7c] ;  /* 0x00007c0001077983 */ /* 0x000f220000300800 */
[----:B------:R-:W-:Y:S06]  /*1bff0*/  BAR.SYNC.DEFER_BLOCKING 0x0 ;  /* 0x0000000000007b1d */ /* 0x000fec0000010000 */
[----:B----4-:R-:W-:Y:S04]  /*1c000*/  STL.64 [R1+0x6c8], R6 ;  /* 0x0006c80601007387 */ /* 0x010fe80000100a00 */
[----:B---3--:R-:W-:Y:S04]  /*1c010*/  STL.64 [R1+0x6c0], R4 ;  /* 0x0006c00401007387 */ /* 0x008fe80000100a00 */
[----:B------:R-:W3:Y:S04]  /*1c020*/  LDL.LU R16, [R1+0x80] ;  /* 0x0000800001107983 */ /* 0x000ee80000300800 */
[----:B------:R-:W3:Y:S04]  /*1c030*/  LDL.LU R17, [R1+0x84] ;  /* 0x0000840001117983 */ /* 0x000ee80000300800 */
[----:B------:R-:W4:Y:S04]  /*1c040*/  LDL.LU R18, [R1+0x88] ;  /* 0x0000880001127983 */ /* 0x000f280000300800 */
[----:B------:R-:W4:Y:S04]  /*1c050*/  LDL.LU R19, [R1+0x8c] ;  /* 0x00008c0001137983 */ /* 0x000f280000300800 */
[----:B----4-:R-:W-:Y:S04]  /*1c060*/  STL.64 [R1+0x6d8], R18 ;  /* 0x0006d81201007387 */ /* 0x010fe80000100a00 */
[----:B---3--:R-:W-:Y:S04]  /*1c070*/  STL.64 [R1+0x6d0], R16 ;  /* 0x0006d01001007387 */ /* 0x008fe80000100a00 */
[----:B------:R-:W3:Y:S04]  /*1c080*/  LDL.LU R8, [R1+0x110] ;  /* 0x0001100001087983 */ /* 0x000ee80000300800 */
[----:B------:R-:W3:Y:S04]  /*1c090*/  LDL.LU R9, [R1+0x114] ;  /* 0x0001140001097983 */ /* 0x000ee80000300800 */
[----:B------:R-:W4:Y:S04]  /*1c0a0*/  LDL.LU R10, [R1+0x118] ;  /* 0x00011800010a7983 */ /* 0x000f280000300800 */
[----:B------:R-:W4:Y:S04]  /*1c0b0*/  LDL.LU R11, [R1+0x11c] ;  /* 0x00011c00010b7983 */ /* 0x000f280000300800 */
[----:B----4-:R-:W-:Y:S04]  /*1c0c0*/  STL.64 [R1+0x6e8], R10 ;  /* 0x0006e80a01007387 */ /* 0x010fe80000100a00 */
[----:B---3--:R3:W-:Y:S04]  /*1c0d0*/  STL.64 [R1+0x6e0], R8 ;  /* 0x0006e00801007387 */ /* 0x0087e80000100a00 */
[----:B---3--:R-:W3:Y:S04]  /*1c0e0*/  LDL.LU R8, [R1+0x90] ;  /* 0x0000900001087983 */ /* 0x008ee80000300800 */
        /* <DEDUP_REMOVED lines=22> */
[----:B---3--:R-:W-:Y:S04]  /*1c250*/  STL.64 [R1+0x720], R8 ;  /* 0x0007200801007387 */ /* 0x008fe80000100a00 */
[----:B------:R-:W3:Y:S04]  /*1c260*/  LDS.128 R8, [R3] ;  /* 0x0000000003087984 */ /* 0x000ee80000000c00 */
[----:B------:R-:W4:Y:S04]  /*1c270*/  LDL.LU R16, [R1+0x270] ;  /* 0x0002700001107983 */ /* 0x000f280000300800 */
[----:B------:R-:W4:Y:S04]  /*1c280*/  LDL.LU R17, [R1+0x274] ;  /* 0x0002740001117983 */ /* 0x000f280000300800 */
        /* <DEDUP_REMOVED lines=18> */
[----:B------:R-:W-:Y:S04]  /*1c3b0*/  STL [R1+0x1f0], R3 ;  /* 0x0001f00301007387 */ /* 0x000fe80000100800 */
[----:B---3--:R-:W-:Y:S04]  /*1c3c0*/  STL.64 [R1+0x10], R8 ;  /* 0x0000100801007387 */ /* 0x008fe80000100a00 */
[----:B------:R-:W-:Y:S04]  /*1c3d0*/  STL.64 [R1+0x18], R10 ;  /* 0x0000180a01007387 */ /* 0x000fe80000100a00 */
[----:B------:R-:W3:Y:S04]  /*1c3e0*/  LDS.128 R8, [R3+0x2000] ;  /* 0x0020000003087984 */ /* 0x000ee80000000c00 */
[----:B---3--:R-:W-:Y:S04]  /*1c3f0*/  STL.64 [R1+0x20], R8 ;  /* 0x0000200801007387 */ /* 0x008fe80000100a00 */
[----:B------:R-:W-:Y:S04]  /*1c400*/  STL.64 [R1+0x28], R10 ;  /* 0x0000280a01007387 */ /* 0x000fe80000100a00 */
[----:B------:R-:W3:Y:S04]  /*1c410*/  LDS.128 R8, [R3+0x4000] ;  /* 0x0040000003087984 */ /* 0x000ee80000000c00 */
[----:B---3--:R-:W-:Y:S04]  /*1c420*/  STL.64 [R1+0x30], R8 ;  /* 0x0000300801007387 */ /* 0x008fe80000100a00 */
[----:B------:R-:W-:Y:S04]  /*1c430*/  STL.64 [R1+0x38], R10 ;  /* 0x0000380a01007387 */ /* 0x000fe80000100a00 */
[----:B------:R-:W3:Y:S04]  /*1c440*/  LDS.128 R8, [R3+0x6000] ;  /* 0x0060000003087984 */ /* 0x000ee80000000c00 */
[----:B---3--:R-:W-:Y:S04]  /*1c450*/  STL.64 [R1+0x40], R8 ;  /* 0x0000400801007387 */ /* 0x008fe80000100a00 */
[----:B------:R3:W-:Y:S04]  /*1c460*/  STL.64 [R1+0x48], R10 ;  /* 0x0000480a01007387 */ /* 0x0007e80000100a00 */
[----:B---3--:R-:W3:Y:S04]  /*1c470*/  LDL.LU.64 R10, [R1+0x728] ;  /* 0x00072800010a7983 */ /* 0x008ee80000300a00 */
[----:B------:R-:W3:Y:S01]  /*1c480*/  LDL.LU.64 R8, [R1+0x720] ;  /* 0x0007200001087983 */ /* 0x000ee20000300a00 */
[----:B------:R-:W-:Y:S06]  /*1c490*/  BAR.SYNC.DEFER_BLOCKING 0x0 ;  /* 0x0000000000007b1d */ /* 0x000fec0000010000 */
[----:B---3--:R3:W-:Y:S04]  /*1c4a0*/  STSM.16.M88.4 [R0], R8 ;  /* 0x0000000800007844 */ /* 0x0087e80000000200 */
[----:B---3--:R-:W3:Y:S04]  /*1c4b0*/  LDL.LU.64 R10, [R1+0x718] ;  /* 0x00071800010a7983 */ /* 0x008ee80000300a00 */
[----:B------:R-:W3:Y:S04]  /*1c4c0*/  LDL.LU.64 R8, [R1+0x710] ;  /* 0x0007100001087983 */ /* 0x000ee80000300a00 */
[----:B---3--:R3:W-:Y:S04]  /*1c4d0*/  STSM.16.M88.4 [R0+0x400], R8 ;  /* 0x0004000800007844 */ /* 0x0087e80000000200 */
[----:B---3--:R-:W3:Y:S04]  /*1c4e0*/  LDL.LU.64 R10, [R1+0x708] ;  /* 0x00070800010a7983 */ /* 0x008ee80000300a00 */
[----:B------:R-:W3:Y:S04]  /*1c4f0*/  LDL.LU.64 R8, [R1+0x700] ;  /* 0x0007000001087983 */ /* 0x000ee80000300a00 */
[----:B---3--:R3:W-:Y:S04]  /*1c500*/  STSM.16.M88.4 [R0+0x800], R8 ;  /* 0x0008000800007844 */ /* 0x0087e80000000200 */
[----:B---3--:R-:W3:Y:S04]  /*1c510*/  LDL.LU.64 R10, [R1+0x6f8] ;  /* 0x0006f800010a7983 */ /* 0x008ee80000300a00 */
[----:B------:R-:W3:Y:S04]  /*1c520*/  LDL.LU.64 R8, [R1+0x6f0] ;  /* 0x0006f00001087983 */ /* 0x000ee80000300a00 */
[----:B---3--:R-:W-:Y:S01]  /*1c530*/  STSM.16.M88.4 [R0+0xc00], R8 ;  /* 0x000c000800007844 */ /* 0x008fe20000000200 */
[----:B------:R-:W-:Y:S06]  /*1c540*/  BAR.SYNC.DEFER_BLOCKING 0x0 ;  /* 0x0000000000007b1d */ /* 0x000fec0000010000 */
[----:B------:R-:W3:Y:S04]  /*1c550*/  LDS.128 R8, [R3] ;  /* 0x0000000003087984 */ /* 0x000ee80000000c00 */
        /* <DEDUP_REMOVED lines=8> */
[----:B------:R-:W3:Y:S01]  /*1c5e0*/  LDS.128 R8, [R3+0x6000] ;  /* 0x0060000003087984 */ /* 0x000ee20000000c00 */
[----:B------:R-:W-:Y:S06]  /*1c5f0*/  BAR.SYNC.DEFER_BLOCKING 0x0 ;  /* 0x0000000000007b1d */ /* 0x000fec0000010000 */
[----:B----4-:R-:W-:Y:S04]  /*1c600*/  STSM.16.M88.4 [R0], R16 ;  /* 0x0000001000007844 */ /* 0x010fe80000000200 */
[----:B---3--:R-:W-:Y:S04]  /*1c610*/  STL.64 [R1+0x120], R8 ;  /* 0x0001200801007387 */ /* 0x008fe80000100a00 */
[----:B------:R3:W-:Y:S04]  /*1c620*/  STL.64 [R1+0x128], R10 ;  /* 0x0001280a01007387 */ /* 0x0007e80000100a00 */
[----:B---3--:R-:W3:Y:S04]  /*1c630*/  LDL.LU.64 R10, [R1+0x6e8] ;  /* 0x0006e800010a7983 */ /* 0x008ee80000300a00 */
[----:B------:R-:W3:Y:S04]  /*1c640*/  LDL.LU.64 R8, [R1+0x6e0] ;  /* 0x0006e00001087983 */ /* 0x000ee80000300a00 */
[----:B------:R-:W4:Y:S04]  /*1c650*/  LDL.LU.64 R18, [R1+0x6d8] ;  /* 0x0006d80001127983 */ /* 0x000f280000300a00 */
[----:B------:R-:W4:Y:S04]  /*1c660*/  LDL.LU.64 R16, [R1+0x6d0] ;  /* 0x0006d00001107983 */ /* 0x000f280000300a00 */
[----:B--2---:R2:W-:Y:S04]  /*1c670*/  STSM.16.M88.4 [R0+0x400], R4 ;  /* 0x0004000400007844 */ /* 0x0045e80000000200 */
[----:B--2---:R-:W2:Y:S04]  /*1c680*/  LDL.LU.64 R6, [R1+0x6c8] ;  /* 0x0006c80001067983 */ /* 0x004ea80000300a00 */
[----:B------:R-:W2:Y:S04]  /*1c690*/  LDL.LU.64 R4, [R1+0x6c0] ;  /* 0x0006c00001047983 */ /* 0x000ea80000300a00 */
[----:B---3--:R-:W-:Y:S04]  /*1c6a0*/  STSM.16.M88.4 [R0+0x800], R8 ;  /* 0x0008000800007844 */ /* 0x008fe80000000200 */
[----:B----4-:R-:W-:Y:S01]  /*1c6b0*/  STSM.16.M88.4 [R0+0xc00], R16 ;  /* 0x000c001000007844 */ /* 0x010fe20000000200 */
[----:B------:R-:W-:Y:S06]  /*1c6c0*/  BAR.SYNC.DEFER_BLOCKING 0x0 ;  /* 0x0000000000007b1d */ /* 0x000fec0000010000 */
[----:B------:R-:W3:Y:S04]  /*1c6d0*/  LDS.128 R16, [R3] ;  /* 0x0000000003107984 */ /* 0x000ee80000000c00 */
[----:B------:R-:W4:Y:S04]  /*1c6e0*/  LDS.128 R8, [R3+0x2000] ;  /* 0x0020000003087984 */ /* 0x000f280000000c00 */
[----:B---3--:R-:W-:Y:S04]  /*1c6f0*/  STL.64 [R1+0x80], R16 ;  /* 0x0000801001007387 */ /* 0x008fe80000100a00 */
[----:B------:R-:W-:Y:S04]  /*1c700*/  STL.64 [R1+0x88], R18 ;  /* 0x0000881201007387 */ /* 0x000fe80000100a00 */
[----:B----4-:R-:W-:Y:S04]  /*1c710*/  STL.64 [R1+0x110], R8 ;  /* 0x0001100801007387 */ /* 0x010fe80000100a00 */
[----:B------:R-:W-:Y:S04]  /*1c720*/  STL.64 [R1+0x118], R10 ;  /* 0x0001180a01007387 */ /* 0x000fe80000100a00 */
[----:B------:R-:W3:Y:S04]  /*1c730*/  LDS.128 R8, [R3+0x6000] ;  /* 0x0060000003087984 */ /* 0x000ee80000000c00 */
[----:B------:R-:W4:Y:S01]  /*1c740*/  LDS.128 R16, [R3+0x4000] ;  /* 0x0040000003107984 */ /* 0x000f220000000c00 */
[----:B------:R-:W-:Y:S01]  /*1c750*/  BAR.SYNC.DEFER_BLOCKING 0x0 ;  /* 0x0000000000007b1d */ /* 0x000fe20000010000 */
[----:B---3--:R-:W-:-:S05]  /*1c760*/  IMAD.MOV.U32 R29, RZ, RZ, R11 ;  /* 0x000000ffff1d7224 */ /* 0x008fca00078e000b */
[----:B------:R3:W-:Y:S04]  /*1c770*/  STL.64 [R1], R8 ;  /* 0x0000000801007387 */ /* 0x0007e80000100a00 */
[----:B----4-:R-:W-:Y:S04]  /*1c780*/  STL.64 [R1+0x130], R16 ;  /* 0x0001301001007387 */ /* 0x010fe80000100a00 */
[----:B------:R-:W-:Y:S04]  /*1c790*/  STL.64 [R1+0x138], R18 ;  /* 0x0001381201007387 */ /* 0x000fe80000100a00 */
[----:B------:R4:W-:Y:S04]  /*1c7a0*/  STL [R1+0x8], R10 ;  /* 0x0000080a01007387 */ /* 0x0009e80000100800 */
[----:B------:R-:W-:Y:S04]  /*1c7b0*/  STL [R1+0x618], R29 ;  /* 0x0006181d01007387 */ /* 0x000fe80000100800 */
[----:B---3--:R-:W3:Y:S04]  /*1c7c0*/  LDL.LU R8, [R1+0xd0] ;  /* 0x0000d00001087983 */ /* 0x008ee80000300800 */
[----:B------:R-:W3:Y:S04]  /*1c7d0*/  LDL.LU R9, [R1+0xd4] ;  /* 0x0000d40001097983 */ /* 0x000ee80000300800 */
[----:B----4-:R-:W4:Y:S04]  /*1c7e0*/  LDL.LU R10, [R1+0xd8] ;  /* 0x0000d800010a7983 */ /* 0x010f280000300800 */
[----:B------:R-:W4:Y:S04]  /*1c7f0*/  LDL.LU R11, [R1+0xdc] ;  /* 0x0000dc00010b7983 */ /* 0x000f280000300800 */
[----:B------:R1:W-:Y:S04]  /*1c800*/  STSM.16.M88.4 [R0], R12 ;  /* 0x0000000c00007844 */ /* 0x0003e80000000200 */
[----:B----4-:R-:W-:Y:S04]  /*1c810*/  STL.64 [R1+0x688], R10 ;  /* 0x0006880a01007387 */ /* 0x010fe80000100a00 */
[----:B---3--:R3:W-:Y:S04]  /*1c820*/  STL.64 [R1+0x680], R8 ;  /* 0x0006800801007387 */ /* 0x0087e80000100a00 */
[----:B-1----:R-:W4:Y:S04]  /*1c830*/  LDL.LU R12, [R1+0x1d0] ;  /* 0x0001d000010c7983 */ /* 0x002f280000300800 */
[----:B------:R-:W4:Y:S04]  /*1c840*/  LDL.LU R13, [R1+0x1d4] ;  /* 0x0001d400010d7983 */ /* 0x000f280000300800 */
[----:B------:R-:W2:Y:S04]  /*1c850*/  LDL.LU R14, [R1+0x1d8] ;  /* 0x0001d800010e7983 */ /* 0x000ea80000300800 */
[----:B------:R-:W2:Y:S04]  /*1c860*/  LDL.LU R15, [R1+0x1dc] ;  /* 0x0001dc00010f7983 */ /* 0x000ea80000300800 */
[----:B--2---:R-:W-:Y:S04]  /*1c870*/  STL.64 [R1+0x698], R14 ;  /* 0x0006980e01007387 */ /* 0x004fe80000100a00 */
[----:B----4-:R-:W-:Y:S04]  /*1c880*/  STL.64 [R1+0x690], R12 ;  /* 0x0006900c01007387 */ /* 0x010fe80000100a00 */
[----:B---3--:R-:W2:Y:S04]  /*1c890*/  LDL.LU R8, [R1+0x60] ;  /* 0x0000600001087983 */ /* 0x008ea80000300800 */
[----:B------:R-:W2:Y:S04]  /*1c8a0*/  LDL.LU R9, [R1+0x64] ;  /* 0x0000640001097983 */ /* 0x000ea80000300800 */
[----:B------:R-:W3:Y:S04]  /*1c8b0*/  LDL.LU R10, [R1+0x68] ;  /* 0x00006800010a7983 */ /* 0x000ee80000300800 */
[----:B------:R-:W3:Y:S04]  /*1c8c0*/  LDL.LU R11, [R1+0x6c] ;  /* 0x00006c00010b7983 */ /* 0x000ee80000300800 */
[----:B---3--:R-:W-:Y:S04]  /*1c8d0*/  STL.64 [R1+0x6a8], R10 ;  /* 0x0006a80a01007387 */ /* 0x008fe80000100a00 */
[----:B--2---:R1:W-:Y:S04]  /*1c8e0*/  STL.64 [R1+0x6a0], R8 ;  /* 0x0006a00801007387 */ /* 0x0043e80000100a00 */
[----:B-1----:R-:W2:Y:S04]  /*1c8f0*/  LDL.LU R8, [R1+0x170] ;  /* 0x0001700001087983 */ /* 0x002ea80000300800 */
[----:B------:R-:W2:Y:S04]  /*1c900*/  LDL.LU R9, [R1+0x174] ;  /* 0x0001740001097983 */ /* 0x000ea80000300800 */
[----:B------:R-:W3:Y:S04]  /*1c910*/  LDL.LU R10, [R1+0x178] ;  /* 0x00017800010a7983 */ /* 0x000ee80000300800 */
[----:B------:R-:W3:Y:S04]  /*1c920*/  LDL.LU R11, [R1+0x17c] ;  /* 0x00017c00010b7983 */ /* 0x000ee80000300800 */
[----:B------:R-:W-:Y:S04]  /*1c930*/  STSM.16.M88.4 [R0+0x400], R24 ;  /* 0x0004001800007844 */ /* 0x000fe80000000200 */
[----:B------:R-:W-:Y:S04]  /*1c940*/  STSM.16.M88.4 [R0+0x800], R20 ;  /* 0x0008001400007844 */ /* 0x000fe80000000200 */
[----:B------:R-:W-:Y:S01]  /*1c950*/  STSM.16.M88.4 [R0+0xc00], R4 ;  /* 0x000c000400007844 */ /* 0x000fe20000000200 */
[----:B------:R-:W-:Y:S06]  /*1c960*/  BAR.SYNC.DEFER_BLOCKING 0x0 ;  /* 0x0000000000007b1d */ /* 0x000fec0000010000 */
[----:B------:R-:W1:Y:S04]  /*1c970*/  LDS.128 R24, [R3] ;  /* 0x0000000003187984 */ /* 0x000e680000000c00 */
[----:B------:R-:W4:Y:S04]  /*1c980*/  LDS.128 R20, [R3+0x2000] ;  /* 0x0020000003147984 */ /* 0x000f280000000c00 */
[----:B------:R-:W1:Y:S04]  /*1c990*/  LDS.128 R4, [R3+0x4000] ;  /* 0x0040000003047984 */ /* 0x000e680000000c00 */
[----:B------:R-:W1:Y:S01]  /*1c9a0*/  LDS.128 R16, [R3+0x6000] ;  /* 0x0060000003107984 */ /* 0x000e620000000c00 */
[----:B------:R-:W-:Y:S06]  /*1c9b0*/  BAR.SYNC.DEFER_BLOCKING 0x0 ;  /* 0x0000000000007b1d */ /* 0x000fec0000010000 */
[----:B---3--:R-:W-:Y:S04]  /*1c9c0*/  STL.64 [R1+0x6b8], R10 ;  /* 0x0006b80a01007387 */ /* 0x008fe80000100a00 */
[----:B--2---:R2:W-:Y:S04]  /*1c9d0*/  STL.64 [R1+0x6b0], R8 ;  /* 0x0006b00801007387 */ /* 0x0045e80000100a00 */
[----:B--2---:R-:W2:Y:S04]  /*1c9e0*/  LDL.LU R8, [R1+0x1e0] ;  /* 0x0001e00001087983 */ /* 0x004ea80000300800 */
[----:B------:R-:W2:Y:S04]  /*1c9f0*/  LDL.LU R9, [R1+0x1e4] ;  /* 0x0001e40001097983 */ /* 0x000ea80000300800 */
[----:B------:R-:W2:Y:S04]  /*1ca00*/  LDL.LU R10, [R1+0x1e8] ;  /* 0x0001e800010a7983 */ /* 0x000ea80000300800 */
[----:B------:R-:W2:Y:S04]  /*1ca10*/  LDL.LU R11, [R1+0x1ec] ;  /* 0x0001ec00010b7983 */ /* 0x000ea80000300800 */
[----:B------:R-:W3:Y:S04]  /*1ca20*/  LDL.LU R12, [R1+0xf0] ;  /* 0x0000f000010c7983 */ /* 0x000ee80000300800 */
[----:B------:R-:W3:Y:S04]  /*1ca30*/  LDL.LU R13, [R1+0xf4] ;  /* 0x0000f400010d7983 */ /* 0x000ee80000300800 */
[----:B------:R-:W3:Y:S04]  /*1ca40*/  LDL.LU R14, [R1+0xf8] ;  /* 0x0000f800010e7983 */ /* 0x000ee80000300800 */
[----:B------:R-:W3:Y:S04]  /*1ca50*/  LDL.LU R15, [R1+0xfc] ;  /* 0x0000fc00010f7983 */ /* 0x000ee80000300800 */
[----:B-1----:R-:W-:Y:S04]  /*1ca60*/  STL.64 [R1+0x638], R26 ;  /* 0x0006381a01007387 */ /* 0x002fe80000100a00 */
[----:B------:R-:W-:Y:S04]  /*1ca70*/  STL.64 [R1+0x630], R24 ;  /* 0x0006301801007387 */ /* 0x000fe80000100a00 */
[----:B----4-:R-:W-:Y:S04]  /*1ca80*/  STL.64 [R1+0x658], R22 ;  /* 0x0006581601007387 */ /* 0x010fe80000100a00 */
[----:B------:R-:W-:Y:S04]  /*1ca90*/  STL.64 [R1+0x650], R20 ;  /* 0x0006501401007387 */ /* 0x000fe80000100a00 */
[----:B------:R-:W-:Y:S04]  /*1caa0*/  STL.64 [R1+0x668], R6 ;  /* 0x0006680601007387 */ /* 0x000fe80000100a00 */
[----:B------:R1:W-:Y:S04]  /*1cab0*/  STL.64 [R1+0x660], R4 ;  /* 0x0006600401007387 */ /* 0x0003e80000100a00 */
[----:B-1----:R-:W4:Y:S04]  /*1cac0*/  LDL.LU R4, [R1+0x150] ;  /* 0x0001500001047983 */ /* 0x002f280000300800 */
[----:B------:R-:W4:Y:S04]  /*1cad0*/  LDL.LU R5, [R1+0x154] ;  /* 0x0001540001057983 */ /* 0x000f280000300800 */
[----:B------:R-:W4:Y:S04]  /*1cae0*/  LDL.LU R6, [R1+0x158] ;  /* 0x0001580001067983 */ /* 0x000f280000300800 */
[----:B------:R-:W4:Y:S04]  /*1caf0*/  LDL.LU R7, [R1+0x15c] ;  /* 0x00015c0001077983 */ /* 0x000f280000300800 */
[----:B------:R-:W3:Y:S04]  /*1cb00*/  LDL.LU R24, [R1+0xc0] ;  /* 0x0000c00001187983 */ /* 0x000ee80000300800 */
[----:B------:R1:W-:Y:S04]  /*1cb10*/  STL.64 [R1+0x70], R16 ;  /* 0x0000701001007387 */ /* 0x0003e80000100a00 */
[----:B------:R1:W-:Y:S04]  /*1cb20*/  STL.64 [R1+0x78], R18 ;  /* 0x0000781201007387 */ /* 0x0003e80000100a00 */
[----:B------:R-:W3:Y:S04]  /*1cb30*/  LDL.LU R25, [R1+0xc4] ;  /* 0x0000c40001197983 */ /* 0x000ee80000300800 */
[----:B------:R-:W3:Y:S04]  /*1cb40*/  LDL.LU R26, [R1+0xc8] ;  /* 0x0000c800011a7983 */ /* 0x000ee80000300800 */
[----:B------:R-:W3:Y:S04]  /*1cb50*/  LDL.LU R27, [R1+0xcc] ;  /* 0x0000cc00011b7983 */ /* 0x000ee80000300800 */
[----:B------:R-:W3:Y:S04]  /*1cb60*/  LDL.LU R20, [R1+0x1c0] ;  /* 0x0001c00001147983 */ /* 0x000ee80000300800 */
[----:B------:R-:W3:Y:S04]  /*1cb70*/  LDL.LU R21, [R1+0x1c4] ;  /* 0x0001c40001157983 */ /* 0x000ee80000300800 */
[----:B------:R-:W3:Y:S04]  /*1cb80*/  LDL.LU R22, [R1+0x1c8] ;  /* 0x0001c80001167983 */ /* 0x000ee80000300800 */
[----:B------:R-:W3:Y:S04]  /*1cb90*/  LDL.LU R23, [R1+0x1cc] ;  /* 0x0001cc0001177983 */ /* 0x000ee80000300800 */
[----:B-1----:R-:W3:Y:S04]  /*1cba0*/  LDL.LU R16, [R1+0x140] ;  /* 0x0001400001107983 */ /* 0x002ee80000300800 */
[----:B------:R-:W3:Y:S04]  /*1cbb0*/  LDL.LU R17, [R1+0x144] ;  /* 0x0001440001117983 */ /* 0x000ee80000300800 */
[----:B------:R-:W3:Y:S04]  /*1cbc0*/  LDL.LU R18, [R1+0x148] ;  /* 0x0001480001127983 */ /* 0x000ee80000300800 */
[----:B------:R-:W3:Y:S04]  /*1cbd0*/  LDL.LU R19, [R1+0x14c] ;  /* 0x00014c0001137983 */ /* 0x000ee80000300800 */
[----:B--2---:R1:W-:Y:S04]  /*1cbe0*/  STSM.16.M88.4 [R0], R8 ;  /* 0x0000000800007844 */ /* 0x0043e80000000200 */
[----:B-1----:R-:W2:Y:S04]  /*1cbf0*/  LDL.LU.64 R10, [R1+0x6b8] ;  /* 0x0006b800010a7983 */ /* 0x002ea80000300a00 */
[----:B------:R-:W2:Y:S04]  /*1cc00*/  LDL.LU.64 R8, [R1+0x6b0] ;  /* 0x0006b00001087983 */ /* 0x000ea80000300a00 */
[----:B--2---:R1:W-:Y:S04]  /*1cc10*/  STSM.16.M88.4 [R0+0x400], R8 ;  /* 0x0004000800007844 */ /* 0x0043e80000000200 */
[----:B-1----:R-:W2:Y:S04]  /*1cc20*/  LDL.LU.64 R10, [R1+0x6a8] ;  /* 0x0006a800010a7983 */ /* 0x002ea80000300a00 */
[----:B------:R-:W2:Y:S04]  /*1cc30*/  LDL.LU.64 R8, [R1+0x6a0] ;  /* 0x0006a00001087983 */ /* 0x000ea80000300a00 */
[----:B---3--:R1:W-:Y:S04]  /*1cc40*/  STSM.16.M88.4 [R0+0x800], R12 ;  /* 0x0008000c00007844 */ /* 0x0083e80000000200 */
[----:B-1----:R-:W3:Y:S04]  /*1cc50*/  LDL.LU.64 R14, [R1+0x698] ;  /* 0x00069800010e7983 */ /* 0x002ee80000300a00 */
[----:B------:R-:W3:Y:S04]  /*1cc60*/  LDL.LU.64 R12, [R1+0x690] ;  /* 0x00069000010c7983 */ /* 0x000ee80000300a00 */
[----:B--2---:R-:W-:Y:S01]  /*1cc70*/  STSM.16.M88.4 [R0+0xc00], R8 ;  /* 0x000c000800007844 */ /* 0x004fe20000000200 */
[----:B------:R-:W-:Y:S06]  /*1cc80*/  BAR.SYNC.DEFER_BLOCKING 0x0 ;  /* 0x0000000000007b1d */ /* 0x000fec0000010000 */
[----:B------:R-:W1:Y:S04]  /*1cc90*/  LDS.128 R8, [R3] ;  /* 0x0000000003087984 */ /* 0x000e680000000c00 */
[----:B-1----:R-:W-:Y:S04]  /*1cca0*/  STL.64 [R1+0x60], R8 ;  /* 0x0000600801007387 */ /* 0x002fe80000100a00 */
[----:B------:R-:W-:Y:S04]  /*1ccb0*/  STL.64 [R1+0x68], R10 ;  /* 0x0000680a01007387 */ /* 0x000fe80000100a00 */
[----:B------:R-:W1:Y:S04]  /*1ccc0*/  LDS.128 R8, [R3+0x2000] ;  /* 0x0020000003087984 */ /* 0x000e680000000c00 */
[----:B-1----:R-:W-:Y:S04]  /*1ccd0*/  STL.64 [R1+0xf0], R8 ;  /* 0x0000f00801007387 */ /* 0x002fe80000100a00 */
[----:B------:R-:W-:Y:S04]  /*1cce0*/  STL.64 [R1+0xf8], R10 ;  /* 0x0000f80a01007387 */ /* 0x000fe80000100a00 */
[----:B------:R-:W1:Y:S04]  /*1ccf0*/  LDS.128 R8, [R3+0x4000] ;  /* 0x0040000003087984 */ /* 0x000e680000000c00 */
[----:B-1----:R-:W-:Y:S04]  /*1cd00*/  STL.64 [R1+0x170], R8 ;  /* 0x0001700801007387 */ /* 0x002fe80000100a00 */
[----:B------:R-:W-:Y:S04]  /*1cd10*/  STL.64 [R1+0x178], R10 ;  /* 0x0001780a01007387 */ /* 0x000fe80000100a00 */
[----:B------:R-:W1:Y:S01]  /*1cd20*/  LDS.128 R8, [R3+0x6000] ;  /* 0x0060000003087984 */ /* 0x000e620000000c00 */
[----:B------:R-:W-:Y:S06]  /*1cd30*/  BAR.SYNC.DEFER_BLOCKING 0x0 ;  /* 0x0000000000007b1d */ /* 0x000fec0000010000 */
[----:B---3--:R-:W-:Y:S04]  /*1cd40*/  STSM.16.M88.4 [R0], R12 ;  /* 0x0000000c00007844 */ /* 0x008fe80000000200 */
[----:B-1----:R-:W-:Y:S04]  /*1cd50*/  STL.64 [R1+0x180], R8 ;  /* 0x0001800801007387 */ /* 0x002fe80000100a00 */
[----:B------:R1:W-:Y:S04]  /*1cd60*/  STL.64 [R1+0x188], R10 ;  /* 0x0001880a01007387 */ /* 0x0003e80000100a00 */
[----:B-1----:R-:W2:Y:S04]  /*1cd70*/  LDL.LU.64 R10, [R1+0x688] ;  /* 0x00068800010a7983 */ /* 0x002ea80000300a00 */
[----:B------:R-:W2:Y:S04]  /*1cd80*/  LDL.LU.64 R8, [R1+0x680] ;  /* 0x0006800001087983 */ /* 0x000ea80000300a00 */
[----:B------:R-:W3:Y:S04]  /*1cd90*/  LDL.LU.64 R14, [R1+0x678] ;  /* 0x00067800010e7983 */ /* 0x000ee80000300a00 */
[----:B------:R-:W3:Y:S04]  /*1cda0*/  LDL.LU.64 R12, [R1+0x670] ;  /* 0x00067000010c7983 */ /* 0x000ee80000300a00 */
[----:B----4-:R-:W-:Y:S04]  /*1cdb0*/  STSM.16.M88.4 [R0+0x400], R4 ;  /* 0x0004000400007844 */ /* 0x010fe80000000200 */
[----:B--2---:R-:W-:Y:S04]  /*1cdc0*/  STSM.16.M88.4 [R0+0x800], R8 ;  /* 0x0008000800007844 */ /* 0x004fe80000000200 */
[----:B---3--:R1:W-:Y:S01]  /*1cdd0*/  STSM.16.M88.4 [R0+0xc00], R12 ;  /* 0x000c000c00007844 */ /* 0x0083e20000000200 */
[----:B------:R-:W-:Y:S06]  /*1cde0*/  BAR.SYNC.DEFER_BLOCKING 0x0 ;  /* 0x0000000000007b1d */ /* 0x000fec0000010000 */
[----:B-1----:R-:W2:Y:S04]  /*1cdf0*/  LDL.LU R12, [R1+0xe0] ;  /* 0x0000e000010c7983 */ /* 0x002ea80000300800 */
[----:B------:R-:W2:Y:S04]  /*1ce00*/  LDL.LU R13, [R1+0xe4] ;  /* 0x0000e400010d7983 */ /* 0x000ea80000300800 */
[----:B------:R-:W2:Y:S04]  /*1ce10*/  LDL.LU R14, [R1+0xe8] ;  /* 0x0000e800010e7983 */ /* 0x000ea80000300800 */
[----:B------:R-:W1:Y:S04]  /*1ce20*/  LDS.128 R8, [R3] ;  /* 0x0000000003087984 */ /* 0x000e680000000c00 */
[----:B------:R-:W3:Y:S04]  /*1ce30*/  LDS.128 R4, [R3+0x2000] ;  /* 0x0020000003047984 */ /* 0x000ee80000000c00 */
[----:B------:R-:W2:Y:S04]  /*1ce40*/  LDL.LU R15, [R1+0xec] ;  /* 0x0000ec00010f7983 */ /* 0x000ea80000300800 */
[----:B-1----:R1:W-:Y:S04]  /*1ce50*/  STL.64 [R1+0x150], R8 ;  /* 0x0001500801007387 */ /* 0x0023e80000100a00 */
[----:B------:R4:W-:Y:S04]  /*1ce60*/  STL.64 [R1+0x158], R10 ;  /* 0x0001580a01007387 */ /* 0x0009e80000100a00 */
[----:B-1----:R-:W2:Y:S04]  /*1ce70*/  LDL.LU R8, [R1+0xb0] ;  /* 0x0000b00001087983 */ /* 0x002ea80000300800 */
[----:B---3--:R-:W-:Y:S04]  /*1ce80*/  STL.64 [R1+0x190], R4 ;  /* 0x0001900401007387 */ /* 0x008fe80000100a00 */
[----:B------:R-:W-:Y:S04]  /*1ce90*/  STL.64 [R1+0x198], R6 ;  /* 0x0001980601007387 */ /* 0x000fe80000100a00 */
[----:B------:R-:W1:Y:S04]  /*1cea0*/  LDS.128 R4, [R3+0x4000] ;  /* 0x0040000003047984 */ /* 0x000e680000000c00 */
[----:B------:R-:W3:Y:S04]  /*1ceb0*/  LDL.LU R9, [R1+0xb4] ;  /* 0x0000b40001097983 */ /* 0x000ee80000300800 */
[----:B----4-:R-:W3:Y:S04]  /*1cec0*/  LDL.LU R10, [R1+0xb8] ;  /* 0x0000b800010a7983 */ /* 0x010ee80000300800 */
[----:B------:R-:W3:Y:S04]  /*1ced0*/  LDL.LU R11, [R1+0xbc] ;  /* 0x0000bc00010b7983 */ /* 0x000ee80000300800 */
[----:B-1----:R-:W-:Y:S04]  /*1cee0*/  STL.64 [R1+0x1a0], R4 ;  /* 0x0001a00401007387 */ /* 0x002fe80000100a00 */
[----:B------:R-:W-:Y:S04]  /*1cef0*/  STL.64 [R1+0x1a8], R6 ;  /* 0x0001a80601007387 */ /* 0x000fe80000100a00 */
[----:B------:R-:W1:Y:S01]  /*1cf00*/  LDS.128 R4, [R3+0x6000] ;  /* 0x0060000003047984 */ /* 0x000e620000000c00 */
[----:B------:R-:W-:Y:S06]  /*1cf10*/  BAR.SYNC.DEFER_BLOCKING 0x0 ;  /* 0x0000000000007b1d */ /* 0x000fec0000010000 */
[----:B------:R-:W-:Y:S04]  /*1cf20*/  STSM.16.M88.4 [R0], R20 ;  /* 0x0000001400007844 */ /* 0x000fe80000000200 */
[----:B------:R-:W-:Y:S04]  /*1cf30*/  STSM.16.M88.4 [R0+0x400], R16 ;  /* 0x0004001000007844 */ /* 0x000fe80000000200 */
[----:B-1----:R-:W-:Y:S04]  /*1cf40*/  STL.64 [R1+0x1b0], R4 ;  /* 0x0001b00401007387 */ /* 0x002fe80000100a00 */
[----:B------:R1:W-:Y:S04]  /*1cf50*/  STL.64 [R1+0x1b8], R6 ;  /* 0x0001b80601007387 */ /* 0x0003e80000100a00 */
[----:B-1----:R-:W4:Y:S04]  /*1cf60*/  LDL.LU.64 R6, [R1+0x668] ;  /* 0x0006680001067983 */ /* 0x002f280000300a00 */
[----:B------:R-:W2:Y:S04]  /*1cf70*/  LDL.LU.64 R4, [R1+0x660] ;  /* 0x0006600001047983 */ /* 0x000ea80000300a00 */
[----:B------:R-:W2:Y:S04]  /*1cf80*/  LDL.LU.64 R22, [R1+0x658] ;  /* 0x0006580001167983 */ /* 0x000ea80000300a00 */
[----:B------:R-:W2:Y:S04]  /*1cf90*/  LDL.LU.64 R20, [R1+0x650] ;  /* 0x0006500001147983 */ /* 0x000ea80000300a00 */
[----:B------:R-:W2:Y:S04]  /*1cfa0*/  LDL.LU.64 R18, [R1+0x648] ;  /* 0x0006480001127983 */ /* 0x000ea80000300a00 */
[----:B------:R-:W2:Y:S04]  /*1cfb0*/  LDL.LU.64 R16, [R1+0x640] ;  /* 0x0006400001107983 */ /* 0x000ea80000300a00 */
[----:B------:R-:W-:Y:S04]  /*1cfc0*/  STSM.16.M88.4 [R0+0x800], R24 ;  /* 0x0008001800007844 */ /* 0x000fe80000000200 */
[----:B------:R-:W3:Y:S04]  /*1cfd0*/  LDL.LU R29, [R1+0x5a0] ;  /* 0x0005a000011d7983 */ /* 0x000ee80000300800 */
[----:B--2---:R1:W-:Y:S01]  /*1cfe0*/  STSM.16.M88.4 [R0+0xc00], R16 ;  /* 0x000c001000007844 */ /* 0x0043e20000000200 */
[----:B------:R-:W-:Y:S06]  /*1cff0*/  BAR.SYNC.DEFER_BLOCKING 0x0 ;  /* 0x0000000000007b1d */ /* 0x000fec0000010000 */
[----:B-1----:R-:W2:Y:S04]  /*1d000*/  LDL.LU R16, [R1+0x160] ;  /* 0x0001600001107983 */ /* 0x002ea80000300800 */
[----:B------:R-:W2:Y:S04]  /*1d010*/  LDL.LU R17, [R1+0x164] ;  /* 0x0001640001117983 */ /* 0x000ea80000300800 */
[----:B------:R-:W2:Y:S04]  /*1d020*/  LDL.LU R18, [R1+0x168] ;  /* 0x0001680001127983 */ /* 0x000ea80000300800 */
[----:B------:R-:W2:Y:S04]  /*1d030*/  LDL.LU R19, [R1+0x16c] ;  /* 0x00016c0001137983 */ /* 0x000ea80000300800 */
        /* <DEDUP_REMOVED lines=11> */
[----:B-1----:R-:W-:Y:S04]  /*1d0f0*/  STL.64 [R1+0xc0], R24 ;  /* 0x0000c01801007387 */ /* 0x002fe80000100a00 */
[----:B------:R1:W-:Y:S04]  /*1d100*/  STL.64 [R1+0xc8], R26 ;  /* 0x0000c81a01007387 */ /* 0x0003e80000100a00 */
[----:B-1----:R-:W4:Y:S04]  /*1d110*/  LDL.LU.64 R26, [R1+0x638] ;  /* 0x00063800011a7983 */ /* 0x002f280000300a00 */
[----:B------:R-:W4:Y:S04]  /*1d120*/  LDL.LU.64 R24, [R1+0x630] ;  /* 0x0006300001187983 */ /* 0x000f280000300a00 */
[----:B--2---:R-:W-:Y:S04]  /*1d130*/  STSM.16.M88.4 [R0], R16 ;  /* 0x0000001000007844 */ /* 0x004fe80000000200 */
[----:B------:R1:W-:Y:S04]  /*1d140*/  STSM.16.M88.4 [R0+0x400], R12 ;  /* 0x0004000c00007844 */ /* 0x0003e80000000200 */
[----:B-1----:R-:W2:Y:S01]  /*1d150*/  LDL.LU R12, [R1+0x59c] ;  /* 0x00059c00010c7983 */ /* 0x002ea20000300800 */
[----:B------:R-:W1:Y:S03]  /*1d160*/  S2R R3, SR_TID.X ;  /* 0x0000000000037919 */ /* 0x000e660000002100 */
[----:B---3--:R3:W-:Y:S04]  /*1d170*/  STSM.16.M88.4 [R0+0x800], R8 ;  /* 0x0008000800007844 */ /* 0x0087e80000000200 */
[----:B---3--:R-:W3:Y:S04]  /*1d180*/  LDL.LU.64 R10, [R1+0x628] ;  /* 0x00062800010a7983 */ /* 0x008ee80000300a00 */
[----:B------:R-:W3:Y:S04]  /*1d190*/  LDL.LU.64 R8, [R1+0x620] ;  /* 0x0006200001087983 */ /* 0x000ee80000300a00 */
[----:B------:R-:W3:Y:S01]  /*1d1a0*/  LDL.LU R16, [R1+0x10] ;  /* 0x0000100001107983 */ /* 0x000ee20000300800 */
[----:B-1----:R-:W-:-:S04]  /*1d1b0*/  SHF.R.U32.HI R19, RZ, 0x8, R3 ;  /* 0x00000008ff137819 */ /* 0x002fc80000011603 */
[----:B------:R-:W-:-:S04]  /*1d1c0*/  SGXT.U32 R19, R19, 0x1 ;  /* 0x000000011313781a */ /* 0x000fc80000000000 */
[C---:B------:R-:W-:Y:S02]  /*1d1d0*/  LOP3.LUT R3, R28.reuse, R19, RZ, 0xfc, !PT ;  /* 0x000000131c037212 */ /* 0x040fe400078efcff */
[----:B------:R-:W-:-:S04]  /*1d1e0*/  LOP3.LUT R2, R28, 0x42, R19, 0xfe, !PT ;  /* 0x000000421c027812 */ /* 0x000fc800078efe13 */
[----:B------:R-:W-:Y:S01]  /*1d1f0*/  ISETP.LT.AND P2, PT, R2, UR19, !P0 ;  /* 0x0000001302007c0c */ /* 0x000fe2000c741270 */
[----:B------:R-:W-:Y:S01]  /*1d200*/  IMAD R2, R29, UR4, RZ ;  /* 0x000000041d027c24 */ /* 0x000fe2000f8e02ff */
[----:B------:R-:W1:Y:S01]  /*1d210*/  LDCU UR19, c[0x0][0x39c] ;  /* 0x00007380ff1377ac */ /* 0x000e620008000800 */
[----:B------:R-:W1:Y:S01]  /*1d220*/  LDCU UR4, c[0x0][0x3b8] ;  /* 0x00007700ff0477ac */ /* 0x000e620008000800 */
[C---:B--2---:R-:W-:Y:S02]  /*1d230*/  ISETP.LT.AND P4, PT, R3.reuse, R12, !P0 ;  /* 0x0000000c0300720c */ /* 0x044fe40004781270 */
[----:B------:R-:W2:Y:S04]  /*1d240*/  LDL.LU R12, [R1+0x14] ;  /* 0x00001400010c7983 */ /* 0x000ea80000300800 */
[----:B------:R-:W4:Y:S04]  /*1d250*/  LDL.LU R14, [R1+0x18] ;  /* 0x00001800010e7983 */ /* 0x000f280000300800 */
[----:B------:R-:W4:Y:S04]  /*1d260*/  LDL.LU R15, [R1+0x1c] ;  /* 0x00001c00010f7983 */ /* 0x000f280000300800 */
[----:B------:R-:W4:Y:S04]  /*1d270*/  LDL.LU R17, [R1+0x20] ;  /* 0x0000200001117983 */ /* 0x000f280000300800 */
[----:B------:R-:W4:Y:S04]  /*1d280*/  LDL.LU R13, [R1+0x24] ;  /* 0x00002400010d7983 */ /* 0x000f280000300800 */
[----:B------:R-:W4:Y:S04]  /*1d290*/  LDL.LU R18, [R1+0x28] ;  /* 0x0000280001127983 */ /* 0x000f280000300800 */
[----:B------:R-:W4:Y:S04]  /*1d2a0*/  LDL.LU R29, [R1+0x2c] ;  /* 0x00002c00011d7983 */ /* 0x000f280000300800 */
[----:B---3--:R3:W-:Y:S02]  /*1d2b0*/  STSM.16.M88.4 [R0+0xc00], R8 ;  /* 0x000c000800007844 */ /* 0x0087e40000000200 */
[----:B---3--:R-:W-:Y:S01]  /*1d2c0*/  LOP3.LUT R8, R28, 0x2, R19, 0xfe, !PT ;  /* 0x000000021c087812 */ /* 0x008fe200078efe13 */
[----:B------:R-:W-:Y:S01]  /*1d2d0*/  IMAD R9, R3, UR5, RZ ;  /* 0x0000000503097c24 */ /* 0x000fe2000f8e02ff */
[----:B------:R-:W-:Y:S01]  /*1d2e0*/  BAR.SYNC.DEFER_BLOCKING 0x0 ;  /* 0x0000000000007b1d */ /* 0x000fe20000010000 */
[----:B------:R-:W-:-:S02]  /*1d2f0*/  LEA R0, P3, R2, UR6, 0x2 ;  /* 0x0000000602007c11 */ /* 0x000fc4000f8610ff */
[C---:B------:R-:W-:Y:S01]  /*1d300*/  IMAD R3, R8.reuse, UR5, RZ ;  /* 0x0000000508037c24 */ /* 0x040fe2000f8e02ff */
[----:B------:R-:W-:Y:S02]  /*1d310*/  ISETP.LT.AND P5, PT, R8, UR8, !P0 ;  /* 0x0000000808007c0c */ /* 0x000fe4000c7a1270 */
[----:B------:R-:W-:Y:S01]  /*1d320*/  LEA.HI.X.SX32 R10, R2, UR7, 0x2, P3 ;  /* 0x00000007020a7c11 */ /* 0x000fe200098f16ff */
[----:B------:R-:W3:Y:S01]  /*1d330*/  LDCU UR6, c[0x0][0x3b8] ;  /* 0x00007700ff0677ac */ /* 0x000ee20008000800 */
[-C--:B------:R-:W-:Y:S02]  /*1d340*/  LEA R8, P3, R9, R0.reuse, 0x2 ;  /* 0x0000000009087211 */ /* 0x080fe400078610ff */
[C-C-:B------:R-:W-:Y:S01]  /*1d350*/  LOP3.LUT R11, R28.reuse, 0x4, R19.reuse, 0xfe, !PT ;  /* 0x000000041c0b7812 */ /* 0x140fe200078efe13 */
[----:B------:R-:W1:Y:S01]  /*1d360*/  LDCU UR7, c[0x0][0x3b8] ;  /* 0x00007700ff0777ac */ /* 0x000e620008000800 */
[----:B------:R-:W-:Y:S02]  /*1d370*/  LEA R2, P6, R3, R0, 0x2 ;  /* 0x0000000003027211 */ /* 0x000fe400078c10ff */
[-C--:B------:R-:W-:Y:S01]  /*1d380*/  LEA.HI.X.SX32 R9, R9, R10.reuse, 0x2, P3 ;  /* 0x0000000a09097211 */ /* 0x080fe200018f16ff */
[----:B------:R-:W1:Y:S01]  /*1d390*/  LDCU UR8, c[0x0][0x3b8] ;  /* 0x00007700ff0877ac */ /* 0x000e620008000800 */
[C---:B------:R-:W-:Y:S01]  /*1d3a0*/  ISETP.LT.AND P3, PT, R11.reuse, UR9, !P0 ;  /* 0x000000090b007c0c */ /* 0x040fe2000c761270 */
[----:B------:R-:W-:Y:S01]  /*1d3b0*/  IMAD R11, R11, UR5, RZ ;  /* 0x000000050b0b7c24 */ /* 0x000fe2000f8e02ff */
[----:B------:R-:W-:Y:S01]  /*1d3c0*/  LEA.HI.X.SX32 R3, R3, R10, 0x2, P6 ;  /* 0x0000000a03037211 */ /* 0x000fe200030f16ff */
[----:B------:R-:W1:Y:S01]  /*1d3d0*/  LDCU UR9, c[0x0][0x3b8] ;  /* 0x00007700ff0977ac */ /* 0x000e620008000800 */
[----:B------:R3:W-:Y:S02]  /*1d3e0*/  @P4 STG.E desc[UR14][R8.64], R16 ;  /* 0x0000001008004986 */ /* 0x0007e4000c10190e */
[----:B---3--:R-:W-:-:S02]  /*1d3f0*/  LOP3.LUT R9, R28, 0x6, R19, 0xfe, !PT ;  /* 0x000000061c097812 */ /* 0x008fc400078efe13 */
[----:B------:R-:W3:Y:S01]  /*1d400*/  LDL.LU R16, [R1+0x30] ;  /* 0x0000300001107983 */ /* 0x000ee20000300800 */
[----:B------:R-:W-:-:S03]  /*1d410*/  LOP3.LUT R8, R28, 0x8, R19, 0xfe, !PT ;  /* 0x000000081c087812 */ /* 0x000fc600078efe13 */
[----:B--2---:R2:W-:Y:S01]  /*1d420*/  @P5 STG.E desc[UR14][R2.64], R12 ;  /* 0x0000000c02005986 */ /* 0x0045e2000c10190e */
[C---:B------:R-:W-:Y:S01]  /*1d430*/  ISETP.LT.AND P5, PT, R9.reuse, UR10, !P0 ;  /* 0x0000000a09007c0c */ /* 0x040fe2000c7a1270 */
[----:B------:R-:W-:Y:S01]  /*1d440*/  IMAD R9, R9, UR5, RZ ;  /* 0x0000000509097c24 */ /* 0x000fe2000f8e02ff */
[----:B------:R-:W1:Y:S01]  /*1d450*/  LDCU UR10, c[0x0][0x3b8] ;  /* 0x00007700ff0a77ac */ /* 0x000e620008000800 */
[----:B--2---:R-:W-:-:S04]  /*1d460*/  LEA R2, P4, R11, R0, 0x2 ;  /* 0x000000000b027211 */ /* 0x004fc800078810ff */
[----:B------:R-:W-:Y:S01]  /*1d470*/  LEA.HI.X.SX32 R3, R11, R10, 0x2, P4 ;  /* 0x0000000a0b037211 */ /* 0x000fe200020f16ff */
[C---:B------:R-:W-:Y:S01]  /*1d480*/  IMAD R11, R8.reuse, UR5, RZ ;  /* 0x00000005080b7c24 */ /* 0x040fe2000f8e02ff */
[----:B------:R-:W-:Y:S01]  /*1d490*/  ISETP.LT.AND P4, PT, R8, UR11, !P0 ;  /* 0x0000000b08007c0c */ /* 0x000fe2000c781270 */
[----:B------:R-:W2:Y:S02]  /*1d4a0*/  LDCU UR11, c[0x0][0x3b8] ;  /* 0x00007700ff0b77ac */ /* 0x000ea40008000800 */
[----:B----4-:R4:W-:Y:S01]  /*1d4b0*/  @P3 STG.E desc[UR14][R2.64], R14 ;  /* 0x0000000e02003986 */ /* 0x0109e2000c10190e */
[----:B------:R-:W-:Y:S02]  /*1d4c0*/  LOP3.LUT R12, R28, 0xa, R19, 0xfe, !PT ;  /* 0x0000000a1c0c7812 */ /* 0x000fe400078efe13 */
[-C--:B------:R-:W-:Y:S02]  /*1d4d0*/  LEA R8, P6, R11, R0.reuse, 0x2 ;  /* 0x000000000b087211 */ /* 0x080fe400078c10ff */
[C---:B----4-:R-:W-:Y:S01]  /*1d4e0*/  LEA R2, P3, R9.reuse, R0, 0x2 ;  /* 0x0000000009027211 */ /* 0x050fe200078610ff */
[----:B------:R-:W4:Y:S03]  /*1d4f0*/  LDL.LU R14, [R1+0x34] ;  /* 0x00003400010e7983 */ /* 0x000f260000300800 */
[----:B------:R-:W-:-:S02]  /*1d500*/  LEA.HI.X.SX32 R3, R9, R10, 0x2, P3 ;  /* 0x0000000a09037211 */ /* 0x000fc400018f16ff */
[----:B------:R-:W-:Y:S01]  /*1d510*/  LEA.HI.X.SX32 R9, R11, R10, 0x2, P6 ;  /* 0x0000000a0b097211 */ /* 0x000fe200030f16ff */
[C---:B------:R-:W-:Y:S01]  /*1d520*/  IMAD R11, R12.reuse, UR5, RZ ;  /* 0x000000050c0b7c24 */ /* 0x040fe2000f8e02ff */
[----:B------:R-:W-:Y:S01]  /*1d530*/  ISETP.LT.AND P3, PT, R12, UR12, !P0 ;  /* 0x0000000c0c007c0c */ /* 0x000fe2000c761270 */
[----:B------:R1:W-:Y:S01]  /*1d540*/  @P5 STG.E desc[UR14][R2.64], R15 ;  /* 0x0000000f02005986 */ /* 0x0003e2000c10190e */
[----:B------:R-:W2:Y:S03]  /*1d550*/  LDCU UR12, c[0x0][0x3b8] ;  /* 0x00007700ff0c77ac */ /* 0x000ea60008000800 */
[----:B------:R2:W-:Y:S01]  /*1d560*/  @P4 STG.E desc[UR14][R8.64], R17 ;  /* 0x0000001108004986 */ /* 0x0005e2000c10190e */
[----:B-1----:R-:W-:-:S03]  /*1d570*/  LOP3.LUT R2, R28, 0xc, R19, 0xfe, !PT ;  /* 0x0000000c1c027812 */ /* 0x002fc600078efe13 */
[----:B------:R-:W4:Y:S01]  /*1d580*/  LDL.LU R15, [R1+0x38] ;  /* 0x00003800010f7983 */ /* 0x000f220000300800 */
[----:B------:R-:W-:Y:S02]  /*1d590*/  LOP3.LUT R3, R28, 0xe, R19, 0xfe, !PT ;  /* 0x0000000e1c037812 */ /* 0x000fe400078efe13 */
[C---:B--2---:R-:W-:Y:S02]  /*1d5a0*/  LEA R8, P4, R11.reuse, R0, 0x2 ;  /* 0x000000000b087211 */ /* 0x044fe400078810ff */
[C---:B------:R-:W-:Y:S01]  /*1d5b0*/  ISETP.LT.AND P5, PT, R2.reuse, UR13, !P0 ;  /* 0x0000000d02007c0c */ /* 0x040fe2000c7a1270 */
[----:B------:R-:W-:Y:S01]  /*1d5c0*/  IMAD R2, R2, UR5, RZ ;  /* 0x0000000502027c24 */ /* 0x000fe2000f8e02ff */
[----:B------:R-:W-:Y:S01]  /*1d5d0*/  LEA.HI.X.SX32 R9, R11, R10, 0x2, P4 ;  /* 0x0000000a0b097211 */ /* 0x000fe200020f16ff */
[----:B------:R-:W1:Y:S01]  /*1d5e0*/  LDCU UR13, c[0x0][0x39c] ;  /* 0x00007380ff0d77ac */ /* 0x000e620008000800 */
[C---:B------:R-:W-:Y:S01]  /*1d5f0*/  ISETP.LT.AND P4, PT, R3.reuse, UR16, !P0 ;  /* 0x0000001003007c0c */ /* 0x040fe2000c781270 */
[----:B------:R-:W-:-:S02]  /*1d600*/  IMAD R3, R3, UR5, RZ ;  /* 0x0000000503037c24 */ /* 0x000fc4000f8e02ff */
[----:B------:R2:W-:Y:S01]  /*1d610*/  @P3 STG.E desc[UR14][R8.64], R13 ;  /* 0x0000000d08003986 */ /* 0x0005e2000c10190e */
[----:B------:R-:W-:Y:S01]  /*1d620*/  LOP3.LUT R11, R28, 0x10, R19, 0xfe, !PT ;  /* 0x000000101c0b7812 */ /* 0x000fe200078efe13 */
[----:B------:R-:W1:Y:S01]  /*1d630*/  LDCU UR16, c[0x0][0x39c] ;  /* 0x00007380ff1077ac */ /* 0x000e620008000800 */
[CC--:B------:R-:W-:Y:S02]  /*1d640*/  LEA R12, P6, R3.reuse, R0.reuse, 0x2 ;  /* 0x00000000030c7211 */ /* 0x0c0fe400078c10ff */
[C---:B--2---:R-:W-:Y:S02]  /*1d650*/  LEA R8, P3, R2.reuse, R0, 0x2 ;  /* 0x0000000002087211 */ /* 0x044fe400078610ff */
[-C--:B------:R-:W-:Y:S02]  /*1d660*/  LEA.HI.X.SX32 R13, R3, R10.reuse, 0x2, P6 ;  /* 0x0000000a030d7211 */ /* 0x080fe400030f16ff */
[----:B------:R-:W-:-:S05]  /*1d670*/  LEA.HI.X.SX32 R9, R2, R10, 0x2, P3 ;  /* 0x0000000a02097211 */ /* 0x000fca00018f16ff */
[----:B------:R-:W-:Y:S04]  /*1d680*/  @P5 STG.E desc[UR14][R8.64], R18 ;  /* 0x0000001208005986 */ /* 0x000fe8000c10190e */
[----:B------:R2:W-:Y:S04]  /*1d690*/  @P4 STG.E desc[UR14][R12.64], R29 ;  /* 0x0000001d0c004986 */ /* 0x0005e8000c10190e */
[----:B--2---:R-:W2:Y:S01]  /*1d6a0*/  LDL.LU R29, [R1+0x3c] ;  /* 0x00003c00011d7983 */ /* 0x004ea20000300800 */
[C---:B------:R-:W-:Y:S01]  /*1d6b0*/  IMAD R2, R11.reuse, UR5, RZ ;  /* 0x000000050b027c24 */ /* 0x040fe2000f8e02ff */
[----:B------:R-:W-:Y:S01]  /*1d6c0*/  ISETP.LT.AND P3, PT, R11, UR17, !P0 ;  /* 0x000000110b007c0c */ /* 0x000fe2000c761270 */
[----:B------:R-:W1:Y:S01]  /*1d6d0*/  LDCU UR17, c[0x0][0x39c] ;  /* 0x00007380ff1177ac */ /* 0x000e620008000800 */
[----:B------:R-:W-:Y:S01]  /*1d6e0*/  LOP3.LUT R3, R28, 0x12, R19, 0xfe, !PT ;  /* 0x000000121c037812 */ /* 0x000fe200078efe13 */
[----:B------:R-:W2:Y:S01]  /*1d6f0*/  LDL.LU R17, [R1+0x44] ;  /* 0x0000440001117983 */ /* 0x000ea20000300800 */
[----:B------:R-:W-:-:S02]  /*1d700*/  LEA R8, P4, R2, R0, 0x2 ;  /* 0x0000000002087211 */ /* 0x000fc400078810ff */
[--C-:B------:R-:W-:Y:S01]  /*1d710*/  LOP3.LUT R11, R28, 0x14, R19.reuse, 0xfe, !PT ;  /* 0x000000141c0b7812 */ /* 0x100fe200078efe13 */
[----:B------:R-:W2:Y:S01]  /*1d720*/  LDL.LU R18, [R1+0x48] ;  /* 0x0000480001127983 */ /* 0x000ea20000300800 */
[----:B------:R-:W-:Y:S02]  /*1d730*/  LEA.HI.X.SX32 R9, R2, R10, 0x2, P4 ;  /* 0x0000000a02097211 */ /* 0x000fe400020f16ff */
[C---:B------:R-:W-:Y:S01]  /*1d740*/  ISETP.LT.AND P5, PT, R3.reuse, UR18, !P0 ;  /* 0x0000001203007c0c */ /* 0x040fe2000c7a1270 */
[----:B------:R-:W-:Y:S01]  /*1d750*/  IMAD R3, R3, UR5, RZ ;  /* 0x0000000503037c24 */ /* 0x000fe2000f8e02ff */
[C---:B------:R-:W-:Y:S01]  /*1d760*/  ISETP.LT.AND P4, PT, R11.reuse, UR19, !P0 ;  /* 0x000000130b007c0c */ /* 0x040fe2000c781270 */
[----:B------:R-:W-:Y:S01]  /*1d770*/  IMAD R11, R11, UR5, RZ ;  /* 0x000000050b0b7c24 */ /* 0x000fe2000f8e02ff */
[----:B---3--:R3:W-:Y:S01]  /*1d780*/  @P3 STG.E desc[UR14][R8.64], R16 ;  /* 0x0000001008003986 */ /* 0x0087e2000c10190e */
[----:B------:R-:W-:Y:S01]  /*1d790*/  LOP3.LUT R12, R28, 0x16, R19, 0xfe, !PT ;  /* 0x000000161c0c7812 */ /* 0x000fe200078efe13 */
[----:B------:R-:W1:Y:S01]  /*1d7a0*/  LDCU UR18, c[0x0][0x39c] ;  /* 0x00007380ff1277ac */ /* 0x000e620008000800 */
[C---:B------:R-:W-:Y:S01]  /*1d7b0*/  LEA R2, P3, R3.reuse, R0, 0x2 ;  /* 0x0000000003027211 */ /* 0x040fe200078610ff */
[----:B------:R-:W1:Y:S03]  /*1d7c0*/  LDCU UR19, c[0x0][0x39c] ;  /* 0x00007380ff1377ac */ /* 0x000e660008000800 */
[----:B------:R-:W-:-:S02]  /*1d7d0*/  LEA.HI.X.SX32 R3, R3, R10, 0x2, P3 ;  /* 0x0000000a03037211 */ /* 0x000fc400018f16ff */
[C---:B---3--:R-:W-:Y:S02]  /*1d7e0*/  LEA R8, P6, R11.reuse, R0, 0x2 ;  /* 0x000000000b087211 */ /* 0x048fe400078c10ff */
[C---:B------:R-:W-:Y:S01]  /*1d7f0*/  ISETP.LT.AND P3, PT, R12.reuse, UR20, !P0 ;  /* 0x000000140c007c0c */ /* 0x040fe2000c761270 */
[----:B------:R-:W3:Y:S01]  /*1d800*/  LDCU UR20, c[0x0][0x39c] ;  /* 0x00007380ff1477ac */ /* 0x000ee20008000800 */
[----:B------:R-:W-:Y:S01]  /*1d810*/  LEA.HI.X.SX32 R9, R11, R10, 0x2, P6 ;  /* 0x0000000a0b097211 */ /* 0x000fe200030f16ff */
[----:B------:R-:W-:Y:S01]  /*1d820*/  IMAD R11, R12, UR5, RZ ;  /* 0x000000050c0b7c24 */ /* 0x000fe2000f8e02ff */
[----:B------:R-:W-:Y:S01]  /*1d830*/  LOP3.LUT R12, R28, 0x1c, R19, 0xfe, !PT ;  /* 0x0000001c1c0c7812 */ /* 0x000fe200078efe13 */
[----:B----4-:R4:W-:Y:S04]  /*1d840*/  @P5 STG.E desc[UR14][R2.64], R14 ;  /* 0x0000000e02005986 */ /* 0x0109e8000c10190e */
[----:B----4-:R-:W4:Y:S04]  /*1d850*/  LDL.LU R14, [R1+0x4c] ;  /* 0x00004c00010e7983 */ /* 0x010f280000300800 */
[----:B------:R-:W3:Y:S04]  /*1d860*/  LDL.LU R13, [R1+0x50] ;  /* 0x00005000010d7983 */ /* 0x000ee80000300800 */
[----:B------:R-:W3:Y:S04]  /*1d870*/  LDL.LU R16, [R1+0x54] ;  /* 0x0000540001107983 */ /* 0x000ee80000300800 */
[----:B------:R1:W-:Y:S01]  /*1d880*/  @P4 STG.E desc[UR14][R8.64], R15 ;  /* 0x0000000f08004986 */ /* 0x0003e2000c10190e */
[----:B------:R-:W-:-:S04]  /*1d890*/  LEA R2, P4, R11, R0, 0x2 ;  /* 0x000000000b027211 */ /* 0x000fc800078810ff */
[----:B------:R-:W-:Y:S02]  /*1d8a0*/  LEA.HI.X.SX32 R3, R11, R10, 0x2, P4 ;  /* 0x0000000a0b037211 */ /* 0x000fe400020f16ff */
[C-C-:B-1----:R-:W-:Y:S01]  /*1d8b0*/  LOP3.LUT R9, R28.reuse, 0x18, R19.reuse, 0xfe, !PT ;  /* 0x000000181c097812 */ /* 0x142fe200078efe13 */
[----:B------:R-:W3:Y:S01]  /*1d8c0*/  LDL.LU R15, [R1+0x58] ;  /* 0x00005800010f7983 */ /* 0x000ee20000300800 */
[----:B------:R-:W-:Y:S02]  /*1d8d0*/  LOP3.LUT R8, R28, 0x1a, R19, 0xfe, !PT ;  /* 0x0000001a1c087812 */ /* 0x000fe400078efe13 */
[C---:B------:R-:W-:Y:S01]  /*1d8e0*/  ISETP.LT.AND P5, PT, R9.reuse, UR21, !P0 ;  /* 0x0000001509007c0c */ /* 0x040fe2000c7a1270 */
[----:B------:R-:W-:Y:S02]  /*1d8f0*/  IMAD R9, R9, UR5, RZ ;  /* 0x0000000509097c24 */ /* 0x000fe4000f8e02ff */
[C---:B------:R-:W-:Y:S01]  /*1d900*/  IMAD R11, R8.reuse, UR5, RZ ;  /* 0x00000005080b7c24 */ /* 0x040fe2000f8e02ff */
[----:B------:R-:W-:Y:S01]  /*1d910*/  ISETP.LT.AND P4, PT, R8, UR22, !P0 ;  /* 0x0000001608007c0c */ /* 0x000fe2000c781270 */
[----:B------:R-:W1:Y:S03]  /*1d920*/  LDCU UR21, c[0x0][0x39c] ;  /* 0x00007380ff1577ac */ /* 0x000e660008000800 */
[-C--:B------:R-:W-:Y:S01]  /*1d930*/  LEA R8, P6, R11, R0.reuse, 0x2 ;  /* 0x000000000b087211 */ /* 0x080fe200078c10ff */
[----:B--2---:R2:W-:Y:S02]  /*1d940*/  @P3 STG.E desc[UR14][R2.64], R29 ;  /* 0x0000001d02003986 */ /* 0x0045e4000c10190e */
[----:B--2---:R-:W-:-:S02]  /*1d950*/  LEA R2, P3, R9, R0, 0x2 ;  /* 0x0000000009027211 */ /* 0x004fc400078610ff */
[----:B------:R-:W2:Y:S02]  /*1d960*/  LDL.LU R29, [R1+0x5c] ;  /* 0x00005c00011d7983 */ /* 0x000ea40000300800 */
[-C--:B------:R-:W-:Y:S02]  /*1d970*/  LEA.HI.X.SX32 R3, R9, R10.reuse, 0x2, P3 ;  /* 0x0000000a09037211 */ /* 0x080fe400018f16ff */
[----:B------:R-:W-:Y:S01]  /*1d980*/  LEA.HI.X.SX32 R9, R11, R10, 0x2, P6 ;  /* 0x0000000a0b097211 */ /* 0x000fe200030f16ff */
[C---:B------:R-:W-:Y:S01]  /*1d990*/  IMAD R11, R12.reuse, UR5, RZ ;  /* 0x000000050c0b7c24 */ /* 0x040fe2000f8e02ff */
[----:B------:R-:W-:Y:S01]  /*1d9a0*/  ISETP.LT.AND P3, PT, R12, UR23, !P0 ;  /* 0x000000170c007c0c */ /* 0x000fe2000c761270 */
[----:B------:R-:W1:Y:S01]  /*1d9b0*/  LDCU UR5, c[0x0][0x3b8] ;  /* 0x00007700ff0577ac */ /* 0x000e620008000800 */
[----:B------:R-:W2:Y:S04]  /*1d9c0*/  LDL.LU R12, [R1+0x40] ;  /* 0x00004000010c7983 */ /* 0x000ea80000300800 */
[----:B--2---:R2:W-:Y:S04]  /*1d9d0*/  @P5 STG.E desc[UR14][R2.64], R12 ;  /* 0x0000000c02005986 */ /* 0x0045e8000c10190e */
[----:B------:R1:W-:Y:S01]  /*1d9e0*/  @P4 STG.E desc[UR14][R8.64], R17 ;  /* 0x0000001108004986 */ /* 0x0003e2000c10190e */
[----:B--2---:R-:W-:-:S02]  /*1d9f0*/  LOP3.LUT R3, R28, 0x1e, R19, 0xfe, !PT ;  /* 0x0000001e1c037812 */ /* 0x004fc400078efe13 */
[--C-:B------:R-:W-:Y:S02]  /*1da00*/  LOP3.LUT R2, R28, 0x20, R19.reuse, 0xfe, !PT ;  /* 0x000000201c027812 */ /* 0x100fe400078efe13 */
[----:B-1----:R-:W-:Y:S01]  /*1da10*/  LEA R8, P4, R11, R0, 0x2 ;  /* 0x000000000b087211 */ /* 0x002fe200078810ff */
[----:B------:R-:W2:Y:S01]  /*1da20*/  LDL.LU R17, [R1+0x90] ;  /* 0x0000900001117983 */ /* 0x000ea20000300800 */
[C---:B------:R-:W-:Y:S01]  /*1da30*/  ISETP.LT.AND P5, PT, R3.reuse, UR24, !P0 ;  /* 0x0000001803007c0c */ /* 0x040fe2000c7a1270 */
[----:B------:R-:W-:Y:S01]  /*1da40*/  IMAD R3, R3, UR4, RZ ;  /* 0x0000000403037c24 */ /* 0x000fe2000f8e02ff */
[----:B------:R-:W-:Y:S01]  /*1da50*/  LEA.HI.X.SX32 R9, R11, R10, 0x2, P4 ;  /* 0x0000000a0b097211 */ /* 0x000fe200020f16ff */
[C---:B------:R-:W-:Y:S01]  /*1da60*/  IMAD R11, R2.reuse, UR6, RZ ;  /* 0x00000006020b7c24 */ /* 0x040fe2000f8e02ff */
[----:B------:R-:W-:Y:S01]  /*1da70*/  ISETP.LT.AND P4, PT, R2, UR25, !P0 ;  /* 0x0000001902007c0c */ /* 0x000fe2000c781270 */
[----:B------:R-:W1:Y:S02]  /*1da80*/  LDCU UR4, c[0x0][0x3b8] ;  /* 0x00007700ff0477ac */ /* 0x000e640008000800 */
[----:B------:R3:W-:Y:S01]  /*1da90*/  @P3 STG.E desc[UR14][R8.64], R18 ;  /* 0x0000001208003986 */ /* 0x0007e2000c10190e */
[----:B------:R-:W-:Y:S01]  /*1daa0*/  LEA R2, P3, R3, R0, 0x2 ;  /* 0x0000000003027211 */ /* 0x000fe200078610ff */
[----:B------:R-:W1:Y:S01]  /*1dab0*/  LDCU UR6, c[0x0][0x3b8] ;  /* 0x00007700ff0677ac */ /* 0x000e620008000800 */
[----:B------:R-:W-:-:S02]  /*1dac0*/  LOP3.LUT R12, R28, 0x22, R19, 0xfe, !PT ;  /* 0x000000221c0c7812 */ /* 0x000fc400078efe13 */
[----:B------:R-:W-:Y:S02]  /*1dad0*/  LEA.HI.X.SX32 R3, R3, R10, 0x2, P3 ;  /* 0x0000000a03037211 */ /* 0x000fe400018f16ff */
[C---:B---3--:R-:W-:Y:S01]  /*1dae0*/  LEA R8, P6, R11.reuse, R0, 0x2 ;  /* 0x000000000b087211 */ /* 0x048fe200078c10ff */
[----:B------:R-:W3:Y:S01]  /*1daf0*/  LDL.LU R18, [R1+0x94] ;  /* 0x0000940001127983 */ /* 0x000ee20000300800 */
[C---:B------:R-:W-:Y:S01]  /*1db00*/  ISETP.LT.AND P3, PT, R12.reuse, UR13, !P0 ;  /* 0x0000000d0c007c0c */ /* 0x040fe2000c761270 */
[----:B------:R-:W1:Y:S01]  /*1db10*/  LDCU UR13, c[0x0][0x39c] ;  /* 0x00007380ff0d77ac */ /* 0x000e620008000800 */
[----:B------:R-:W-:Y:S01]  /*1db20*/  LEA.HI.X.SX32 R9, R11, R10, 0x2, P6 ;  /* 0x0000000a0b097211 */ /* 0x000fe200030f16ff */
[----:B------:R-:W-:Y:S01]  /*1db30*/  IMAD R11, R12, UR7, RZ ;  /* 0x000000070c0b7c24 */ /* 0x000fe2000f8e02ff */
[----:B----4-:R4:W-:Y:S01]  /*1db40*/  @P5 STG.E desc[UR14][R2.64], R14 ;  /* 0x0000000e02005986 */ /* 0x0109e2000c10190e */
[----:B------:R-:W-:Y:S01]  /*1db50*/  LOP3.LUT R12, R28, 0x28, R19, 0xfe, !PT ;  /* 0x000000281c0c7812 */ /* 0x000fe200078efe13 */
[----:B------:R-:W1:Y:S02]  /*1db60*/  LDCU UR7, c[0x0][0x3b8] ;  /* 0x00007700ff0777ac */ /* 0x000e640008000800 */
[----:B------:R1:W-:Y:S01]  /*1db70*/  @P4 STG.E desc[UR14][R8.64], R13 ;  /* 0x0000000d08004986 */ /* 0x0003e2000c10190e */
[----:B----4-:R-:W-:-:S03]  /*1db80*/  LEA R2, P4, R11, R0, 0x2 ;  /* 0x000000000b027211 */ /* 0x010fc600078810ff */
[----:B------:R-:W4:Y:S01]  /*1db90*/  LDL.LU R14, [R1+0x98] ;  /* 0x00009800010e7983 */ /* 0x000f220000300800 */
[C-C-:B-1----:R-:W-:Y:S02]  /*1dba0*/  LOP3.LUT R9, R28.reuse, 0x24, R19.reuse, 0xfe, !PT ;  /* 0x000000241c097812 */ /* 0x142fe400078efe13 */
[----:B------:R-:W-:Y:S02]  /*1dbb0*/  LEA.HI.X.SX32 R3, R11, R10, 0x2, P4 ;  /* 0x0000000a0b037211 */ /* 0x000fe400020f16ff */
[C---:B------:R-:W-:Y:S01]  /*1dbc0*/  ISETP.LT.AND P5, PT, R9.reuse, UR16, !P0 ;  /* 0x0000001009007c0c */ /* 0x040fe2000c7a1270 */
[----:B------:R-:W-:Y:S01]  /*1dbd0*/  IMAD R9, R9, UR8, RZ ;  /* 0x0000000809097c24 */ /* 0x000fe2000f8e02ff */
[----:B------:R-:W-:Y:S01]  /*1dbe0*/  LOP3.LUT R8, R28, 0x26, R19, 0xfe, !PT ;  /* 0x000000261c087812 */ /* 0x000fe200078efe13 */
[----:B------:R1:W-:Y:S01]  /*1dbf0*/  @P3 STG.E desc[UR14][R2.64], R16 ;  /* 0x0000001002003986 */ /* 0x0003e2000c10190e */
[----:B------:R-:W2:Y:S01]  /*1dc00*/  LDCU UR16, c[0x0][0x39c] ;  /* 0x00007380ff1077ac */ /* 0x000ea20008000800 */
[----:B------:R-:W2:Y:S01]  /*1dc10*/  LDCU UR8, c[0x0][0x3b8] ;  /* 0x00007700ff0877ac */ /* 0x000ea20008000800 */
[----:B-1----:R-:W-:-:S04]  /*1dc20*/  LEA R2, P3, R9, R0, 0x2 ;  /* 0x0000000009027211 */ /* 0x002fc800078610ff */
[----:B------:R-:W-:-:S05]  /*1dc30*/  LEA.HI.X.SX32 R3, R9, R10, 0x2, P3 ;  /* 0x0000000a09037211 */ /* 0x000fca00018f16ff */
[----:B------:R1:W-:Y:S04]  /*1dc40*/  @P5 STG.E desc[UR14][R2.64], R15 ;  /* 0x0000000f02005986 */ /* 0x0003e8000c10190e */
[----:B-1----:R-:W4:Y:S01]  /*1dc50*/  LDL.LU R15, [R1+0x9c] ;  /* 0x00009c00010f7983 */ /* 0x002f220000300800 */
[C---:B------:R-:W-:Y:S01]  /*1dc60*/  IMAD R11, R8.reuse, UR9, RZ ;  /* 0x00000009080b7c24 */ /* 0x040fe2000f8e02ff */
[----:B------:R-:W-:Y:S01]  /*1dc70*/  ISETP.LT.AND P4, PT, R8, UR17, !P0 ;  /* 0x0000001108007c0c */ /* 0x000fe2000c781270 */
[----:B------:R-:W1:Y:S03]  /*1dc80*/  LDCU UR9, c[0x0][0x3b8] ;  /* 0x00007700ff0977ac */ /* 0x000e660008000800 */
[----:B------:R-:W-:-:S02]  /*1dc90*/  LEA R8, P6, R11, R0, 0x2 ;  /* 0x000000000b087211 */ /* 0x000fc400078c10ff */
[C---:B------:R-:W-:Y:S02]  /*1dca0*/  ISETP.LT.AND P3, PT, R12.reuse, UR18, !P0 ;  /* 0x000000120c007c0c */ /* 0x040fe4000c761270 */
[----:B------:R-:W-:Y:S01]  /*1dcb0*/  LEA.HI.X.SX32 R9, R11, R10, 0x2, P6 ;  /* 0x0000000a0b097211 */ /* 0x000fe200030f16ff */
[----:B------:R-:W-:-:S04]  /*1dcc0*/  IMAD R11, R12, UR10, RZ ;  /* 0x0000000a0c0b7c24 */ /* 0x000fc8000f8e02ff */
[----:B------:R1:W-:Y:S01]  /*1dcd0*/  @P4 STG.E desc[UR14][R8.64], R29 ;  /* 0x0000001d08004986 */ /* 0x0003e2000c10190e */
[C---:B------:R-:W-:Y:S01]  /*1dce0*/  LEA R2, P4, R11.reuse, R0, 0x2 ;  /* 0x000000000b027211 */ /* 0x040fe200078810ff */
[----:B------:R-:W2:Y:S03]  /*1dcf0*/  LDCU UR10, c[0x0][0x39c] ;  /* 0x00007380ff0a77ac */ /* 0x000ea60008000800 */
[----:B------:R-:W-:Y:S02]  /*1dd00*/  LEA.HI.X.SX32 R3, R11, R10, 0x2, P4 ;  /* 0x0000000a0b037211 */ /* 0x000fe400020f16ff */
[C-C-:B-1----:R-:W-:Y:S01]  /*1dd10*/  LOP3.LUT R9, R28.reuse, 0x2a, R19.reuse, 0xfe, !PT ;  /* 0x0000002a1c097812 */ /* 0x142fe200078efe13 */
[----:B------:R-:W4:Y:S01]  /*1dd20*/  LDL.LU R29, [R1+0xa0] ;  /* 0x0000a000011d7983 */ /* 0x000f220000300800 */
[--C-:B------:R-:W-:Y:S02]  /*1dd30*/  LOP3.LUT R8, R28, 0x2c, R19.reuse, 0xfe, !PT ;  /* 0x0000002c1c087812 */ /* 0x100fe400078efe13 */
[C---:B------:R-:W-:Y:S01]  /*1dd40*/  ISETP.LT.AND P5, PT, R9.reuse, UR19, !P0 ;  /* 0x0000001309007c0c */ /* 0x040fe2000c7a1270 */
[----:B------:R-:W-:Y:S01]  /*1dd50*/  IMAD R9, R9, UR11, RZ ;  /* 0x0000000b09097c24 */ /* 0x000fe2000f8e02ff */
[C---:B------:R-:W-:Y:S01]  /*1dd60*/  ISETP.LT.AND P4, PT, R8.reuse, UR20, !P0 ;  /* 0x0000001408007c0c */ /* 0x040fe2000c781270 */
[----:B------:R-:W-:Y:S01]  /*1dd70*/  IMAD R11, R8, UR12, RZ ;  /* 0x0000000c080b7c24 */ /* 0x000fe2000f8e02ff */
[----:B------:R-:W-:Y:S01]  /*1dd80*/  LOP3.LUT R12, R28, 0x2e, R19, 0xfe, !PT ;  /* 0x0000002e1c0c7812 */ /* 0x000fe200078efe13 */
[----:B------:R-:W4:Y:S01]  /*1dd90*/  LDL.LU R13, [R1+0xa8] ;  /* 0x0000a800010d7983 */ /* 0x000f220000300800 */
[----:B------:R-:W1:Y:S02]  /*1dda0*/  LDCU UR11, c[0x0][0x39c] ;  /* 0x00007380ff0b77ac */ /* 0x000e640008000800 */
[-C--:B------:R-:W-:Y:S01]  /*1ddb0*/  LEA R8, P6, R11, R0.reuse, 0x2 ;  /* 0x000000000b087211 */ /* 0x080fe200078c10ff */
[----:B------:R-:W4:Y:S01]  /*1ddc0*/  LDL.LU R16, [R1+0xac] ;  /* 0x0000ac0001107983 */ /* 0x000f220000300800 */
[----:B------:R-:W1:Y:S03]  /*1ddd0*/  LDCU UR12, c[0x0][0x39c] ;  /* 0x00007380ff0c77ac */ /* 0x000e660008000800 */
[----:B--2---:R2:W-:Y:S02]  /*1dde0*/  @P3 STG.E desc[UR14][R2.64], R17 ;  /* 0x0000001102003986 */ /* 0x0045e4000c10190e */
[----:B--2---:R-:W-:-:S02]  /*1ddf0*/  LEA R2, P3, R9, R0, 0x2 ;  /* 0x0000000009027211 */ /* 0x004fc400078610ff */
[----:B------:R-:W2:Y:S02]  /*1de00*/  LDL.LU R17, [R1+0x120] ;  /* 0x0001200001117983 */ /* 0x000ea40000300800 */
[-C--:B------:R-:W-:Y:S02]  /*1de10*/  LEA.HI.X.SX32 R3, R9, R10.reuse, 0x2, P3 ;  /* 0x0000000a09037211 */ /* 0x080fe400018f16ff */
[----:B------:R-:W-:Y:S01]  /*1de20*/  LEA.HI.X.SX32 R9, R11, R10, 0x2, P6 ;  /* 0x0000000a0b097211 */ /* 0x000fe200030f16ff */
[C---:B------:R-:W-:Y:S01]  /*1de30*/  IMAD R11, R12.reuse, UR5, RZ ;  /* 0x000000050c0b7c24 */ /* 0x040fe2000f8e02ff */
[----:B------:R-:W-:Y:S01]  /*1de40*/  ISETP.LT.AND P3, PT, R12, UR21, !P0 ;  /* 0x000000150c007c0c */ /* 0x000fe2000c761270 */
[----:B---3--:R3:W-:Y:S01]  /*1de50*/  @P5 STG.E desc[UR14][R2.64], R18 ;  /* 0x0000001202005986 */ /* 0x0087e2000c10190e */
[----:B------:R-:W-:Y:S01]  /*1de60*/  LOP3.LUT R12, R28, 0x34, R19, 0xfe, !PT ;  /* 0x000000341c0c7812 */ /* 0x000fe200078efe13 */
[----:B------:R-:W1:Y:S02]  /*1de70*/  LDCU UR5, c[0x0][0x3b8] ;  /* 0x00007700ff0577ac */ /* 0x000e640008000800 */
[----:B---3--:R-:W3:Y:S04]  /*1de80*/  LDL.LU R18, [R1+0x124] ;  /* 0x0001240001127983 */ /* 0x008ee80000300800 */
[----:B----4-:R4:W-:Y:S01]  /*1de90*/  @P4 STG.E desc[UR14][R8.64], R14 ;  /* 0x0000000e08004986 */ /* 0x0109e2000c10190e */
[----:B------:R-:W-:-:S04]  /*1dea0*/  LEA R2, P4, R11, R0, 0x2 ;  /* 0x000000000b027211 */ /* 0x000fc800078810ff */
[----:B------:R-:W-:Y:S02]  /*1deb0*/  LEA.HI.X.SX32 R3, R11, R10, 0x2, P4 ;  /* 0x0000000a0b037211 */ /* 0x000fe400020f16ff */
[C-C-:B----4-:R-:W-:Y:S01]  /*1dec0*/  LOP3.LUT R9, R28.reuse, 0x30, R19.reuse, 0xfe, !PT ;  /* 0x000000301c097812 */ /* 0x150fe200078efe13 */
[----:B------:R-:W4:Y:S01]  /*1ded0*/  LDL.LU R14, [R1+0x128] ;  /* 0x00012800010e7983 */ /* 0x000f220000300800 */
[----:B------:R-:W-:Y:S02]  /*1dee0*/  LOP3.LUT R8, R28, 0x32, R19, 0xfe, !PT ;  /* 0x000000321c087812 */ /* 0x000fe400078efe13 */
[C---:B------:R-:W-:Y:S01]  /*1def0*/  ISETP.LT.AND P5, PT, R9.reuse, UR13, !P0 ;  /* 0x0000000d09007c0c */ /* 0x040fe2000c7a1270 */
[----:B------:R-:W-:Y:S02]  /*1df00*/  IMAD R9, R9, UR4, RZ ;  /* 0x0000000409097c24 */ /* 0x000fe4000f8e02ff */
[C---:B------:R-:W-:Y:S01]  /*1df10*/  IMAD R11, R8.reuse, UR6, RZ ;  /* 0x00000006080b7c24 */ /* 0x040fe2000f8e02ff */
[----:B------:R-:W-:Y:S01]  /*1df20*/  ISETP.LT.AND P4, PT, R8, UR16, !P0 ;  /* 0x0000001008007c0c */ /* 0x000fe2000c781270 */
[----:B------:R-:W1:Y:S03]  /*1df30*/  LDCU UR13, c[0x0][0x39c] ;  /* 0x00007380ff0d77ac */ /* 0x000e660008000800 */
[-C--:B------:R-:W-:Y:S01]  /*1df40*/  LEA R8, P6, R11, R0.reuse, 0x2 ;  /* 0x000000000b087211 */ /* 0x080fe200078c10ff */
[----:B------:R-:W1:Y:S01]  /*1df50*/  LDCU UR4, c[0x0][0x3b8] ;  /* 0x00007700ff0477ac */ /* 0x000e620008000800 */
[----:B------:R-:W1:Y:S01]  /*1df60*/  LDCU UR6, c[0x0][0x3b8] ;  /* 0x00007700ff0677ac */ /* 0x000e620008000800 */
[----:B------:R1:W-:Y:S02]  /*1df70*/  @P3 STG.E desc[UR14][R2.64], R15 ;  /* 0x0000000f02003986 */ /* 0x0003e4000c10190e */
[----:B-1----:R-:W-:-:S02]  /*1df80*/  LEA R2, P3, R9, R0, 0x2 ;  /* 0x0000000009027211 */ /* 0x002fc400078610ff */
[----:B------:R-:W2:Y:S02]  /*1df90*/  LDL.LU R15, [R1+0x12c] ;  /* 0x00012c00010f7983 */ /* 0x000ea40000300800 */
[-C--:B------:R-:W-:Y:S02]  /*1dfa0*/  LEA.HI.X.SX32 R3, R9, R10.reuse, 0x2, P3 ;  /* 0x0000000a09037211 */ /* 0x080fe400018f16ff */
[----:B------:R-:W-:Y:S01]  /*1dfb0*/  LEA.HI.X.SX32 R9, R11, R10, 0x2, P6 ;  /* 0x0000000a0b097211 */ /* 0x000fe200030f16ff */
[C---:B------:R-:W-:Y:S01]  /*1dfc0*/  IMAD R11, R12.reuse, UR7, RZ ;  /* 0x000000070c0b7c24 */ /* 0x040fe2000f8e02ff */
[----:B------:R-:W-:Y:S01]  /*1dfd0*/  ISETP.LT.AND P3, PT, R12, UR10, !P0 ;  /* 0x0000000a0c007c0c */ /* 0x000fe2000c761270 */
[----:B------:R-:W1:Y:S01]  /*1dfe0*/  LDCU UR7, c[0x0][0x39c] ;  /* 0x00007380ff0777ac */ /* 0x000e620008000800 */
[----:B------:R-:W2:Y:S01]  /*1dff0*/  LDL.LU R12, [R1+0xa4] ;  /* 0x0000a400010c7983 */ /* 0x000ea20000300800 */
[----:B------:R-:W1:Y:S03]  /*1e000*/  LDCU UR10, c[0x0][0x39c] ;  /* 0x00007380ff0a77ac */ /* 0x000e660008000800 */
[----:B------:R1:W-:Y:S04]  /*1e010*/  @P5 STG.E desc[UR14][R2.64], R29 ;  /* 0x0000001d02005986 */ /* 0x0003e8000c10190e */
[----:B-1----:R-:W3:Y:S01]  /*1e020*/  LDL.LU R29, [R1+0x618] ;  /* 0x00061800011d7983 */ /* 0x002ee20000300800 */
[----:B------:R-:W-:-:S02]  /*1e030*/  LOP3.LUT R3, R28, 0x36, R19, 0xfe, !PT ;  /* 0x000000361c037812 */ /* 0x000fc400078efe13 */
[----:B------:R-:W-:Y:S02]  /*1e040*/  LOP3.LUT R2, R28, 0x38, R19, 0xfe, !PT ;  /* 0x000000381c027812 */ /* 0x000fe400078efe13 */
[C---:B------:R-:W-:Y:S01]  /*1e050*/  ISETP.LT.AND P5, PT, R3.reuse, UR11, !P0 ;  /* 0x0000000b03007c0c */ /* 0x040fe2000c7a1270 */
[----:B------:R-:W-:Y:S01]  /*1e060*/  IMAD R3, R3, UR8, RZ ;  /* 0x0000000803037c24 */ /* 0x000fe2000f8e02ff */
[----:B------:R-:W1:Y:S01]  /*1e070*/  LDCU UR8, c[0x0][0x39c] ;  /* 0x00007380ff0877ac */ /* 0x000e620008000800 */
[----:B--2---:R2:W-:Y:S02]  /*1e080*/  @P4 STG.E desc[UR14][R8.64], R12 ;  /* 0x0000000c08004986 */ /* 0x0045e4000c10190e */
[----:B--2---:R-:W-:-:S04]  /*1e090*/  LEA R8, P4, R11, R0, 0x2 ;  /* 0x000000000b087211 */ /* 0x004fc800078810ff */
[----:B------:R-:W-:-:S05]  /*1e0a0*/  LEA.HI.X.SX32 R9, R11, R10, 0x2, P4 ;  /* 0x0000000a0b097211 */ /* 0x000fca00020f16ff */
[----:B------:R2:W-:Y:S04]  /*1e0b0*/  @P3 STG.E desc[UR14][R8.64], R13 ;  /* 0x0000000d08003986 */ /* 0x0005e8000c10190e */
[----:B--2---:R-:W2:Y:S01]  /*1e0c0*/  LDL.LU R13, [R1+0x80] ;  /* 0x00008000010d7983 */ /* 0x004ea20000300800 */
[C---:B------:R-:W-:Y:S01]  /*1e0d0*/  IMAD R11, R2.reuse, UR9, RZ ;  /* 0x00000009020b7c24 */ /* 0x040fe2000f8e02ff */
[----:B------:R-:W-:Y:S01]  /*1e0e0*/  ISETP.LT.AND P4, PT, R2, UR12, !P0 ;  /* 0x0000000c02007c0c */ /* 0x000fe2000c781270 */
[----:B------:R-:W1:Y:S01]  /*1e0f0*/  LDCU UR9, c[0x0][0x39c] ;  /* 0x00007380ff0977ac */ /* 0x000e620008000800 */
[----:B------:R-:W-:Y:S02]  /*1e100*/  LEA R2, P3, R3, R0, 0x2 ;  /* 0x0000000003027211 */ /* 0x000fe400078610ff */
[----:B------:R-:W-:-:S02]  /*1e110*/  LOP3.LUT R9, R28, 0x3a, R19, 0xfe, !PT ;  /* 0x0000003a1c097812 */ /* 0x000fc400078efe13 */
[----:B------:R-:W-:Y:S02]  /*1e120*/  LEA R8, P6, R11, R0, 0x2 ;  /* 0x000000000b087211 */ /* 0x000fe400078c10ff */
[-C--:B------:R-:W-:Y:S01]  /*1e130*/  LEA.HI.X.SX32 R3, R3, R10.reuse, 0x2, P3 ;  /* 0x0000000a03037211 */ /* 0x080fe200018f16ff */
[C---:B------:R-:W-:Y:S01]  /*1e140*/  IMAD R12, R9.reuse, UR5, RZ ;  /* 0x00000005090c7c24 */ /* 0x040fe2000f8e02ff */
[----:B------:R-:W-:Y:S01]  /*1e150*/  ISETP.LT.AND P3, PT, R9, UR13, !P0 ;  /* 0x0000000d09007c0c */ /* 0x000fe2000c761270 */
[----:B------:R-:W1:Y:S01]  /*1e160*/  LDCU UR5, c[0x0][0x3b8] ;  /* 0x00007700ff0577ac */ /* 0x000e620008000800 */
[----:B------:R-:W-:Y:S01]  /*1e170*/  LEA.HI.X.SX32 R9, R11, R10, 0x2, P6 ;  /* 0x0000000a0b097211 */ /* 0x000fe200030f16ff */
[----:B------:R3:W-:Y:S04]  /*1e180*/  @P5 STG.E desc[UR14][R2.64], R16 ;  /* 0x0000001002005986 */ /* 0x0007e8000c10190e */
[----:B------:R1:W-:Y:S01]  /*1e190*/  @P4 STG.E desc[UR14][R8.64], R17 ;  /* 0x0000001108004986 */ /* 0x0003e2000c10190e */
[----:B---3--:R-:W-:-:S03]  /*1e1a0*/  LEA R2, P5, R12, R0, 0x2 ;  /* 0x000000000c027211 */ /* 0x008fc600078a10ff */
[----:B------:R-:W3:Y:S01]  /*1e1b0*/  LDL.LU R16, [R1+0x84] ;  /* 0x0000840001107983 */ /* 0x000ee20000300800 */
[--C-:B-1----:R-:W-:Y:S02]  /*1e1c0*/  LOP3.LUT R8, R28, 0x3c, R19.reuse, 0xfe, !PT ;  /* 0x0000003c1c087812 */ /* 0x102fe400078efe13 */
[----:B------:R-:W-:Y:S02]  /*1e1d0*/  LEA.HI.X.SX32 R3, R12, R10, 0x2, P5 ;  /* 0x0000000a0c037211 */ /* 0x000fe400028f16ff */
[----:B------:R-:W1:Y:S01]  /*1e1e0*/  LDC R12, c[0x0][0x3b8] ;  /* 0x0000ee00ff0c7b82 */ /* 0x000e620000000800 */
[C---:B------:R-:W-:Y:S01]  /*1e1f0*/  ISETP.LT.AND P5, PT, R8.reuse, UR7, !P0 ;  /* 0x0000000708007c0c */ /* 0x040fe2000c7a1270 */
[----:B------:R-:W-:Y:S01]  /*1e200*/  IMAD R8, R8, UR4, RZ ;  /* 0x0000000408087c24 */ /* 0x000fe2000f8e02ff */
[C-C-:B------:R-:W-:Y:S01]  /*1e210*/  LOP3.LUT R9, R28.reuse, 0x3e, R19.reuse, 0xfe, !PT ;  /* 0x0000003e1c097812 */ /* 0x140fe200078efe13 */
[----:B------:R4:W-:Y:S01]  /*1e220*/  @P3 STG.E desc[UR14][R2.64], R18 ;  /* 0x0000001202003986 */ /* 0x0009e2000c10190e */
[C-C-:B------:R-:W-:Y:S01]  /*1e230*/  LOP3.LUT R11, R28.reuse, 0x40, R19.reuse, 0xfe, !PT ;  /* 0x000000401c0b7812 */ /* 0x140fe200078efe13 */
[----:B------:R-:W1:Y:S01]  /*1e240*/  LDCU UR4, c[0x0][0x39c] ;  /* 0x00007380ff0477ac */ /* 0x000e620008000800 */
[C---:B------:R-:W-:Y:S01]  /*1e250*/  ISETP.LT.AND P6, PT, R9.reuse, UR8, !P0 ;  /* 0x0000000809007c0c */ /* 0x040fe2000c7c1270 */
[----:B------:R-:W-:Y:S01]  /*1e260*/  IMAD R9, R9, UR6, RZ ;  /* 0x0000000609097c24 */ /* 0x000fe2000f8e02ff */
[----:B------:R-:W1:Y:S01]  /*1e270*/  LDCU UR6, c[0x0][0x39c] ;  /* 0x00007380ff0677ac */ /* 0x000e620008000800 */
[----:B------:R-:W1:Y:S01]  /*1e280*/  LDCU UR7, c[0x0][0x39c] ;  /* 0x00007380ff0777ac */ /* 0x000e620008000800 */
[----:B----4-:R-:W-:Y:S01]  /*1e290*/  LOP3.LUT R3, R28, 0x44, R19, 0xfe, !PT ;  /* 0x000000441c037812 */ /* 0x010fe200078efe13 */
[----:B------:R-:W4:Y:S01]  /*1e2a0*/  LDL.LU R18, [R1+0x8c] ;  /* 0x00008c0001127983 */ /* 0x000f220000300800 */
[----:B------:R-:W-:-:S02]  /*1e2b0*/  LEA R2, P3, R8, R0, 0x2 ;  /* 0x0000000008027211 */ /* 0x000fc400078610ff */
[----:B------:R-:W-:Y:S01]  /*1e2c0*/  ISETP.LT.AND P4, PT, R3, UR10, !P0 ;  /* 0x0000000a03007c0c */ /* 0x000fe2000c781270 */
[----:B------:R-:W4:Y:S01]  /*1e2d0*/  LDL.LU R17, [R1+0x110] ;  /* 0x0001100001117983 */ /* 0x000f220000300800 */
[----:B------:R-:W-:Y:S02]  /*1e2e0*/  LEA.HI.X.SX32 R3, R8, R10, 0x2, P3 ;  /* 0x0000000a08037211 */ /* 0x000fe400018f16ff */
[----:B------:R-:W-:-:S03]  /*1e2f0*/  LEA R8, P3, R9, R0, 0x2 ;  /* 0x0000000009087211 */ /* 0x000fc600078610ff */
[----:B------:R1:W-:Y:S01]  /*1e300*/  @P5 STG.E desc[UR14][R2.64], R14 ;  /* 0x0000000e02005986 */ /* 0x0003e2000c10190e */
[----:B------:R-:W-:Y:S02]  /*1e310*/  LEA.HI.X.SX32 R9, R9, R10, 0x2, P3 ;  /* 0x0000000a09097211 */ /* 0x000fe400018f16ff */
[C---:B------:R-:W-:Y:S01]  /*1e320*/  ISETP.LT.AND P3, PT, R11.reuse, UR9, !P0 ;  /* 0x000000090b007c0c */ /* 0x040fe2000c761270 */
[----:B-1----:R-:W-:Y:S02]  /*1e330*/  IMAD R3, R11, UR5, RZ ;  /* 0x000000050b037c24 */ /* 0x002fe4000f8e02ff */
[----:B------:R1:W-:Y:S01]  /*1e340*/  @P6 STG.E desc[UR14][R8.64], R15 ;  /* 0x0000000f08006986 */ /* 0x0003e2000c10190e */
[----:B------:R-:W2:Y:S01]  /*1e350*/  LDC R14, c[0x0][0x3b8] ;  /* 0x0000ee00ff0e7b82 */ /* 0x000ea20000000800 */
[----:B------:R-:W2:Y:S01]  /*1e360*/  LDCU UR5, c[0x0][0x39c] ;  /* 0x00007380ff0577ac */ /* 0x000ea20008000800 */
[----:B------:R-:W-:Y:S01]  /*1e370*/  LEA R2, P5, R3, R0, 0x2 ;  /* 0x0000000003027211 */ /* 0x000fe200078a10ff */
[----:B------:R-:W-:Y:S01]  /*1e380*/  IMAD R11, R12, 0x2, R3 ;  /* 0x000000020c0b7824 */ /* 0x000fe200078e0203 */
[----:B------:R-:W-:-:S02]  /*1e390*/  LOP3.LUT R12, R28, 0x48, R19, 0xfe, !PT ;  /* 0x000000481c0c7812 */ /* 0x000fc400078efe13 */
[----:B------:R-:W-:Y:S02]  /*1e3a0*/  LEA.HI.X.SX32 R3, R3, R10, 0x2, P5 ;  /* 0x0000000a03037211 */ /* 0x000fe400028f16ff */
[----:B-1----:R-:W1:Y:S03]  /*1e3b0*/  LDC R15, c[0x0][0x3b8] ;  /* 0x0000ee00ff0f7b82 */ /* 0x002e660000000800 */
[----:B--2---:R2:W-:Y:S01]  /*1e3c0*/  @P3 STG.E desc[UR14][R2.64], R13 ;  /* 0x0000000d02003986 */ /* 0x0045e2000c10190e */
[----:B------:R-:W-:Y:S01]  /*1e3d0*/  ISETP.LT.AND P3, PT, R12, UR6, !P0 ;  /* 0x000000060c007c0c */ /* 0x000fe2000c761270 */
[----:B------:R-:W1:Y:S02]  /*1e3e0*/  LDCU UR6, c[0x0][0x39c] ;  /* 0x00007380ff0677ac */ /* 0x000e640008000800 */
[----:B------:R-:W4:Y:S01]  /*1e3f0*/  LDL.LU R12, [R1+0x88] ;  /* 0x00008800010c7983 */ /* 0x000f220000300800 */
[----:B--2---:R-:W2:Y:S01]  /*1e400*/  LDC R13, c[0x0][0x3b8] ;  /* 0x0000ee00ff0d7b82 */ /* 0x004ea20000000800 */
[----:B------:R-:W-:-:S02]  /*1e410*/  LOP3.LUT R9, R28, 0x46, R19, 0xfe, !PT ;  /* 0x000000461c097812 */ /* 0x000fc400078efe13 */
[----:B------:R-:W-:Y:S02]  /*1e420*/  LEA R8, P6, R11, R0, 0x2 ;  /* 0x000000000b087211 */ /* 0x000fe400078c10ff */
[----:B------:R-:W-:Y:S01]  /*1e430*/  ISETP.LT.AND P5, PT, R9, UR4, !P0 ;  /* 0x0000000409007c0c */ /* 0x000fe2000c7a1270 */
[----:B------:R-:W1:Y:S01]  /*1e440*/  LDCU UR4, c[0x0][0x39c] ;  /* 0x00007380ff0477ac */ /* 0x000e620008000800 */
[----:B------:R-:W-:-:S05]  /*1e450*/  LEA.HI.X.SX32 R9, R11, R10, 0x2, P6 ;  /* 0x0000000a0b097211 */ /* 0x000fca00030f16ff */
[----:B---3--:R3:W-:Y:S01]  /*1e460*/  @P2 STG.E desc[UR14][R8.64], R16 ;  /* 0x0000001008002986 */ /* 0x0087e2000c10190e */
[----:B--2---:R-:W-:Y:S02]  /*1e470*/  IMAD R2, R13, 0x2, R11 ;  /* 0x000000020d027824 */ /* 0x004fe400078e020b */
[----:B------:R-:W2:Y:S01]  /*1e480*/  LDC R13, c[0x0][0x3b8] ;  /* 0x0000ee00ff0d7b82 */ /* 0x000ea20000000800 */
[----:B------:R-:W-:Y:S02]  /*1e490*/  LOP3.LUT R11, R28, 0x4a, R19, 0xfe, !PT ;  /* 0x0000004a1c0b7812 */ /* 0x000fe400078efe13 */
[----:B---3--:R-:W-:-:S05]  /*1e4a0*/  LEA R8, P2, R2, R0, 0x2 ;  /* 0x0000000002087211 */ /* 0x008fca00078410ff */
[----:B------:R-:W3:Y:S01]  /*1e4b0*/  LDC R16, c[0x0][0x3b8] ;  /* 0x0000ee00ff107b82 */ /* 0x000ee20000000800 */
[----:B------:R-:W-:Y:S01]  /*1e4c0*/  IMAD R3, R14, 0x2, R2 ;  /* 0x000000020e037824 */ /* 0x000fe200078e0202 */
[----:B------:R-:W-:Y:S02]  /*1e4d0*/  LEA.HI.X.SX32 R9, R2, R10, 0x2, P2 ;  /* 0x0000000a02097211 */ /* 0x000fe400010f16ff */
[----:B------:R-:W-:Y:S01]  /*1e4e0*/  ISETP.LT.AND P2, PT, R11, UR5, !P0 ;  /* 0x000000050b007c0c */ /* 0x000fe2000c741270 */
[----:B------:R-:W1:Y:S01]  /*1e4f0*/  LDCU UR5, c[0x0][0x39c] ;  /* 0x00007380ff0577ac */ /* 0x000e620008000800 */
[----:B------:R-:W-:Y:S02]  /*1e500*/  LOP3.LUT R11, R28, 0x4c, R19, 0xfe, !PT ;  /* 0x0000004c1c0b7812 */ /* 0x000fe400078efe13 */
[----:B------:R-:W-:Y:S01]  /*1e510*/  LEA R2, P6, R3, R0, 0x2 ;  /* 0x0000000003027211 */ /* 0x000fe200078c10ff */
[----:B------:R-:W1:Y:S01]  /*1e520*/  LDC R14, c[0x0][0x3b8] ;  /* 0x0000ee00ff0e7b82 */ /* 0x000e620000000800 */
[----:B----4-:R4:W-:Y:S01]  /*1e530*/  @P4 STG.E desc[UR14][R8.64], R12 ;  /* 0x0000000c08004986 */ /* 0x0109e2000c10190e */
[----:B-1----:R-:W-:Y:S01]  /*1e540*/  ISETP.LT.AND P4, PT, R11, UR4, !P0 ;  /* 0x000000040b007c0c */ /* 0x002fe2000c781270 */
[----:B------:R-:W-:Y:S01]  /*1e550*/  IMAD R11, R15, 0x2, R3 ;  /* 0x000000020f0b7824 */ /* 0x000fe200078e0203 */
[----:B------:R-:W-:-:S04]  /*1e560*/  LEA.HI.X.SX32 R3, R3, R10, 0x2, P6 ;  /* 0x0000000a03037211 */ /* 0x000fc800030f16ff */
[----:B------:R-:W1:Y:S01]  /*1e570*/  LDC R15, c[0x0][0x3b8] ;  /* 0x0000ee00ff0f7b82 */ /* 0x000e620000000800 */
[----:B------:R-:W1:Y:S01]  /*1e580*/  LDCU UR4, c[0x0][0x39c] ;  /* 0x00007380ff0477ac */ /* 0x000e620008000800 */
[----:B------:R2:W-:Y:S01]  /*1e590*/  @P5 STG.E desc[UR14][R2.64], R18 ;  /* 0x0000001202005986 */ /* 0x0005e2000c10190e */
[----:B----4-:R-:W-:-:S04]  /*1e5a0*/  LEA R8, P6, R11, R0, 0x2 ;  /* 0x000000000b087211 */ /* 0x010fc800078c10ff */
[----:B------:R-:W-:Y:S01]  /*1e5b0*/  LEA.HI.X.SX32 R9, R11, R10, 0x2, P6 ;  /* 0x0000000a0b097211 */ /* 0x000fe200030f16ff */
[----:B--2---:R-:W-:Y:S01]  /*1e5c0*/  IMAD R2, R13, 0x2, R11 ;  /* 0x000000020d027824 */ /* 0x004fe200078e020b */
[----:B------:R-:W2:Y:S03]  /*1e5d0*/  LDL.LU R18, [R1+0x11c] ;  /* 0x00011c0001127983 */ /* 0x000ea60000300800 */
[----:B---3--:R-:W-:Y:S01]  /*1e5e0*/  IMAD R11, R16, 0x2, R2 ;  /* 0x00000002100b7824 */ /* 0x008fe200078e0202 */
[----:B------:R-:W3:Y:S04]  /*1e5f0*/  LDL.LU R13, [R1+0x118] ;  /* 0x00011800010d7983 */ /* 0x000ee80000300800 */
[----:B------:R-:W4:Y:S04]  /*1e600*/  LDL.LU R16, [R1+0x114] ;  /* 0x0001140001107983 */ /* 0x000f280000300800 */
[----:B------:R1:W-:Y:S01]  /*1e610*/  @P3 STG.E desc[UR14][R8.64], R17 ;  /* 0x0000001108003986 */ /* 0x0003e2000c10190e */
[----:B------:R-:W-:-:S02]  /*1e620*/  LOP3.LUT R3, R28, 0x50, R19, 0xfe, !PT ;  /* 0x000000501c037812 */ /* 0x000fc400078efe13 */
[C---:B-1----:R-:W-:Y:S01]  /*1e630*/  LEA R8, P3, R2.reuse, R0, 0x2 ;  /* 0x0000000002087211 */ /* 0x042fe200078610ff */
[----:B------:R-:W1:Y:S03]  /*1e640*/  LDC R17, c[0x0][0x3b8] ;  /* 0x0000ee00ff117b82 */ /* 0x000e660000000800 */
[----:B------:R-:W-:Y:S02]  /*1e650*/  LEA.HI.X.SX32 R9, R2, R10, 0x2, P3 ;  /* 0x0000000a02097211 */ /* 0x000fe400018f16ff */
[----:B------:R-:W-:Y:S02]  /*1e660*/  LEA R2, P6, R11, R0, 0x2 ;  /* 0x000000000b027211 */ /* 0x000fe400078c10ff */
[----:B------:R-:W-:Y:S01]  /*1e670*/  ISETP.LT.AND P3, PT, R3, UR4, !P0 ;  /* 0x0000000403007c0c */ /* 0x000fe2000c761270 */
[----:B------:R-:W1:Y:S01]  /*1e680*/  LDCU UR4, c[0x0][0x39c] ;  /* 0x00007380ff0477ac */ /* 0x000e620008000800 */
[----:B------:R-:W-:Y:S01]  /*1e690*/  LEA.HI.X.SX32 R3, R11, R10, 0x2, P6 ;  /* 0x0000000a0b037211 */ /* 0x000fe200030f16ff */
[----:B------:R-:W-:-:S02]  /*1e6a0*/  IMAD R11, R15, 0x2, R11 ;  /* 0x000000020f0b7824 */ /* 0x000fc400078e020b */
[----:B------:R-:W2:Y:S01]  /*1e6b0*/  LDL.LU R15, [R1+0x138] ;  /* 0x00013800010f7983 */ /* 0x000ea20000300800 */
[----:B------:R-:W-:-:S03]  /*1e6c0*/  LOP3.LUT R12, R28, 0x4e, R19, 0xfe, !PT ;  /* 0x0000004e1c0c7812 */ /* 0x000fc600078efe13 */
[----:B----4-:R4:W-:Y:S02]  /*1e6d0*/  @P2 STG.E desc[UR14][R8.64], R16 ;  /* 0x0000001008002986 */ /* 0x0109e4000c10190e */
[----:B----4-:R-:W-:Y:S01]  /*1e6e0*/  IMAD R9, R14, 0x2, R11 ;  /* 0x000000020e097824 */ /* 0x010fe200078e020b */
[----:B------:R-:W-:Y:S01]  /*1e6f0*/  ISETP.LT.AND P5, PT, R12, UR6, !P0 ;  /* 0x000000060c007c0c */ /* 0x000fe2000c7a1270 */
[----:B------:R-:W4:Y:S01]  /*1e700*/  LDL.LU R14, [R1+0x130] ;  /* 0x00013000010e7983 */ /* 0x000f220000300800 */
[----:B------:R-:W1:Y:S01]  /*1e710*/  LDCU UR6, c[0x0][0x39c] ;  /* 0x00007380ff0677ac */ /* 0x000e620008000800 */
[----:B------:R-:W4:Y:S02]  /*1e720*/  LDC R16, c[0x0][0x3b8] ;  /* 0x0000ee00ff107b82 */ /* 0x000f240000000800 */
[----:B---3--:R3:W-:Y:S01]  /*1e730*/  @P4 STG.E desc[UR14][R2.64], R13 ;  /* 0x0000000d02004986 */ /* 0x0087e2000c10190e */
[----:B------:R-:W-:Y:S02]  /*1e740*/  LOP3.LUT R8, R28, 0x54, R19, 0xfe, !PT ;  /* 0x000000541c087812 */ /* 0x000fe400078efe13 */
[----:B---3--:R-:W-:-:S03]  /*1e750*/  LEA R2, P4, R11, R0, 0x2 ;  /* 0x000000000b027211 */ /* 0x008fc600078810ff */
[----:B------:R-:W3:Y:S01]  /*1e760*/  LDC R13, c[0x0][0x3b8] ;  /* 0x0000ee00ff0d7b82 */ /* 0x000ee20000000800 */
[----:B------:R-:W-:Y:S02]  /*1e770*/  LEA.HI.X.SX32 R3, R11, R10, 0x2, P4 ;  /* 0x0000000a0b037211 */ /* 0x000fe400020f16ff */
[----:B------:R-:W-:Y:S02]  /*1e780*/  LOP3.LUT R11, R28, 0x56, R19, 0xfe, !PT ;  /* 0x000000561c0b7812 */ /* 0x000fe400078efe13 */
[----:B-1----:R-:W-:Y:S01]  /*1e790*/  ISETP.LT.AND P4, PT, R8, UR6, !P0 ;  /* 0x0000000608007c0c */ /* 0x002fe2000c781270 */
[----:B--2---:R1:W-:Y:S01]  /*1e7a0*/  @P5 STG.E desc[UR14][R2.64], R18 ;  /* 0x0000001202005986 */ /* 0x0043e2000c10190e */
[----:B------:R-:W-:Y:S01]  /*1e7b0*/  LEA R8, P6, R9, R0, 0x2 ;  /* 0x0000000009087211 */ /* 0x000fe200078c10ff */
[----:B------:R-:W2:Y:S01]  /*1e7c0*/  LDCU UR6, c[0x0][0x39c] ;  /* 0x00007380ff0677ac */ /* 0x000ea20008000800 */
[----:B------:R-:W-:Y:S01]  /*1e7d0*/  ISETP.LT.AND P5, PT, R11, UR4, !P0 ;  /* 0x000000040b007c0c */ /* 0x000fe2000c7a1270 */
[----:B------:R-:W-:Y:S01]  /*1e7e0*/  IMAD R11, R17, 0x2, R9 ;  /* 0x00000002110b7824 */ /* 0x000fe200078e0209 */
[----:B------:R-:W-:Y:S01]  /*1e7f0*/  LEA.HI.X.SX32 R9, R9, R10, 0x2, P6 ;  /* 0x0000000a09097211 */ /* 0x000fe200030f16ff */
[----:B------:R-:W2:Y:S01]  /*1e800*/  LDCU UR4, c[0x0][0x39c] ;  /* 0x00007380ff0477ac */ /* 0x000ea20008000800 */
[----:B-1----:R-:W2:Y:S04]  /*1e810*/  LDL.LU R18, [R1+0x8] ;  /* 0x0000080001127983 */ /* 0x002ea80000300800 */
[----:B------:R-:W2:Y:S04]  /*1e820*/  LDL.LU R17, [R1+0x4] ;  /* 0x0000040001117983 */ /* 0x000ea80000300800 */
[----:B----4-:R1:W-:Y:S04]  /*1e830*/  @P3 STG.E desc[UR14][R8.64], R14 ;  /* 0x0000000e08003986 */ /* 0x0103e8000c10190e */
[----:B-1----:R-:W4:Y:S01]  /*1e840*/  LDL.LU R9, [R1+0x134] ;  /* 0x0001340001097983 */ /* 0x002f220000300800 */
[----:B------:R-:W-:Y:S01]  /*1e850*/  LOP3.LUT R12, R28, 0x52, R19, 0xfe, !PT ;  /* 0x000000521c0c7812 */ /* 0x000fe200078efe13 */
[----:B------:R-:W1:Y:S03]  /*1e860*/  LDC R14, c[0x0][0x3b8] ;  /* 0x0000ee00ff0e7b82 */ /* 0x000e660000000800 */
[----:B------:R-:W-:Y:S01]  /*1e870*/  ISETP.LT.AND P2, PT, R12, UR5, !P0 ;  /* 0x000000050c007c0c */ /* 0x000fe2000c741270 */
[----:B------:R-:W2:Y:S01]  /*1e880*/  LDCU UR5, c[0x0][0x39c] ;  /* 0x00007380ff0577ac */ /* 0x000ea20008000800 */
[----:B------:R-:W-:-:S04]  /*1e890*/  LEA R2, P6, R11, R0, 0x2 ;  /* 0x000000000b027211 */ /* 0x000fc800078c10ff */
[----:B------:R-:W-:Y:S01]  /*1e8a0*/  LEA.HI.X.SX32 R3, R11, R10, 0x2, P6 ;  /* 0x0000000a0b037211 */ /* 0x000fe200030f16ff */
[----:B---3--:R-:W-:Y:S02]  /*1e8b0*/  IMAD R11, R13, 0x2, R11 ;  /* 0x000000020d0b7824 */ /* 0x008fe400078e020b */
[----:B------:R-:W3:Y:S01]  /*1e8c0*/  LDL.LU R13, [R1+0x13c] ;  /* 0x00013c00010d7983 */ /* 0x000ee20000300800 */
[----:B------:R-:W-:-:S04]  /*1e8d0*/  LOP3.LUT R12, R28, 0x58, R19, 0xfe, !PT ;  /* 0x000000581c0c7812 */ /* 0x000fc800078efe13 */
[----:B--2---:R-:W-:Y:S01]  /*1e8e0*/  ISETP.LT.AND P3, PT, R12, UR5, !P0 ;  /* 0x000000050c007c0c */ /* 0x004fe2000c761270 */
[----:B------:R-:W-:Y:S01]  /*1e8f0*/  IMAD R12, R16, 0x2, R11 ;  /* 0x00000002100c7824 */ /* 0x000fe200078e020b */
[----:B------:R-:W-:Y:S01]  /*1e900*/  LOP3.LUT R8, R28, 0x5a, R19, 0xfe, !PT ;  /* 0x0000005a1c087812 */ /* 0x000fe200078efe13 */
[----:B------:R-:W2:Y:S01]  /*1e910*/  LDC R16, c[0x0][0x3b8] ;  /* 0x0000ee00ff107b82 */ /* 0x000ea20000000800 */
[----:B------:R-:W1:Y:S01]  /*1e920*/  LDCU UR5, c[0x0][0x39c] ;  /* 0x00007380ff0577ac */ /* 0x000e620008000800 */
[----:B----4-:R4:W-:Y:S02]  /*1e930*/  @P2 STG.E desc[UR14][R2.64], R9 ;  /* 0x0000000902002986 */ /* 0x0109e4000c10190e */
[----:B----4-:R-:W-:-:S04]  /*1e940*/  LEA R2, P2, R11, R0, 0x2 ;  /* 0x000000000b027211 */ /* 0x010fc800078410ff */
[----:B------:R-:W-:-:S05]  /*1e950*/  LEA.HI.X.SX32 R3, R11, R10, 0x2, P2 ;  /* 0x0000000a0b037211 */ /* 0x000fca00010f16ff */
[----:B------:R4:W-:Y:S02]  /*1e960*/  @P4 STG.E desc[UR14][R2.64], R15 ;  /* 0x0000000f02004986 */ /* 0x0009e4000c10190e */
[----:B----4-:R-:W4:Y:S02]  /*1e970*/  LDC R15, c[0x0][0x3b8] ;  /* 0x0000ee00ff0f7b82 */ /* 0x010f240000000800 */
[----:B----4-:R-:W-:Y:S02]  /*1e980*/  IMAD R2, R15, 0x2, R12 ;  /* 0x000000020f027824 */ /* 0x010fe400078e020c */
[----:B------:R-:W4:Y:S01]  /*1e990*/  LDL.LU R15, [R1] ;  /* 0x00000000010f7983 */ /* 0x000f220000300800 */
[----:B------:R-:W-:Y:S01]  /*1e9a0*/  ISETP.LT.AND P2, PT, R8, UR4, !P0 ;  /* 0x0000000408007c0c */ /* 0x000fe2000c741270 */
[----:B------:R-:W2:Y:S01]  /*1e9b0*/  LDCU UR4, c[0x0][0x39c] ;  /* 0x00007380ff0477ac */ /* 0x000ea20008000800 */
[----:B------:R-:W-:-:S04]  /*1e9c0*/  LEA R8, P6, R12, R0, 0x2 ;  /* 0x000000000c087211 */ /* 0x000fc800078c10ff */
[----:B------:R-:W-:Y:S02]  /*1e9d0*/  LEA.HI.X.SX32 R9, R12, R10, 0x2, P6 ;  /* 0x0000000a0c097211 */ /* 0x000fe400030f16ff */
[----:B------:R-:W-:-:S03]  /*1e9e0*/  LOP3.LUT R11, R28, 0x5c, R19, 0xfe, !PT ;  /* 0x0000005c1c0b7812 */ /* 0x000fc600078efe13 */
[----:B---3--:R3:W-:Y:S01]  /*1e9f0*/  @P5 STG.E desc[UR14][R8.64], R13 ;  /* 0x0000000d08005986 */ /* 0x0087e2000c10190e */
[----:B------:R-:W-:Y:S01]  /*1ea00*/  ISETP.LT.AND P4, PT, R11, UR6, !P0 ;  /* 0x000000060b007c0c */ /* 0x000fe2000c781270 */
[----:B-1----:R-:W-:Y:S01]  /*1ea10*/  IMAD R11, R14, 0x2, R2 ;  /* 0x000000020e0b7824 */ /* 0x002fe200078e0202 */
[----:B------:R-:W-:Y:S01]  /*1ea20*/  LOP3.LUT R3, R28, 0x5e, R19, 0xfe, !PT ;  /* 0x0000005e1c037812 */ /* 0x000fe200078efe13 */
[----:B------:R-:W1:Y:S01]  /*1ea30*/  LDC R14, c[0x0][0x3b8] ;  /* 0x0000ee00ff0e7b82 */ /* 0x000e620000000800 */
[----:B------:R-:W1:Y:S07]  /*1ea40*/  LDCU UR6, c[0x0][0x39c] ;  /* 0x00007380ff0677ac */ /* 0x000e6e0008000800 */
[----:B---3--:R-:W3:Y:S01]  /*1ea50*/  LDC R13, c[0x0][0x3b8] ;  /* 0x0000ee00ff0d7b82 */ /* 0x008ee20000000800 */
[----:B------:R-:W-:-:S04]  /*1ea60*/  LEA R8, P5, R2, R0, 0x2 ;  /* 0x0000000002087211 */ /* 0x000fc800078a10ff */
[----:B------:R-:W-:Y:S02]  /*1ea70*/  LEA.HI.X.SX32 R9, R2, R10, 0x2, P5 ;  /* 0x0000000a02097211 */ /* 0x000fe400028f16ff */
[----:B------:R-:W-:Y:S02]  /*1ea80*/  LEA R2, P5, R11, R0, 0x2 ;  /* 0x000000000b027211 */ /* 0x000fe400078a10ff */
[----:B------:R-:W-:Y:S01]  /*1ea90*/  ISETP.LT.AND P6, PT, R3, UR5, !P0 ;  /* 0x0000000503007c0c */ /* 0x000fe2000c7c1270 */
[----:B------:R-:W1:Y:S01]  /*1eaa0*/  LDCU UR5, c[0x0][0x39c] ;  /* 0x00007380ff0577ac */ /* 0x000e620008000800 */
[----:B------:R-:W-:Y:S01]  /*1eab0*/  LEA.HI.X.SX32 R3, R11, R10, 0x2, P5 ;  /* 0x0000000a0b037211 */ /* 0x000fe200028f16ff */
[----:B--2---:R-:W-:Y:S01]  /*1eac0*/  IMAD R11, R16, 0x2, R11 ;  /* 0x00000002100b7824 */ /* 0x004fe200078e020b */
[--C-:B------:R-:W-:Y:S01]  /*1ead0*/  LOP3.LUT R12, R28, 0x60, R19.reuse, 0xfe, !PT ;  /* 0x000000601c0c7812 */ /* 0x100fe200078efe13 */
[----:B------:R-:W2:Y:S03]  /*1eae0*/  LDC R16, c[0x0][0x3b8] ;  /* 0x0000ee00ff107b82 */ /* 0x000ea60000000800 */
[----:B------:R-:W-:Y:S01]  /*1eaf0*/  ISETP.LT.AND P5, PT, R12, UR4, !P0 ;  /* 0x000000040c007c0c */ /* 0x000fe2000c7a1270 */
[----:B------:R-:W1:Y:S01]  /*1eb00*/  LDCU UR4, c[0x0][0x39c] ;  /* 0x00007380ff0477ac */ /* 0x000e620008000800 */
[----:B------:R-:W-:Y:S01]  /*1eb10*/  LOP3.LUT R12, R28, 0x66, R19, 0xfe, !PT ;  /* 0x000000661c0c7812 */ /* 0x000fe200078efe13 */
[----:B----4-:R4:W-:Y:S04]  /*1eb20*/  @P3 STG.E desc[UR14][R8.64], R15 ;  /* 0x0000000f08003986 */ /* 0x0109e8000c10190e */
[----:B------:R1:W-:Y:S01]  /*1eb30*/  @P2 STG.E desc[UR14][R2.64], R17 ;  /* 0x0000001102002986 */ /* 0x0003e2000c10190e */
[----:B----4-:R-:W4:Y:S01]  /*1eb40*/  LDC R15, c[0x0][0x3b8] ;  /* 0x0000ee00ff0f7b82 */ /* 0x010f220000000800 */
[----:B-1----:R-:W-:-:S04]  /*1eb50*/  LEA R2, P3, R11, R0, 0x2 ;  /* 0x000000000b027211 */ /* 0x002fc800078610ff */
[----:B------:R-:W-:Y:S01]  /*1eb60*/  LEA.HI.X.SX32 R3, R11, R10, 0x2, P3 ;  /* 0x0000000a0b037211 */ /* 0x000fe200018f16ff */
[----:B---3--:R-:W-:Y:S01]  /*1eb70*/  IMAD R11, R13, 0x2, R11 ;  /* 0x000000020d0b7824 */ /* 0x008fe200078e020b */
[C-C-:B------:R-:W-:Y:S01]  /*1eb80*/  LOP3.LUT R9, R28.reuse, 0x64, R19.reuse, 0xfe, !PT ;  /* 0x000000641c097812 */ /* 0x140fe200078efe13 */
[----:B------:R-:W1:Y:S02]  /*1eb90*/  LDC R13, c[0x0][0x3b8] ;  /* 0x0000ee00ff0d7b82 */ /* 0x000e640000000800 */
[----:B------:R3:W-:Y:S01]  /*1eba0*/  @P4 STG.E desc[UR14][R2.64], R18 ;  /* 0x0000001202004986 */ /* 0x0007e2000c10190e */
[----:B------:R-:W-:-:S05]  /*1ebb0*/  LOP3.LUT R8, R28, 0x62, R19, 0xfe, !PT ;  /* 0x000000621c087812 */ /* 0x000fca00078efe13 */
[----:B------:R-:W1:Y:S01]  /*1ebc0*/  LDC R17, c[0x0][0x3b8] ;  /* 0x0000ee00ff117b82 */ /* 0x000e620000000800 */
[----:B---3--:R-:W-:-:S04]  /*1ebd0*/  LEA R2, P4, R11, R0, 0x2 ;  /* 0x000000000b027211 */ /* 0x008fc800078810ff */
[----:B------:R-:W-:-:S05]  /*1ebe0*/  LEA.HI.X.SX32 R3, R11, R10, 0x2, P4 ;  /* 0x0000000a0b037211 */ /* 0x000fca00020f16ff */
[----:B------:R3:W-:Y:S04]  /*1ebf0*/  @P6 STG.E desc[UR14][R2.64], R29 ;  /* 0x0000001d02006986 */ /* 0x0007e8000c10190e */
[----:B---3--:R-:W3:Y:S01]  /*1ec00*/  LDL.LU R29, [R1+0x614] ;  /* 0x00061400011d7983 */ /* 0x008ee20000300800 */
[----:B------:R-:W-:Y:S01]  /*1ec10*/  ISETP.LT.AND P3, PT, R9, UR5, !P0 ;  /* 0x0000000509007c0c */ /* 0x000fe2000c761270 */
[----:B------:R-:W2:Y:S01]  /*1ec20*/  LDCU UR5, c[0x0][0x39c] ;  /* 0x00007380ff0577ac */ /* 0x000ea20008000800 */
[----:B------:R-:W-:Y:S01]  /*1ec30*/  IMAD R9, R14, 0x2, R11 ;  /* 0x000000020e097824 */ /* 0x000fe200078e020b */
[----:B------:R-:W-:Y:S01]  /*1ec40*/  ISETP.LT.AND P2, PT, R8, UR6, !P0 ;  /* 0x0000000608007c0c */ /* 0x000fe2000c741270 */
[----:B------:R-:W1:Y:S01]  /*1ec50*/  LDC R14, c[0x0][0x3b8] ;  /* 0x0000ee00ff0e7b82 */ /* 0x000e620000000800 */
[----:B------:R-:W-:Y:S01]  /*1ec60*/  LOP3.LUT R3, R28, 0x68, R19, 0xfe, !PT ;  /* 0x000000681c037812 */ /* 0x000fe200078efe13 */
[----:B----4-:R-:W-:Y:S01]  /*1ec70*/  IMAD R11, R15, 0x2, R9 ;  /* 0x000000020f0b7824 */ /* 0x010fe200078e0209 */
[C---:B------:R-:W-:Y:S01]  /*1ec80*/  LEA R8, P4, R9.reuse, R0, 0x2 ;  /* 0x0000000009087211 */ /* 0x040fe200078810ff */
[----:B------:R-:W4:Y:S03]  /*1ec90*/  LDCU UR6, c[0x0][0x39c] ;  /* 0x00007380ff0677ac */ /* 0x000f260008000800 */
[----:B------:R-:W-:Y:S01]  /*1eca0*/  LEA.HI.X.SX32 R9, R9, R10, 0x2, P4 ;  /* 0x0000000a09097211 */ /* 0x000fe200020f16ff */
[----:B------:R-:W1:Y:S01]  /*1ecb0*/  LDC R15, c[0x0][0x3b8] ;  /* 0x0000ee00ff0f7b82 */ /* 0x000e620000000800 */
[----:B------:R-:W-:-:S03]  /*1ecc0*/  LEA R2, P6, R11, R0, 0x2 ;  /* 0x000000000b027211 */ /* 0x000fc600078c10ff */
[----:B------:R1:W-:Y:S01]  /*1ecd0*/  @P5 STG.E desc[UR14][R8.64], R24 ;  /* 0x0000001808005986 */ /* 0x0003e2000c10190e */
[----:B--2---:R-:W-:Y:S01]  /*1ece0*/  ISETP.LT.AND P5, PT, R3, UR5, !P0 ;  /* 0x0000000503007c0c */ /* 0x004fe2000c7a1270 */
[----:B------:R-:W2:Y:S01]  /*1ecf0*/  LDCU UR5, c[0x0][0x39c] ;  /* 0x00007380ff0577ac */ /* 0x000ea20008000800 */
[----:B------:R-:W-:Y:S01]  /*1ed00*/  LEA.HI.X.SX32 R3, R11, R10, 0x2, P6 ;  /* 0x0000000a0b037211 */ /* 0x000fe200030f16ff */
[----:B-1----:R-:W-:Y:S01]  /*1ed10*/  IMAD R11, R13, 0x2, R11 ;  /* 0x000000020d0b7824 */ /* 0x002fe200078e020b */
[----:B------:R-:W-:Y:S01]  /*1ed20*/  ISETP.LT.AND P4, PT, R12, UR4, !P0 ;  /* 0x000000040c007c0c */ /* 0x000fe2000c781270 */
[----:B------:R-:W1:Y:S01]  /*1ed30*/  LDC R13, c[0x0][0x3b8] ;  /* 0x0000ee00ff0d7b82 */ /* 0x000e620000000800 */
[----:B------:R-:W2:Y:S01]  /*1ed40*/  LDCU UR4, c[0x0][0x39c] ;  /* 0x00007380ff0477ac */ /* 0x000ea20008000800 */
[----:B------:R2:W-:Y:S01]  /*1ed50*/  @P2 STG.E desc[UR14][R2.64], R25 ;  /* 0x0000001902002986 */ /* 0x0005e2000c10190e */
[----:B------:R-:W-:Y:S02]  /*1ed60*/  LOP3.LUT R9, R28, 0x6a, R19, 0xfe, !PT ;  /* 0x0000006a1c097812 */ /* 0x000fe400078efe13 */
[----:B------:R-:W-:-:S02]  /*1ed70*/  LEA R8, P6, R11, R0, 0x2 ;  /* 0x000000000b087211 */ /* 0x000fc400078c10ff */
[----:B----4-:R-:W-:Y:S01]  /*1ed80*/  ISETP.LT.AND P2, PT, R9, UR6, !P0 ;  /* 0x0000000609007c0c */ /* 0x010fe2000c741270 */
[----:B------:R-:W4:Y:S01]  /*1ed90*/  LDCU UR6, c[0x0][0x39c] ;  /* 0x00007380ff0677ac */ /* 0x000f220008000800 */
[----:B------:R-:W-:Y:S01]  /*1eda0*/  LEA.HI.X.SX32 R9, R11, R10, 0x2, P6 ;  /* 0x0000000a0b097211 */ /* 0x000fe200030f16ff */
[----:B--2---:R-:W-:Y:S02]  /*1edb0*/  IMAD R3, R14, 0x2, R11 ;  /* 0x000000020e037824 */ /* 0x004fe400078e020b */
[----:B------:R-:W2:Y:S01]  /*1edc0*/  LDC R14, c[0x0][0x3b8] ;  /* 0x0000ee00ff0e7b82 */ /* 0x000ea20000000800 */
[----:B------:R-:W-:Y:S02]  /*1edd0*/  LOP3.LUT R12, R28, 0x6c, R19, 0xfe, !PT ;  /* 0x0000006c1c0c7812 */ /* 0x000fe400078efe13 */
[C---:B------:R-:W-:Y:S01]  /*1ede0*/  LEA R2, P6, R3.reuse, R0, 0x2 ;  /* 0x0000000003027211 */ /* 0x040fe200078c10ff */
[----:B------:R-:W-:Y:S01]  /*1edf0*/  IMAD R11, R16, 0x2, R3 ;  /* 0x00000002100b7824 */ /* 0x000fe200078e0203 */
[----:B------:R4:W-:Y:S01]  /*1ee00*/  @P3 STG.E desc[UR14][R8.64], R26 ;  /* 0x0000001a08003986 */ /* 0x0009e2000c10190e */
[----:B------:R-:W-:Y:S01]  /*1ee10*/  ISETP.LT.AND P3, PT, R12, UR4, !P0 ;  /* 0x000000040c007c0c */ /* 0x000fe2000c761270 */
[----:B------:R-:W1:Y:S01]  /*1ee20*/  LDCU UR4, c[0x0][0x39c] ;  /* 0x00007380ff0477ac */ /* 0x000e620008000800 */
[----:B------:R-:W-:Y:S01]  /*1ee30*/  LEA.HI.X.SX32 R3, R3, R10, 0x2, P6 ;  /* 0x0000000a03037211 */ /* 0x000fe200030f16ff */
[----:B------:R-:W2:Y:S04]  /*1ee40*/  LDC R12, c[0x0][0x3b8] ;  /* 0x0000ee00ff0c7b82 */ /* 0x000ea80000000800 */
[----:B------:R1:W-:Y:S01]  /*1ee50*/  @P4 STG.E desc[UR14][R2.64], R27 ;  /* 0x0000001b02004986 */ /* 0x0003e2000c10190e */
[----:B----4-:R-:W-:-:S03]  /*1ee60*/  LEA R8, P6, R11, R0, 0x2 ;  /* 0x000000000b087211 */ /* 0x010fc600078c10ff */
[----:B------:R-:W4:Y:S01]  /*1ee70*/  LDC R16, c[0x0][0x3b8] ;  /* 0x0000ee00ff107b82 */ /* 0x000f220000000800 */
[----:B------:R-:W-:Y:S01]  /*1ee80*/  LEA.HI.X.SX32 R9, R11, R10, 0x2, P6 ;  /* 0x0000000a0b097211 */ /* 0x000fe200030f16ff */
[----:B-1----:R-:W-:-:S06]  /*1ee90*/  IMAD R3, R13, 0x2, R11 ;  /* 0x000000020d037824 */ /* 0x002fcc00078e020b */
[----:B------:R-:W1:Y:S01]  /*1eea0*/  LDC R13, c[0x0][0x3b8] ;  /* 0x0000ee00ff0d7b82 */ /* 0x000e620000000800 */
[----:B------:R-:W-:Y:S01]  /*1eeb0*/  LOP3.LUT R2, R28, 0x6e, R19, 0xfe, !PT ;  /* 0x0000006e1c027812 */ /* 0x000fe200078efe13 */
[----:B------:R2:W-:Y:S03]  /*1eec0*/  @P5 STG.E desc[UR14][R8.64], R20 ;  /* 0x0000001408005986 */ /* 0x0005e6000c10190e */
[----:B------:R-:W-:Y:S01]  /*1eed0*/  ISETP.LT.AND P4, PT, R2, UR5, !P0 ;  /* 0x0000000502007c0c */ /* 0x000fe2000c781270 */
[----:B--2---:R-:W-:Y:S01]  /*1eee0*/  IMAD R11, R14, 0x2, R3 ;  /* 0x000000020e0b7824 */ /* 0x004fe200078e0203 */
[C---:B------:R-:W-:Y:S01]  /*1eef0*/  LEA R2, P5, R3.reuse, R0, 0x2 ;  /* 0x0000000003027211 */ /* 0x040fe200078a10ff */
[----:B------:R-:W2:Y:S01]  /*1ef00*/  LDC R14, c[0x0][0x3b8] ;  /* 0x0000ee00ff0e7b82 */ /* 0x000ea20000000800 */
[----:B------:R-:W-:Y:S01]  /*1ef10*/  STL [R1+0x60c], R0 ;  /* 0x00060c0001007387 */ /* 0x000fe20000100800 */
[----:B------:R-:W1:Y:S01]  /*1ef20*/  LDCU UR5, c[0x0][0x39c] ;  /* 0x00007380ff0577ac */ /* 0x000e620008000800 */
[----:B------:R-:W-:-:S02]  /*1ef30*/  LEA.HI.X.SX32 R3, R3, R10, 0x2, P5 ;  /* 0x0000000a03037211 */ /* 0x000fc400028f16ff */
[C-C-:B------:R-:W-:Y:S02]  /*1ef40*/  LOP3.LUT R8, R28.reuse, 0x70, R19.reuse, 0xfe, !PT ;  /* 0x000000701c087812 */ /* 0x140fe400078efe13 */
[----:B------:R-:W-:Y:S02]  /*1ef50*/  LOP3.LUT R9, R28, 0x72, R19, 0xfe, !PT ;  /* 0x000000721c097812 */ /* 0x000fe400078efe13 */
[----:B------:R-:W-:Y:S01]  /*1ef60*/  ISETP.LT.AND P5, PT, R8, UR4, !P0 ;  /* 0x0000000408007c0c */ /* 0x000fe2000c7a1270 */
[----:B------:R4:W-:Y:S01]  /*1ef70*/  @P2 STG.E desc[UR14][R2.64], R21 ;  /* 0x0000001502002986 */ /* 0x0009e2000c10190e */
[----:B------:R-:W-:Y:S01]  /*1ef80*/  LEA R8, P6, R11, R0, 0x2 ;  /* 0x000000000b087211 */ /* 0x000fe200078c10ff */
[----:B------:R-:W2:Y:S01]  /*1ef90*/  LDCU UR4, c[0x0][0x39c] ;  /* 0x00007380ff0477ac */ /* 0x000ea20008000800 */
[----:B------:R-:W-:Y:S02]  /*1efa0*/  ISETP.LT.AND P2, PT, R9, UR6, !P0 ;  /* 0x0000000609007c0c */ /* 0x000fe4000c741270 */
[----:B------:R-:W-:Y:S01]  /*1efb0*/  LEA.HI.X.SX32 R9, R11, R10, 0x2, P6 ;  /* 0x0000000a0b097211 */ /* 0x000fe200030f16ff */
[----:B------:R-:W-:Y:S01]  /*1efc0*/  STL [R1+0x610], R10 ;  /* 0x0006100a01007387 */ /* 0x000fe20000100800 */
[----:B------:R-:W2:Y:S01]  /*1efd0*/  LDCU UR6, c[0x0][0x39c] ;  /* 0x00007380ff0677ac */ /* 0x000ea20008000800 */
[----:B----4-:R-:W-:-:S02]  /*1efe0*/  IMAD R2, R12, 0x2, R11 ;  /* 0x000000020c027824 */ /* 0x010fc400078e020b */
[----:B------:R4:W-:Y:S02]  /*1eff0*/  @P3 STG.E desc[UR14][R8.64], R22 ;  /* 0x0000001608003986 */ /* 0x0009e4000c10190e */
[----:B-1----:R-:W-:Y:S01]  /*1f000*/  IMAD R3, R13, 0x2, R2 ;  /* 0x000000020d037824 */ /* 0x002fe200078e0202 */
[----:B----4-:R-:W-:-:S04]  /*1f010*/  LEA R8, P6, R2, R0, 0x2 ;  /* 0x0000000002087211 */ /* 0x010fc800078c10ff */
[----:B------:R-:W-:Y:S02]  /*1f020*/  LEA.HI.X.SX32 R9, R2, R10, 0x2, P6 ;  /* 0x0000000a02097211 */ /* 0x000fe400030f16ff */
[----:B------:R-:W-:Y:S01]  /*1f030*/  LEA R12, P6, R3, R0, 0x2 ;  /* 0x00000000030c7211 */ /* 0x000fe200078c10ff */
[----:B------:R-:W-:-:S03]  /*1f040*/  IMAD R2, R16, 0x2, R3 ;  /* 0x0000000210027824 */ /* 0x000fc600078e0203 */
[----:B------:R-:W-:Y:S01]  /*1f050*/  LEA.HI.X.SX32 R13, R3, R10, 0x2, P6 ;  /* 0x0000000a030d7211 */ /* 0x000fe200030f16ff */
[----:B--2---:R-:W-:Y:S01]  /*1f060*/  IMAD R3, R14, 0x2, R2 ;  /* 0x000000020e037824 */ /* 0x004fe200078e0202 */
[----:B------:R1:W-:Y:S04]  /*1f070*/  @P4 STG.E desc[UR14][R8.64], R23 ;  /* 0x0000001708004986 */ /* 0x0003e8000c10190e */
[----:B------:R2:W-:Y:S01]  /*1f080*/  @P5 STG.E desc[UR14][R12.64], R4 ;  /* 0x000000040c005986 */ /* 0x0005e2000c10190e */
[----:B-1----:R-:W-:Y:S01]  /*1f090*/  LEA R8, P5, R2, R0, 0x2 ;  /* 0x0000000002087211 */ /* 0x002fe200078a10ff */
[----:B--2---:R-:W-:-:S03]  /*1f0a0*/  IMAD R4, R15, 0x2, R3 ;  /* 0x000000020f047824 */ /* 0x004fc600078e0203 */
[----:B------:R-:W-:Y:S02]  /*1f0b0*/  LEA.HI.X.SX32 R9, R2, R10, 0x2, P5 ;  /* 0x0000000a02097211 */ /* 0x000fe400028f16ff */
[-C--:B------:R-:W-:Y:S02]  /*1f0c0*/  LEA R12, P6, R3, R0.reuse, 0x2 ;  /* 0x00000000030c7211 */ /* 0x080fe400078c10ff */
[----:B------:R-:W-:Y:S02]  /*1f0d0*/  LEA R2, P5, R4, R0, 0x2 ;  /* 0x0000000004027211 */ /* 0x000fe400078a10ff */
[----:B---3--:R-:W-:-:S04]  /*1f0e0*/  SHF.R.U32.HI R0, RZ, 0x8, R29 ;  /* 0x00000008ff007819 */ /* 0x008fc8000001161d */
[----:B------:R-:W-:-:S04]  /*1f0f0*/  SGXT.U32 R0, R0, 0x1 ;  /* 0x000000010000781a */ /* 0x000fc80000000000 */
[----:B------:R-:W-:-:S05]  /*1f100*/  LOP3.LUT R26, R28, 0x80, R0, 0xfe, !PT ;  /* 0x000000801c1a7812 */ /* 0x000fca00078efe00 */
[----:B------:R1:W-:Y:S04]  /*1f110*/  STL [R1+0x608], R26 ;  /* 0x0006081a01007387 */ /* 0x0003e80000100800 */
[----:B-1----:R-:W2:Y:S01]  /*1f120*/  LDL.LU R26, [R1+0x3d0] ;  /* 0x0003d000011a7983 */ /* 0x002ea20000300800 */
[-C--:B------:R-:W-:Y:S02]  /*1f130*/  LEA.HI.X.SX32 R13, R3, R10.reuse, 0x2, P6 ;  /* 0x0000000a030d7211 */ /* 0x080fe400030f16ff */
[----:B------:R-:W-:Y:S02]  /*1f140*/  LEA.HI.X.SX32 R3, R4, R10, 0x2, P5 ;  /* 0x0000000a04037211 */ /* 0x000fe400028f16ff */
[----:B------:R-:W-:-:S04]  /*1f150*/  LOP3.LUT R11, R28, 0x74, R19, 0xfe, !PT ;  /* 0x000000741c0b7812 */ /* 0x000fc800078efe13 */
[----:B------:R-:W-:Y:S01]  /*1f160*/  ISETP.LT.AND P3, PT, R11, UR5, !P0 ;  /* 0x000000050b007c0c */ /* 0x000fe2000c761270 */
[----:B------:R-:W1:Y:S01]  /*1f170*/  LDCU UR5, c[0x0][0x39c] ;  /* 0x00007380ff0577ac */ /* 0x000e620008000800 */
[----:B------:R-:W-:-:S04]  /*1f180*/  LOP3.LUT R11, R28, 0x76, R19, 0xfe, !PT ;  /* 0x000000761c0b7812 */ /* 0x000fc800078efe13 */
[----:B------:R-:W-:Y:S01]  /*1f190*/  ISETP.LT.AND P4, PT, R11, UR4, !P0 ;  /* 0x000000040b007c0c */ /* 0x000fe2000c781270 */
[----:B------:R-:W-:Y:S01]  /*1f1a0*/  @P2 STG.E desc[UR14][R8.64], R5 ;  /* 0x0000000508002986 */ /* 0x000fe2000c10190e */
[C---:B------:R-:W-:Y:S01]  /*1f1b0*/  LOP3.LUT R11, R28.reuse, 0x78, R19, 0xfe, !PT ;  /* 0x000000781c0b7812 */ /* 0x040fe200078efe13 */
[----:B------:R-:W-:Y:S01]  /*1f1c0*/  IMAD R17, R17, 0x2, R4 ;  /* 0x0000000211117824 */ /* 0x000fe200078e0204 */
[C-C-:B------:R-:W-:Y:S01]  /*1f1d0*/  LOP3.LUT R14, R28.reuse, 0x7a, R0.reuse, 0xfe, !PT ;  /* 0x0000007a1c0e7812 */ /* 0x140fe200078efe00 */
[----:B------:R-:W3:Y:S01]  /*1f1e0*/  LDCU UR4, c[0x0][0x39c] ;  /* 0x00007380ff0477ac */ /* 0x000ee20008000800 */
[C-C-:B------:R-:W-:Y:S01]  /*1f1f0*/  LOP3.LUT R15, R28.reuse, 0x7c, R0.reuse, 0xfe, !PT ;  /* 0x0000007c1c0f7812 */ /* 0x140fe200078efe00 */
[----:B------:R-:W-:Y:S01]  /*1f200*/  @P3 STG.E desc[UR14][R12.64], R6 ;  /* 0x000000060c003986 */ /* 0x000fe2000c10190e */
[----:B------:R-:W-:Y:S02]  /*1f210*/  LOP3.LUT R16, R28, 0x7e, R0, 0xfe, !PT ;  /* 0x0000007e1c107812 */ /* 0x000fe400078efe00 */
[----:B-1----:R-:W-:-:S03]  /*1f220*/  ISETP.LT.AND P6, PT, R11, UR5, !P0 ;  /* 0x000000050b007c0c */ /* 0x002fc6000c7c1270 */
[----:B------:R-:W-:Y:S01]  /*1f230*/  @P4 STG.E desc[UR14][R2.64], R7 ;  /* 0x0000000702004986 */ /* 0x000fe2000c10190e */
[----:B------:R-:W1:Y:S01]  /*1f240*/  LDCU UR5, c[0x0][0x39c] ;  /* 0x00007380ff0577ac */ /* 0x000e620008000800 */
[C-C-:B--2---:R-:W-:Y:S02]  /*1f250*/  LOP3.LUT R25, R26.reuse, 0x82, R0.reuse, 0xfe, !PT ;  /* 0x000000821a197812 */ /* 0x144fe400078efe00 */
[----:B------:R-:W-:-:S03]  /*1f260*/  LOP3.LUT R21, R26, 0x84, R0, 0xfe, !PT ;  /* 0x000000841a157812 */ /* 0x000fc600078efe00 */
[----:B------:R2:W-:Y:S01]  /*1f270*/  STL [R1+0x604], R25 ;  /* 0x0006041901007387 */ /* 0x0005e20000100800 */
[----:B------:R-:W-:-:S03]  /*1f280*/  LOP3.LUT R10, R26, 0xb2, R0, 0xfe, !PT ;  /* 0x000000b21a0a7812 */ /* 0x000fc600078efe00 */
[----:B------:R4:W-:Y:S01]  /*1f290*/  STL [R1+0x600], R21 ;  /* 0x0006001501007387 */ /* 0x0009e20000100800 */
[C-C-:B--2---:R-:W-:Y:S02]  /*1f2a0*/  LOP3.LUT R25, R26.reuse, 0xae, R0.reuse, 0xfe, !PT ;  /* 0x000000ae1a197812 */ /* 0x144fe400078efe00 */
[----:B----4-:R-:W-:-:S03]  /*1f2b0*/  LOP3.LUT R21, R26, 0xb0, R0, 0xfe, !PT ;  /* 0x000000b01a157812 */ /* 0x010fc600078efe00 */
[----:B------:R2:W-:Y:S04]  /*1f2c0*/  STL [R1], R25 ;  /* 0x0000001901007387 */ /* 0x0005e80000100800 */
[----:B------:R4:W-:Y:S01]  /*1f2d0*/  STL [R1+0x4], R21 ;  /* 0x0000041501007387 */ /* 0x0009e20000100800 */
[----:B--2---:R-:W-:-:S03]  /*1f2e0*/  LOP3.LUT R25, R26, 0xb4, R0, 0xfe, !PT ;  /* 0x000000b41a197812 */ /* 0x004fc600078efe00 */
[----:B------:R2:W-:Y:S01]  /*1f2f0*/  STL [R1+0x8], R10 ;  /* 0x0000080a01007387 */ /* 0x0005e20000100800 */
[----:B----4-:R-:W-:-:S03]  /*1f300*/  LOP3.LUT R21, R26, 0xb6, R0, 0xfe, !PT ;  /* 0x000000b61a157812 */ /* 0x010fc600078efe00 */
        /* <DEDUP_REMOVED lines=50> */
[----:B----4-:R-:W2:Y:S04]  /*1f630*/  LDL.LU R25, [R1+0x74] ;  /* 0x0000740001197983 */ /* 0x010ea80000300800 */
[----:B------:R4:W-:Y:S04]  /*1f640*/  STL [R1+0x94], R21 ;  /* 0x0000941501007387 */ /* 0x0009e80000100800 */
[----:B------:R1:W-:Y:S01]  /*1f650*/  STL [R1+0x98], R10 ;  /* 0x0000980a01007387 */ /* 0x0003e20000100800 */
[C-C-:B----4-:R-:W-:Y:S02]  /*1f660*/  LOP3.LUT R21, R26.reuse, 0xea, R0.reuse, 0xfe, !PT ;  /* 0x000000ea1a157812 */ /* 0x150fe400078efe00 */
[----:B-1----:R-:W-:-:S03]  /*1f670*/  LOP3.LUT R10, R26, 0xec, R0, 0xfe, !PT ;  /* 0x000000ec1a0a7812 */ /* 0x002fc600078efe00 */
[----:B------:R1:W-:Y:S04]  /*1f680*/  STL [R1+0x9c], R21 ;  /* 0x00009c1501007387 */ /* 0x0003e80000100800 */
[----:B------:R4:W-:Y:S01]  /*1f690*/  STL [R1+0xa0], R10 ;  /* 0x0000a00a01007387 */ /* 0x0009e20000100800 */
[C-C-:B-1----:R-:W-:Y:S02]  /*1f6a0*/  LOP3.LUT R21, R26.reuse, 0xee, R0.reuse, 0xfe, !PT ;  /* 0x000000ee1a157812 */ /* 0x142fe400078efe00 */
[----:B----4-:R-:W-:-:S03]  /*1f6b0*/  LOP3.LUT R10, R26, 0xf0, R0, 0xfe, !PT ;  /* 0x000000f01a0a7812 */ /* 0x010fc600078efe00 */
        /* <DEDUP_REMOVED lines=8> */
[----:B------:R1:W-:Y:S01]  /*1f740*/  STL [R1+0xb4], R21 ;  /* 0x0000b41501007387 */ /* 0x0003e20000100800 */
[C-C-:B------:R-:W-:Y:S02]  /*1f750*/  LOP3.LUT R20, R26.reuse, 0x86, R0.reuse, 0xfe, !PT ;  /* 0x000000861a147812 */ /* 0x140fe400078efe00 */
[C-C-:B------:R-:W-:Y:S01]  /*1f760*/  LOP3.LUT R19, R26.reuse, 0x88, R0.reuse, 0xfe, !PT ;  /* 0x000000881a137812 */ /* 0x140fe200078efe00 */
[----:B-1----:R-:W4:Y:S04]  /*1f770*/  LDL.LU R21, [R1+0x78] ;  /* 0x0000780001157983 */ /* 0x002f280000300800 */
[----:B------:R1:W-:Y:S01]  /*1f780*/  STL [R1+0xb8], R10 ;  /* 0x0000b80a01007387 */ /* 0x0003e20000100800 */
[C-C-:B------:R-:W-:Y:S02]  /*1f790*/  LOP3.LUT R3, R26.reuse, 0x8a, R0.reuse, 0xfe, !PT ;  /* 0x0000008a1a037812 */ /* 0x140fe400078efe00 */
[----:B------:R-:W-:-:S02]  /*1f7a0*/  LOP3.LUT R9, R26, 0x8c, R0, 0xfe, !PT ;  /* 0x0000008c1a097812 */ /* 0x000fc400078efe00 */
[C-C-:B------:R-:W-:Y:S02]  /*1f7b0*/  LOP3.LUT R11, R26.reuse, 0x8e, R0.reuse, 0xfe, !PT ;  /* 0x0000008e1a0b7812 */ /* 0x140fe400078efe00 */
[C-C-:B-1----:R-:W-:Y:S02]  /*1f7c0*/  LOP3.LUT R10, R26.reuse, 0xfa, R0.reuse, 0xfe, !PT ;  /* 0x000000fa1a0a7812 */ /* 0x142fe400078efe00 */
[C-C-:B------:R-:W-:Y:S02]  /*1f7d0*/  LOP3.LUT R13, R26.reuse, 0x90, R0.reuse, 0xfe, !PT ;  /* 0x000000901a0d7812 */ /* 0x140fe400078efe00 */
[C-C-:B------:R-:W-:Y:S01]  /*1f7e0*/  LOP3.LUT R12, R26.reuse, 0x92, R0.reuse, 0xfe, !PT ;  /* 0x000000921a0c7812 */ /* 0x140fe200078efe00 */
[----:B------:R1:W-:Y:S01]  /*1f7f0*/  STL [R1+0xbc], R10 ;  /* 0x0000bc0a01007387 */ /* 0x0003e20000100800 */
[C-C-:B------:R-:W-:Y:S02]  /*1f800*/  LOP3.LUT R6, R26.reuse, 0x94, R0.reuse, 0xfe, !PT ;  /* 0x000000941a067812 */ /* 0x140fe400078efe00 */
[----:B------:R-:W-:-:S02]  /*1f810*/  LOP3.LUT R8, R26, 0x96, R0, 0xfe, !PT ;  /* 0x000000961a087812 */ /* 0x000fc400078efe00 */
[C-C-:B------:R-:W-:Y:S02]  /*1f820*/  LOP3.LUT R7, R26.reuse, 0x98, R0.reuse, 0xfe, !PT ;  /* 0x000000981a077812 */ /* 0x140fe400078efe00 */
[C-C-:B------:R-:W-:Y:S02]  /*1f830*/  LOP3.LUT R5, R26.reuse, 0x9a, R0.reuse, 0xfe, !PT ;  /* 0x0000009a1a057812 */ /* 0x140fe400078efe00 */
[C-C-:B------:R-:W-:Y:S01]  /*1f840*/  LOP3.LUT R4, R26.reuse, 0x9c, R0.reuse, 0xfe, !PT ;  /* 0x0000009c1a047812 */ /* 0x140fe200078efe00 */
[----:B-1----:R-:W2:Y:S01]  /*1f850*/  LDL.LU R10, [R1+0x610] ;  /* 0x00061000010a7983 */ /* 0x002ea20000300800 */
[C-C-:B------:R-:W-:Y:S02]  /*1f860*/  LOP3.LUT R2, R26.reuse, 0x9e, R0.reuse, 0xfe, !PT ;  /* 0x0000009e1a027812 */ /* 0x140fe400078efe00 */
[C-C-:B------:R-:W-:Y:S02]  /*1f870*/  LOP3.LUT R18, R26.reuse, 0xa0, R0.reuse, 0xfe, !PT ;  /* 0x000000a01a127812 */ /* 0x140fe400078efe00 */
[----:B------:R-:W-:-:S02]  /*1f880*/  LOP3.LUT R22, R26, 0xa2, R0, 0xfe, !PT ;  /* 0x000000a21a167812 */ /* 0x000fc400078efe00 */
[C-C-:B------:R-:W-:Y:S02]  /*1f890*/  LOP3.LUT R23, R26.reuse, 0xa4, R0.reuse, 0xfe, !PT ;  /* 0x000000a41a177812 */ /* 0x140fe400078efe00 */
[C-C-:B------:R-:W-:Y:S02]  /*1f8a0*/  LOP3.LUT R24, R26.reuse, 0xa6, R0.reuse, 0xfe, !PT ;  /* 0x000000a61a187812 */ /* 0x140fe400078efe00 */
[C-C-:B------:R-:W-:Y:S02]  /*1f8b0*/  LOP3.LUT R27, R26.reuse, 0xa8, R0.reuse, 0xfe, !PT ;  /* 0x000000a81a1b7812 */ /* 0x140fe400078efe00 */
[C-C-:B------:R-:W-:Y:S02]  /*1f8c0*/  LOP3.LUT R28, R26.reuse, 0xaa, R0.reuse, 0xfe, !PT ;  /* 0x000000aa1a1c7812 */ /* 0x140fe400078efe00 */
[C-C-:B------:R-:W-:Y:S02]  /*1f8d0*/  LOP3.LUT R29, R26.reuse, 0xac, R0.reuse, 0xfe, !PT ;  /* 0x000000ac1a1d7812 */ /* 0x140fe400078efe00 */
[----:B------:R-:W-:-:S02]  /*1f8e0*/  LOP3.LUT R26, R26, 0xfc, R0, 0xfe, !PT ;  /* 0x000000fc1a1a7812 */ /* 0x000fc400078efe00 */
[----:B------:R-:W2:Y:S04]  /*1f8f0*/  LDL.LU R0, [R1+0x60c] ;  /* 0x00060c0001007983 */ /* 0x000ea80000300800 */
[----:B------:R1:W-:Y:S02]  /*1f900*/  STL [R1+0x30], R26 ;  /* 0x0000301a01007387 */ /* 0x0003e40000100800 */
[----:B-1----:R-:W1:Y:S01]  /*1f910*/  LDC R26, c[0x0][0x3b8] ;  /* 0x0000ee00ff1a7b82 */ /* 0x002e620000000800 */
[----:B---3--:R-:W-:Y:S01]  /*1f920*/  ISETP.LT.AND P5, PT, R14, UR4, !P0 ;  /* 0x000000040e007c0c */ /* 0x008fe2000c7a1270 */
[----:B------:R-:W3:Y:S01]  /*1f930*/  LDCU UR4, c[0x0][0x39c] ;  /* 0x00007380ff0477ac */ /* 0x000ee20008000800 */
[----:B------:R-:W-:Y:S02]  /*1f940*/  ISETP.LT.AND P4, PT, R15, UR5, !P0 ;  /* 0x000000050f007c0c */ /* 0x000fe4000c781270 */
[----:B------:R-:W-:Y:S01]  /*1f950*/  ISETP.LT.AND P3, PT, R16, UR6, !P0 ;  /* 0x0000000610007c0c */ /* 0x000fe2000c761270 */
[----:B------:R-:W1:Y:S01]  /*1f960*/  LDCU UR5, c[0x0][0x39c] ;  /* 0x00007380ff0577ac */ /* 0x000e620008000800 */
[----:B------:R-:W3:Y:S01]  /*1f970*/  LDL.LU R16, [R1+0x70] ;  /* 0x0000700001107983 */ /* 0x000ee20000300800 */
[----:B------:R-:W1:Y:S01]  /*1f980*/  LDCU UR6, c[0x0][0x39c] ;  /* 0x00007380ff0677ac */ /* 0x000e620008000800 */
[----:B--2---:R-:W-:-:S04]  /*1f990*/  LEA R14, P2, R17, R0, 0x2 ;  /* 0x00000000110e7211 */ /* 0x004fc800078410ff */
[----:B------:R-:W-:Y:S01]  /*1f9a0*/  LEA.HI.X.SX32 R15, R17, R10, 0x2, P2 ;  /* 0x0000000a110f7211 */ /* 0x000fe200010f16ff */
[----:B-1----:R-:W-:Y:S02]  /*1f9b0*/  IMAD R17, R26, 0x2, R17 ;  /* 0x000000021a117824 */ /* 0x002fe400078e0211 */
[----:B------:R-:W2:Y:S04]  /*1f9c0*/  LDL.LU R26, [R1+0x608] ;  /* 0x00060800011a7983 */ /* 0x000ea80000300800 */
[----:B---3--:R1:W-:Y:S02]  /*1f9d0*/  @P6 STG.E desc[UR14][R14.64], R16 ;  /* 0x000000100e006986 */ /* 0x0083e4000c10190e */
[C---:B-1----:R-:W-:Y:S02]  /*1f9e0*/  LEA R16, P6, R17.reuse, R0, 0x2 ;  /* 0x0000000011107211 */ /* 0x042fe400078c10ff */
[----:B--2---:R-:W-:Y:S01]  /*1f9f0*/  ISETP.LT.AND P2, PT, R26, UR7, !P0 ;  /* 0x000000071a007c0c */ /* 0x004fe2000c741270 */
[----:B------:R-:W1:Y:S01]  /*1fa00*/  LDCU UR7, c[0x0][0x39c] ;  /* 0x00007380ff0777ac */ /* 0x000e620008000800 */
[----:B------:R-:W2:Y:S02]  /*1fa10*/  LDC R26, c[0x0][0x3b8] ;  /* 0x0000ee00ff1a7b82 */ /* 0x000ea40000000800 */
[----:B--2---:R-:W-:Y:S01]  /*1fa20*/  IMAD R15, R26, 0x2, R17 ;  /* 0x000000021a0f7824 */ /* 0x004fe200078e0211 */
[----:B------:R-:W-:-:S05]  /*1fa30*/  LEA.HI.X.SX32 R17, R17, R10, 0x2, P6 ;  /* 0x0000000a11117211 */ /* 0x000fca00030f16ff */
[----:B------:R-:W2:Y:S01]  /*1fa40*/  LDC R26, c[0x0][0x3b8] ;  /* 0x0000ee00ff1a7b82 */ /* 0x000ea20000000800 */
[----:B------:R3:W-:Y:S04]  /*1fa50*/  @P5 STG.E desc[UR14][R16.64], R25 ;  /* 0x0000001910005986 */ /* 0x0007e8000c10190e */
[----:B---3--:R-:W3:Y:S01]  /*1fa60*/  LDL.LU R25, [R1+0x604] ;  /* 0x0006040001197983 */ /* 0x008ee20000300800 */
[----:B------:R-:W-:Y:S01]  /*1fa70*/  LEA R14, P6, R15, R0, 0x2 ;  /* 0x000000000f0e7211 */ /* 0x000fe200078c10ff */
[----:B--2---:R-:W-:-:S03]  /*1fa80*/  IMAD R26, R26, 0x2, R15 ;  /* 0x000000021a1a7824 */ /* 0x004fc600078e020f */
[----:B------:R-:W-:Y:S02]  /*1fa90*/  LEA.HI.X.SX32 R15, R15, R10, 0x2, P6 ;  /* 0x0000000a0f0f7211 */ /* 0x000fe400030f16ff */
[----:B------:R-:W-:-:S03]  /*1faa0*/  LEA R16, P6, R26, R0, 0x2 ;  /* 0x000000001a107211 */ /* 0x000fc600078c10ff */
[----:B----4-:R2:W-:Y:S01]  /*1fab0*/  @P4 STG.E desc[UR14][R14.64], R21 ;  /* 0x000000150e004986 */ /* 0x0105e2000c10190e */
[----:B------:R-:W-:Y:S02]  /*1fac0*/  LEA.HI.X.SX32 R17, R26, R10, 0x2, P6 ;  /* 0x0000000a1a117211 */ /* 0x000fe400030f16ff */
[----:B---3--:R-:W-:Y:S01]  /*1fad0*/  ISETP.LT.AND P5, PT, R25, UR4, !P0 ;  /* 0x0000000419007c0c */ /* 0x008fe2000c7a1270 */
[----:B------:R-:W3:Y:S01]  /*1fae0*/  LDCU UR4, c[0x0][0x39c] ;  /* 0x00007380ff0477ac */ /* 0x000ee20008000800 */
[----:B------:R-:W4:Y:S02]  /*1faf0*/  LDC R25, c[0x0][0x3b8] ;  /* 0x0000ee00ff197b82 */ /* 0x000f240000000800 */
[----:B----4-:R-:W-:Y:S02]  /*1fb00*/  IMAD R25, R25, 0x2, R26 ;  /* 0x0000000219197824 */ /* 0x010fe400078e021a */
[----:B------:R-:W4:Y:S04]  /*1fb10*/  LDL.LU R26, [R1+0x6c] ;  /* 0x00006c00011a7983 */ /* 0x000f280000300800 */
[----:B--2---:R-:W2:Y:S04]  /*1fb20*/  LDL.LU R21, [R1+0x600] ;  /* 0x0006000001157983 */ /* 0x004ea80000300800 */
[----:B------:R-:W3:Y:S01]  /*1fb30*/  LDL.LU R15, [R1+0x7c] ;  /* 0x00007c00010f7983 */ /* 0x000ee20000300800 */
[----:B------:R-:W-:-:S02]  /*1fb40*/  LEA R14, P6, R25, R0, 0x2 ;  /* 0x00000000190e7211 */ /* 0x000fc400078c10ff */
[----:B--2---:R-:W-:Y:S01]  /*1fb50*/  ISETP.LT.AND P4, PT, R21, UR5, !P0 ;  /* 0x0000000515007c0c */ /* 0x004fe2000c781270 */
[----:B------:R-:W2:Y:S01]  /*1fb60*/  LDCU UR5, c[0x0][0x39c] ;  /* 0x00007380ff0577ac */ /* 0x000ea20008000800 */
[----:B------:R-:W2:Y:S04]  /*1fb70*/  LDL.LU R21, [R1+0x64] ;  /* 0x0000640001157983 */ /* 0x000ea80000300800 */
[----:B---3--:R3:W-:Y:S04]  /*1fb80*/  @P3 STG.E desc[UR14][R16.64], R15 ;  /* 0x0000000f10003986 */ /* 0x0087e8000c10190e */
[----:B---3--:R-:W3:Y:S01]  /*1fb90*/  LDL.LU R16, [R1+0x60] ;  /* 0x0000600001107983 */ /* 0x008ee20000300800 */
[----:B------:R-:W1:Y:S01]  /*1fba0*/  LDC R17, c[0x0][0x3b8] ;  /* 0x0000ee00ff117b82 */ /* 0x000e620000000800 */
[----:B------:R-:W-:Y:S01]  /*1fbb0*/  LEA.HI.X.SX32 R15, R25, R10, 0x2, P6 ;  /* 0x0000000a190f7211 */ /* 0x000fe200030f16ff */
[----:B-1----:R-:W-:-:S06]  /*1fbc0*/  IMAD R17, R17, 0x2, R25 ;  /* 0x0000000211117824 */ /* 0x002fcc00078e0219 */
[----:B------:R-:W1:Y:S01]  /*1fbd0*/  LDC R25, c[0x0][0x3b8] ;  /* 0x0000ee00ff197b82 */ /* 0x000e620000000800 */
[----:B---3--:R3:W-:Y:S02]  /*1fbe0*/  @P2 STG.E desc[UR14][R14.64], R16 ;  /* 0x000000100e002986 */ /* 0x0087e4000c10190e */
[----:B---3--:R-:W-:Y:S01]  /*1fbf0*/  LEA R16, P6, R17, R0, 0x2 ;  /* 0x0000000011107211 */ /* 0x008fe200078c10ff */
[----:B-1----:R-:W-:Y:S01]  /*1fc00*/  IMAD R15, R25, 0x2, R17 ;  /* 0x00000002190f7824 */ /* 0x002fe200078e0211 */
[----:B------:R-:W-:-:S03]  /*1fc10*/  ISETP.LT.AND P2, PT, R19, UR4, !P0 ;  /* 0x0000000413007c0c */ /* 0x000fc6000c741270 */
[----:B------:R-:W1:Y:S01]  /*1fc20*/  LDC R25, c[0x0][0x3b8] ;  /* 0x0000ee00ff197b82 */ /* 0x000e620000000800 */
[----:B------:R-:W-:Y:S01]  /*1fc30*/  LEA.HI.X.SX32 R17, R17, R10, 0x2, P6 ;  /* 0x0000000a11117211 */ /* 0x000fe200030f16ff */
[----:B------:R-:W3:Y:S04]  /*1fc40*/  LDCU UR4, c[0x0][0x39c] ;  /* 0x00007380ff0477ac */ /* 0x000ee80008000800 */
[----:B--2---:R2:W-:Y:S02]  /*1fc50*/  @P5 STG.E desc[UR14][R16.64], R21 ;  /* 0x0000001510005986 */ /* 0x0045e4000c10190e */
[----:B------:R-:W1:Y:S02]  /*1fc60*/  LDC R19, c[0x0][0x3b8] ;  /* 0x0000ee00ff137b82 */ /* 0x000e640000000800 */
[----:B--2---:R-:W2:Y:S06]  /*1fc70*/  LDL.LU R17, [R1+0x68] ;  /* 0x0000680001117983 */ /* 0x004eac0000300800 */
[----:B------:R-:W3:Y:S01]  /*1fc80*/  LDC R21, c[0x0][0x3b8] ;  /* 0x0000ee00ff157b82 */ /* 0x000ee20000000800 */
[----:B------:R-:W-:Y:S01]  /*1fc90*/  ISETP.LT.AND P3, PT, R20, UR6, !P0 ;  /* 0x0000000614007c0c */ /* 0x000fe2000c761270 */
[----:B------:R-:W1:Y:S06]  /*1fca0*/  LDCU UR6, c[0x0][0x39c] ;  /* 0x00007380ff0677ac */ /* 0x000e6c0008000800 */
[----:B------:R-:W2:Y:S01]  /*1fcb0*/  LDC R20, c[0x0][0x3b8] ;  /* 0x0000ee00ff147b82 */ /* 0x000ea20000000800 */
[----:B------:R-:W-:Y:S01]  /*1fcc0*/  LEA R14, P6, R15, R0, 0x2 ;  /* 0x000000000f0e7211 */ /* 0x000fe200078c10ff */
[----:B-1----:R-:W-:-:S03]  /*1fcd0*/  IMAD R19, R19, 0x2, R15 ;  /* 0x0000000213137824 */ /* 0x002fc600078e020f */
[----:B------:R-:W-:Y:S02]  /*1fce0*/  LEA.HI.X.SX32 R15, R15, R10, 0x2, P6 ;  /* 0x0000000a0f0f7211 */ /* 0x000fe400030f16ff */
[----:B------:R-:W-:Y:S02]  /*1fcf0*/  LEA R16, P6, R19, R0, 0x2 ;  /* 0x0000000013107211 */ /* 0x000fe400078c10ff */
[----:B------:R-:W-:Y:S01]  /*1fd00*/  ISETP.LT.AND P5, PT, R3, UR5, !P0 ;  /* 0x0000000503007c0c */ /* 0x000fe2000c7a1270 */
[----:B------:R-:W1:Y:S01]  /*1fd10*/  LDCU UR5, c[0x0][0x39c] ;  /* 0x00007380ff0577ac */ /* 0x000e620008000800 */
[----:B---3--:R-:W-:Y:S02]  /*1fd20*/  IMAD R3, R21, 0x2, R19 ;  /* 0x0000000215037824 */ /* 0x008fe400078e0213 */
[----:B------:R-:W3:Y:S01]  /*1fd30*/  LDC R21, c[0x0][0x3b8] ;  /* 0x0000ee00ff157b82 */ /* 0x000ee20000000800 */
[----:B--2---:R2:W-:Y:S01]  /*1fd40*/  @P4 STG.E desc[UR14][R14.64], R17 ;  /* 0x000000110e004986 */ /* 0x0045e2000c10190e */
[----:B------:R-:W-:Y:S01]  /*1fd50*/  ISETP.LT.AND P4, PT, R9, UR6, !P0 ;  /* 0x0000000609007c0c */ /* 0x000fe2000c781270 */
[----:B------:R-:W-:Y:S01]  /*1fd60*/  IMAD R9, R20, 0x2, R3 ;  /* 0x0000000214097824 */ /* 0x000fe200078e0203 */
[----:B------:R-:W1:Y:S04]  /*1fd70*/  LDCU UR6, c[0x0][0x39c] ;  /* 0x00007380ff0677ac */ /* 0x000e680008000800 */
[----:B------:R-:W1:Y:S01]  /*1fd80*/  LDC R20, c[0x0][0x3b8] ;  /* 0x0000ee00ff147b82 */ /* 0x000e620000000800 */
[----:B--2---:R-:W-:-:S07]  /*1fd90*/  LEA.HI.X.SX32 R17, R19, R10, 0x2, P6 ;  /* 0x0000000a13117211 */ /* 0x004fce00030f16ff */
[----:B------:R-:W2:Y:S01]  /*1fda0*/  LDC R19, c[0x0][0x3b8] ;  /* 0x0000ee00ff137b82 */ /* 0x000ea20000000800 */
[----:B----4-:R4:W-:Y:S01]  /*1fdb0*/  @P3 STG.E desc[UR14][R16.64], R26 ;  /* 0x0000001a10003986 */ /* 0x0109e2000c10190e */
[----:B------:R-:W-:-:S04]  /*1fdc0*/  LEA R14, P3, R3, R0, 0x2 ;  /* 0x00000000030e7211 */ /* 0x000fc800078610ff */
[----:B------:R-:W-:Y:S01]  /*1fdd0*/  LEA.HI.X.SX32 R15, R3, R10, 0x2, P3 ;  /* 0x0000000a030f7211 */ /* 0x000fe200018f16ff */
[----:B------:R-:W-:Y:S01]  /*1fde0*/  IMAD R3, R25, 0x2, R9 ;  /* 0x0000000219037824 */ /* 0x000fe200078e0209 */
[----:B------:R-:W-:Y:S01]  /*1fdf0*/  ISETP.LT.AND P3, PT, R11, UR4, !P0 ;  /* 0x000000040b007c0c */ /* 0x000fe2000c761270 */
[----:B------:R-:W1:Y:S01]  /*1fe00*/  LDCU UR4, c[0x0][0x39c] ;  /* 0x00007380ff0477ac */ /* 0x000e620008000800 */
[C---:B----4-:R-:W-:Y:S01]  /*1fe10*/  LEA R16, P6, R9.reuse, R0, 0x2 ;  /* 0x0000000009107211 */ /* 0x050fe200078c10ff */
[----:B------:R-:W4:Y:S03]  /*1fe20*/  LDL.LU R26, [R1+0xfc] ;  /* 0x0000fc00011a7983 */ /* 0x000f260000300800 */
[----:B------:R-:W-:Y:S01]  /*1fe30*/  LEA.HI.X.SX32 R17, R9, R10, 0x2, P6 ;  /* 0x0000000a09117211 */ /* 0x000fe200030f16ff */
[----:B------:R-:W2:Y:S04]  /*1fe40*/  LDL.LU R11, [R1+0xf4] ;  /* 0x0000f400010b7983 */ /* 0x000ea80000300800 */
[----:B------:R-:W2:Y:S04]  /*1fe50*/  LDL.LU R25, [R1+0xf8] ;  /* 0x0000f80001197983 */ /* 0x000ea80000300800 */
[----:B------:R-:W2:Y:S04]  /*1fe60*/  LDL.LU R9, [R1+0xf0] ;  /* 0x0000f00001097983 */ /* 0x000ea80000300800 */
[----:B--2---:R2:W-:Y:S04]  /*1fe70*/  @P2 STG.E desc[UR14][R14.64], R9 ;  /* 0x000000090e002986 */ /* 0x0045e8000c10190e */
[----:B------:R1:W-:Y:S01]  /*1fe80*/  @P5 STG.E desc[UR14][R16.64], R11 ;  /* 0x0000000b10005986 */ /* 0x0003e2000c10190e */
[----:B--2---:R-:W-:-:S04]  /*1fe90*/  LEA R14, P6, R3, R0, 0x2 ;  /* 0x00000000030e7211 */ /* 0x004fc800078c10ff */
[----:B------:R-:W-:Y:S01]  /*1fea0*/  LEA.HI.X.SX32 R15, R3, R10, 0x2, P6 ;  /* 0x0000000a030f7211 */ /* 0x000fe200030f16ff */
[----:B------:R-:W-:Y:S01]  /*1feb0*/  IMAD R3, R19, 0x2, R3 ;  /* 0x0000000213037824 */ /* 0x000fe200078e0203 */
[----:B-1----:R-:W-:Y:S01]  /*1fec0*/  ISETP.LT.AND P6, PT, R12, UR6, !P0 ;  /* 0x000000060c007c0c */ /* 0x002fe2000c7c1270 */
[----:B------:R-:W1:Y:S01]  /*1fed0*/  LDC R11, c[0x0][0x3b8] ;  /* 0x0000ee00ff0b7b82 */ /* 0x000e620000000800 */
[----:B------:R-:W-:Y:S01]  /*1fee0*/  ISETP.LT.AND P2, PT, R13, UR5, !P0 ;  /* 0x000000050d007c0c */ /* 0x000fe2000c741270 */
[----:B------:R-:W-:Y:S01]  /*1fef0*/  @P4 STG.E desc[UR14][R14.64], R25 ;  /* 0x000000190e004986 */ /* 0x000fe2000c10190e */
[C---:B------:R-:W-:Y:S02]  /*1ff00*/  LEA R12, P4, R3.reuse, R0, 0x2 ;  /* 0x00000000030c7211 */ /* 0x040fe400078810ff */
[----:B------:R-:W-:Y:S01]  /*1ff10*/  ISETP.LT.AND P5, PT, R6, UR4, !P0 ;  /* 0x0000000406007c0c */ /* 0x000fe2000c7a1270 */
[----:B------:R-:W-:Y:S01]  /*1ff20*/  IMAD R9, R20, 0x2, R3 ;  /* 0x0000000214097824 */ /* 0x000fe200078e0203 */
[----:B------:R-:W-:Y:S01]  /*1ff30*/  LEA.HI.X.SX32 R13, R3, R10, 0x2, P4 ;  /* 0x0000000a030d7211 */ /* 0x000fe200020f16ff */
[----:B------:R-:W2:Y:S01]  /*1ff40*/  LDL.LU R6, [R1+0x174] ;  /* 0x0001740001067983 */ /* 0x000ea20000300800 */
[----:B------:R-:W1:Y:S01]  /*1ff50*/  LDCU UR5, c[0x0][0x39c] ;  /* 0x00007380ff0577ac */ /* 0x000e620008000800 */
[----:B------:R-:W2:Y:S02]  /*1ff60*/  LDC R16, c[0x0][0x3b8] ;  /* 0x0000ee00ff107b82 */ /* 0x000ea40000000800 */
[----:B----4-:R4:W-:Y:S01]  /*1ff70*/  @P3 STG.E desc[UR14][R12.64], R26 ;  /* 0x0000001a0c003986 */ /* 0x0109e2000c10190e */
[----:B------:R-:W1:Y:S01]  /*1ff80*/  LDCU UR6, c[0x0][0x39c] ;  /* 0x00007380ff0677ac */ /* 0x000e620008000800 */
[----:B------:R-:W1:Y:S04]  /*1ff90*/  LDCU UR4, c[0x0][0x39c] ;  /* 0x00007380ff0477ac */ /* 0x000e680008000800 */
[----:B------:R-:W2:Y:S01]  /*1ffa0*/  LDC R19, c[0x0][0x3b8] ;  /* 0x0000ee00ff137b82 */ /* 0x000ea20000000800 */
[----:B----4-:R-:W4:Y:S01]  /*1ffb0*/  LDL.LU R13, [R1+0x170] ;  /* 0x00017000010d7983 */ /* 0x010f220000300800 */
[----:B------:R-:W-:-:S06]  /*1ffc0*/  LEA R14, P4, R9, R0, 0x2 ;  /* 0x00000000090e7211 */ /* 0x000fcc00078810ff */
[----:B------:R-:W2:Y:S01]  /*1ffd0*/  LDC R17, c[0x0][0x3b8] ;  /* 0x0000ee00ff117b82 */ /* 0x000ea20000000800 */
[----:B------:R-:W2:Y:S01]  /*1ffe0*/  LDL.LU R12, [R1+0x178] ;  /* 0x00017800010c7983 */ /* 0x000ea20000300800 */
[----:B------:R-:W-:Y:S01]  /*1fff0*/  LEA.HI.X.SX32 R15, R9, R10, 0x2, P4 ;  /* 0x0000000a090f7211 */ /* 0x000fe200020f16ff */
[----:B---3--:R-:W-:Y:S02]  /*20000*/  IMAD R3, R21, 0x2, R9 ;  /* 0x0000000215037824 */ /* 0x008fe400078e0209 */
[----:B------:R-:W3:Y:S04]  /*20010*/  LDL.LU R21, [R1+0x180] ;  /* 0x0001800001157983 */ /* 0x000ee80000300800 */
[----:B------:R-:W2:Y:S04]  /*20020*/  LDL.LU R20, [R1+0x184] ;  /* 0x0001840001147983 */ /* 0x000ea80000300800 */
[----:B------:R-:W3:Y:S04]  /*20030*/  LDL.LU R25, [R1+0x188] ;  /* 0x0001880001197983 */ /* 0x000ee80000300800 */
[----:B------:R-:W3:Y:S01]  /*20040*/  LDL.LU R26, [R1+0x18c] ;  /* 0x00018c00011a7983 */ /* 0x000ee20000300800 */
[----:B-1----:R-:W-:Y:S01]  /*20050*/  ISETP.LT.AND P4, PT, R8, UR5, !P0 ;  /* 0x0000000508007c0c */ /* 0x002fe2000c781270 */
[----:B------:R-:W1:Y:S01]  /*20060*/  LDCU UR5, c[0x0][0x39c] ;  /* 0x00007380ff0577ac */ /* 0x000e620008000800 */
[C---:B------:R-:W-:Y:S01]  /*20070*/  LEA R8, P3, R3.reuse, R0, 0x2 ;  /* 0x0000000003087211 */ /* 0x040fe200078610ff */
[----:B----4-:R4:W-:Y:S04]  /*20080*/  @P2 STG.E desc[UR14][R14.64], R13 ;  /* 0x0000000d0e002986 */ /* 0x0109e8000c10190e */
[----:B----4-:R-:W4:Y:S01]  /*20090*/  LDL.LU R15, [R1+0x17c] ;  /* 0x00017c00010f7983 */ /* 0x010f220000300800 */
[----:B------:R-:W-:Y:S01]  /*200a0*/  LEA.HI.X.SX32 R9, R3, R10, 0x2, P3 ;  /* 0x0000000a03097211 */ /* 0x000fe200018f16ff */
[----:B------:R-:W-:Y:S01]  /*200b0*/  IMAD R3, R11, 0x2, R3 ;  /* 0x000000020b037824 */ /* 0x000fe200078e0203 */
[----:B------:R-:W1:Y:S01]  /*200c0*/  LDC R13, c[0x0][0x3b8] ;  /* 0x0000ee00ff0d7b82 */ /* 0x000e620000000800 */
[----:B------:R-:W-:Y:S01]  /*200d0*/  ISETP.LT.AND P2, PT, R5, UR7, !P0 ;  /* 0x0000000705007c0c */ /* 0x000fe2000c741270 */
[----:B------:R-:W1:Y:S01]  /*200e0*/  LDCU UR7, c[0x0][0x39c] ;  /* 0x00007380ff0777ac */ /* 0x000e620008000800 */
[----:B--2---:R2:W-:Y:S01]  /*200f0*/  @P6 STG.E desc[UR14][R8.64], R6 ;  /* 0x0000000608006986 */ /* 0x0045e2000c10190e */
[----:B------:R-:W-:-:S04]  /*20100*/  IMAD R5, R16, 0x2, R3 ;  /* 0x0000000210057824 */ /* 0x000fc800078e0203 */
[----:B------:R-:W1:Y:S01]  /*20110*/  LDC R11, c[0x0][0x3b8] ;  /* 0x0000ee00ff0b7b82 */ /* 0x000e620000000800 */
[----:B------:R-:W-:Y:S01]  /*20120*/  ISETP.LT.AND P3, PT, R7, UR6, !P0 ;  /* 0x0000000607007c0c */ /* 0x000fe2000c761270 */
[----:B------:R-:W1:Y:S01]  /*20130*/  LDCU UR6, c[0x0][0x39c] ;  /* 0x00007380ff0677ac */ /* 0x000e620008000800 */
[----:B--2---:R-:W-:-:S04]  /*20140*/  LEA R8, P6, R3, R0, 0x2 ;  /* 0x0000000003087211 */ /* 0x004fc800078c10ff */
[----:B------:R-:W-:Y:S01]  /*20150*/  LEA.HI.X.SX32 R9, R3, R10, 0x2, P6 ;  /* 0x0000000a03097211 */ /* 0x000fe200030f16ff */
[----:B------:R-:W-:Y:S01]  /*20160*/  IMAD R3, R19, 0x2, R5 ;  /* 0x0000000213037824 */ /* 0x000fe200078e0205 */
[C---:B------:R-:W-:Y:S01]  /*20170*/  LEA R6, P6, R5.reuse, R0, 0x2 ;  /* 0x0000000005067211 */ /* 0x040fe200078c10ff */
[----:B------:R-:W2:Y:S03]  /*20180*/  LDL.LU R19, [R1+0x158] ;  /* 0x0001580001137983 */ /* 0x000ea60000300800 */
[----:B------:R-:W-:Y:S01]  /*20190*/  LEA.HI.X.SX32 R7, R5, R10, 0x2, P6 ;  /* 0x0000000a05077211 */ /* 0x000fe200030f16ff */
[----:B------:R3:W-:Y:S01]  /*201a0*/  @P5 STG.E desc[UR14][R8.64], R12 ;  /* 0x0000000c08005986 */ /* 0x0007e2000c10190e */
[----:B------:R-:W-:Y:S01]  /*201b0*/  ISETP.LT.AND P5, PT, R4, UR4, !P0 ;  /* 0x0000000404007c0c */ /* 0x000fe2000c7a1270 */
[----:B------:R-:W1:Y:S01]  /*201c0*/  LDCU UR4, c[0x0][0x39c] ;  /* 0x00007380ff0477ac */ /* 0x000e620008000800 */
[----:B------:R-:W-:-:S04]  /*201d0*/  LEA R4, P6, R3, R0, 0x2 ;  /* 0x0000000003047211 */ /* 0x000fc800078c10ff */
[----:B------:R-:W-:Y:S01]  /*201e0*/  LEA.HI.X.SX32 R5, R3, R10, 0x2, P6 ;  /* 0x0000000a03057211 */ /* 0x000fe200030f16ff */
[----:B---3--:R-:W-:Y:S01]  /*201f0*/  IMAD R8, R17, 0x2, R3 ;  /* 0x0000000211087824 */ /* 0x008fe200078e0203 */
[----:B------:R-:W3:Y:S03]  /*20200*/  LDC R12, c[0x0][0x3b8] ;  /* 0x0000ee00ff0c7b82 */ /* 0x000ee60000000800 */
[----:B-1----:R-:W-:-:S05]  /*20210*/  IMAD R3, R11, 0x2, R8 ;  /* 0x000000020b037824 */ /* 0x002fca00078e0208 */
[----:B------:R-:W1:Y:S01]  /*20220*/  LDC R9, c[0x0][0x3b8] ;  /* 0x0000ee00ff097b82 */ /* 0x000e620000000800 */
[----:B----4-:R4:W-:Y:S04]  /*20230*/  @P4 STG.E desc[UR14][R6.64], R15 ;  /* 0x0000000f06004986 */ /* 0x0109e8000c10190e */
[----:B------:R1:W-:Y:S01]  /*20240*/  @P3 STG.E desc[UR14][R4.64], R21 ;  /* 0x0000001504003986 */ /* 0x0003e2000c10190e */
[----:B------:R-:W-:Y:S01]  /*20250*/  ISETP.LT.AND P3, PT, R18, UR6, !P0 ;  /* 0x0000000612007c0c */ /* 0x000fe2000c761270 */
[----:B------:R-:W2:Y:S02]  /*20260*/  LDCU UR6, c[0x0][0x39c] ;  /* 0x00007380ff0677ac */ /* 0x000ea40008000800 */
[----:B------:R-:W2:Y:S04]  /*20270*/  LDL.LU R18, [R1+0x154] ;  /* 0x0001540001127983 */ /* 0x000ea80000300800 */
[----:B------:R-:W2:Y:S01]  /*20280*/  LDL.LU R11, [R1+0x150] ;  /* 0x00015000010b7983 */ /* 0x000ea20000300800 */
[----:B----4-:R-:W-:-:S02]  /*20290*/  LEA R6, P6, R8, R0, 0x2 ;  /* 0x0000000008067211 */ /* 0x010fc400078c10ff */
[----:B------:R-:W-:Y:S01]  /*202a0*/  ISETP.LT.AND P4, PT, R2, UR5, !P0 ;  /* 0x0000000502007c0c */ /* 0x000fe2000c781270 */
[----:B-1----:R-:W-:Y:S01]  /*202b0*/  IMAD R5, R13, 0x2, R3 ;  /* 0x000000020d057824 */ /* 0x002fe200078e0203 */
[----:B------:R-:W-:Y:S01]  /*202c0*/  LEA.HI.X.SX32 R7, R8, R10, 0x2, P6 ;  /* 0x0000000a08077211 */ /* 0x000fe200030f16ff */
[----:B------:R-:W1:Y:S01]  /*202d0*/  LDC R13, c[0x0][0x3b8] ;  /* 0x0000ee00ff0d7b82 */ /* 0x000e620000000800 */
[C---:B------:R-:W-:Y:S01]  /*202e0*/  LEA R2, P6, R3.reuse, R0, 0x2 ;  /* 0x0000000003027211 */ /* 0x040fe200078c10ff */
[----:B------:R-:W4:Y:S03]  /*202f0*/  LDCU UR5, c[0x0][0x39c] ;  /* 0x00007380ff0577ac */ /* 0x000f260008000800 */
[----:B------:R-:W-:Y:S01]  /*20300*/  LEA.HI.X.SX32 R3, R3, R10, 0x2, P6 ;  /* 0x0000000a03037211 */ /* 0x000fe200030f16ff */
[----:B------:R3:W-:Y:S02]  /*20310*/  @P2 STG.E desc[UR14][R6.64], R20 ;  /* 0x0000001406002986 */ /* 0x0007e4000c10190e */
[----:B------:R-:W1:Y:S02]  /*20320*/  LDC R8, c[0x0][0x3b8] ;  /* 0x0000ee00ff087b82 */ /* 0x000e640000000800 */
[----:B------:R4:W-:Y:S04]  /*20330*/  @P5 STG.E desc[UR14][R2.64], R25 ;  /* 0x0000001902005986 */ /* 0x0009e8000c10190e */
[----:B---3--:R-:W3:Y:S01]  /*20340*/  LDL.LU R20, [R1+0x15c] ;  /* 0x00015c0001147983 */ /* 0x008ee20000300800 */
[C---:B------:R-:W-:Y:S01]  /*20350*/  LEA R4, P6, R5.reuse, R0, 0x2 ;  /* 0x0000000005047211 */ /* 0x040fe200078c10ff */
[----:B------:R-:W2:Y:S02]  /*20360*/  LDC R7, c[0x0][0x3b8] ;  /* 0x0000ee00ff077b82 */ /* 0x000ea40000000800 */
[----:B----4-:R-:W4:Y:S01]  /*20370*/  LDL.LU R25, [R1] ;  /* 0x0000000001197983 */ /* 0x010f220000300800 */
[----:B------:R-:W-:Y:S01]  /*20380*/  IMAD R6, R12, 0x2, R5 ;  /* 0x000000020c067824 */ /* 0x000fe200078e0205 */
[----:B------:R-:W-:-:S02]  /*20390*/  LEA.HI.X.SX32 R5, R5, R10, 0x2, P6 ;  /* 0x0000000a05057211 */ /* 0x000fc400030f16ff */
[----:B------:R-:W3:Y:S01]  /*203a0*/  LDL.LU R16, [R1+0x190] ;  /* 0x0001900001107983 */ /* 0x000ee20000300800 */
[----:B------:R-:W-:Y:S01]  /*203b0*/  ISETP.LT.AND P2, PT, R22, UR4, !P0 ;  /* 0x0000000416007c0c */ /* 0x000fe2000c741270 */
[----:B------:R-:W1:Y:S01]  /*203c0*/  LDCU UR4, c[0x0][0x39c] ;  /* 0x00007380ff0477ac */ /* 0x000e620008000800 */
[----:B------:R-:W-:Y:S01]  /*203d0*/  ISETP.LT.AND P5, PT, R23, UR5, !P0 ;  /* 0x0000000517007c0c */ /* 0x000fe2000c7a1270 */
[----:B------:R2:W-:Y:S01]  /*203e0*/  @P4 STG.E desc[UR14][R4.64], R26 ;  /* 0x0000001a04004986 */ /* 0x0005e2000c10190e */
[C---:B------:R-:W-:Y:S01]  /*203f0*/  LEA R2, P6, R6.reuse, R0, 0x2 ;  /* 0x0000000006027211 */ /* 0x040fe200078c10ff */
[----:B------:R-:W1:Y:S01]  /*20400*/  LDCU UR5, c[0x0][0x39c] ;  /* 0x00007380ff0577ac */ /* 0x000e620008000800 */
[----:B------:R-:W2:Y:S02]  /*20410*/  LDC R12, c[0x0][0x3b8] ;  /* 0x0000ee00ff0c7b82 */ /* 0x000ea40000000800 */
[----:B--2---:R-:W2:Y:S01]  /*20420*/  LDL.LU R26, [R1+0x4] ;  /* 0x00000400011a7983 */ /* 0x004ea20000300800 */
[----:B------:R-:W-:Y:S01]  /*20430*/  LEA.HI.X.SX32 R3, R6, R10, 0x2, P6 ;  /* 0x0000000a06037211 */ /* 0x000fe200030f16ff */
[----:B------:R-:W-:Y:S01]  /*20440*/  IMAD R6, R9, 0x2, R6 ;  /* 0x0000000209067824 */ /* 0x000fe200078e0206 */
[----:B------:R-:W-:Y:S01]  /*20450*/  ISETP.LT.AND P4, PT, R24, UR6, !P0 ;  /* 0x0000000618007c0c */ /* 0x000fe2000c781270 */
[----:B------:R-:W2:Y:S01]  /*20460*/  LDL.LU R14, [R1+0x194] ;  /* 0x00019400010e7983 */ /* 0x000ea20000300800 */
[----:B------:R-:W3:Y:S01]  /*20470*/  LDCU UR6, c[0x0][0x39c] ;  /* 0x00007380ff0677ac */ /* 0x000ee20008000800 */
[----:B-1----:R-:W-:Y:S01]  /*20480*/  IMAD R5, R8, 0x2, R6 ;  /* 0x0000000208057824 */ /* 0x002fe200078e0206 */
[----:B------:R-:W1:Y:S01]  /*20490*/  LDC R9, c[0x0][0x3b8] ;  /* 0x0000ee00ff097b82 */ /* 0x000e620000000800 */
[----:B------:R-:W2:Y:S03]  /*204a0*/  LDL.LU R15, [R1+0x8] ;  /* 0x00000800010f7983 */ /* 0x000ea60000300800 */
[-C--:B------:R-:W-:Y:S01]  /*204b0*/  LEA R4, P6, R5, R0.reuse, 0x2 ;  /* 0x0000000005047211 */ /* 0x080fe200078c10ff */
[----:B------:R-:W2:Y:S03]  /*204c0*/  LDL.LU R21, [R1+0xc] ;  /* 0x00000c0001157983 */ /* 0x000ea60000300800 */
[----:B------:R-:W1:Y:S01]  /*204d0*/  LDC R8, c[0x0][0x3b8] ;  /* 0x0000ee00ff087b82 */ /* 0x000e620000000800 */
[----:B------:R-:W2:Y:S04]  /*204e0*/  LDL.LU R17, [R1+0x198] ;  /* 0x0001980001117983 */ /* 0x000ea80000300800 */
[----:B------:R1:W-:Y:S02]  /*204f0*/  @P3 STG.E desc[UR14][R2.64], R11 ;  /* 0x0000000b02003986 */ /* 0x0003e4000c10190e */
[C---:B-1----:R-:W-:Y:S01]  /*20500*/  LEA R2, P3, R6.reuse, R0, 0x2 ;  /* 0x0000000006027211 */ /* 0x042fe200078610ff */
[----:B------:R-:W1:Y:S03]  /*20510*/  LDC R11, c[0x0][0x3b8] ;  /* 0x0000ee00ff0b7b82 */ /* 0x000e660000000800 */
[----:B------:R-:W-:-:S02]  /*20520*/  LEA.HI.X.SX32 R3, R6, R10, 0x2, P3 ;  /* 0x0000000a06037211 */ /* 0x000fc400018f16ff */
[----:B------:R-:W-:Y:S01]  /*20530*/  ISETP.LT.AND P3, PT, R27, UR4, !P0 ;  /* 0x000000041b007c0c */ /* 0x000fe2000c761270 */
[----:B------:R-:W4:Y:S01]  /*20540*/  LDCU UR4, c[0x0][0x39c] ;  /* 0x00007380ff0477ac */ /* 0x000f220008000800 */
[----:B------:R-:W-:Y:S01]  /*20550*/  IMAD R6, R13, 0x2, R5 ;  /* 0x000000020d067824 */ /* 0x000fe200078e0205 */
[----:B------:R-:W-:Y:S01]  /*20560*/  LEA.HI.X.SX32 R5, R5, R10, 0x2, P6 ;  /* 0x0000000a05057211 */ /* 0x000fe200030f16ff */
[----:B------:R3:W-:Y:S01]  /*20570*/  @P2 STG.E desc[UR14][R2.64], R18 ;  /* 0x0000001202002986 */ /* 0x0007e2000c10190e */
[----:B------:R-:W2:Y:S03]  /*20580*/  LDC R13, c[0x0][0x3b8] ;  /* 0x0000ee00ff0d7b82 */ /* 0x000ea60000000800 */
[----:B------:R-:W-:Y:S01]  /*20590*/  @P5 STG.E desc[UR14][R4.64], R19 ;  /* 0x0000001304005986 */ /* 0x000fe2000c10190e */
[----:B---3--:R-:W-:-:S04]  /*205a0*/  LEA R2, P6, R6, R0, 0x2 ;  /* 0x0000000006027211 */ /* 0x008fc800078c10ff */
[----:B------:R-:W-:Y:S02]  /*205b0*/  LEA.HI.X.SX32 R3, R6, R10, 0x2, P6 ;  /* 0x0000000a06037211 */ /* 0x000fe400030f16ff */
[----:B----4-:R-:W-:Y:S02]  /*205c0*/  ISETP.LT.AND P5, PT, R25, UR4, !P0 ;  /* 0x0000000419007c0c */ /* 0x010fe4000c7a1270 */
[----:B------:R-:W-:Y:S01]  /*205d0*/  ISETP.LT.AND P2, PT, R28, UR5, !P0 ;  /* 0x000000051c007c0c */ /* 0x000fe2000c741270 */
[----:B------:R3:W-:Y:S01]  /*205e0*/  @P4 STG.E desc[UR14][R2.64], R20 ;  /* 0x0000001402004986 */ /* 0x0007e2000c10190e */
[----:B------:R-:W2:Y:S01]  /*205f0*/  LDCU UR5, c[0x0][0x39c] ;  /* 0x00007380ff0577ac */ /* 0x000ea20008000800 */
[----:B------:R-:W-:Y:S01]  /*20600*/  IMAD R6, R7, 0x2, R6 ;  /* 0x0000000207067824 */ /* 0x000fe200078e0206 */
[----:B------:R-:W-:Y:S01]  /*20610*/  ISETP.LT.AND P6, PT, R29, UR6, !P0 ;  /* 0x000000061d007c0c */ /* 0x000fe2000c7c1270 */
[----:B------:R-:W4:Y:S01]  /*20620*/  LDCU UR6, c[0x0][0x39c] ;  /* 0x00007380ff0677ac */ /* 0x000f220008000800 */
[----:B------:R-:W2:Y:S01]  /*20630*/  LDCU UR4, c[0x0][0x39c] ;  /* 0x00007380ff0477ac */ /* 0x000ea20008000800 */
[----:B---3--:R-:W3:Y:S04]  /*20640*/  LDL.LU R20, [R1+0x19c] ;  /* 0x00019c0001147983 */ /* 0x008ee80000300800 */
[----:B------:R-:W3:Y:S01]  /*20650*/  LDL.LU R25, [R1+0x10] ;  /* 0x0000100001197983 */ /* 0x000ee20000300800 */
[----:B------:R-:W-:Y:S01]  /*20660*/  LEA R4, P4, R6, R0, 0x2 ;  /* 0x0000000006047211 */ /* 0x000fe200078810ff */
[----:B-1----:R-:W-:-:S02]  /*20670*/  IMAD R2, R11, 0x2, R6 ;  /* 0x000000020b027824 */ /* 0x002fc400078e0206 */
[----:B------:R-:W3:Y:S01]  /*20680*/  LDL.LU R19, [R1+0x1a0] ;  /* 0x0001a00001137983 */ /* 0x000ee20000300800 */
[----:B------:R-:W-:Y:S01]  /*20690*/  LEA.HI.X.SX32 R5, R6, R10, 0x2, P4 ;  /* 0x0000000a06057211 */ /* 0x000fe200020f16ff */
[----:B------:R-:W1:Y:S01]  /*206a0*/  LDC R11, c[0x0][0x3b8] ;  /* 0x0000ee00ff0b7b82 */ /* 0x000e620000000800 */
[----:B------:R-:W-:-:S04]  /*206b0*/  LEA R6, P4, R2, R0, 0x2 ;  /* 0x0000000002067211 */ /* 0x000fc800078810ff */
[----:B------:R-:W-:Y:S02]  /*206c0*/  LEA.HI.X.SX32 R7, R2, R10, 0x2, P4 ;  /* 0x0000000a02077211 */ /* 0x000fe400020f16ff */
[----:B--2---:R-:W-:Y:S01]  /*206d0*/  ISETP.LT.AND P4, PT, R26, UR5, !P0 ;  /* 0x000000051a007c0c */ /* 0x004fe2000c781270 */
[----:B------:R-:W-:Y:S01]  /*206e0*/  IMAD R3, R12, 0x2, R2 ;  /* 0x000000020c037824 */ /* 0x000fe200078e0202 */
[----:B------:R-:W2:Y:S01]  /*206f0*/  LDL.LU R26, [R1+0x14] ;  /* 0x00001400011a7983 */ /* 0x000ea20000300800 */
[----:B------:R-:W2:Y:S01]  /*20700*/  LDCU UR5, c[0x0][0x39c] ;  /* 0x00007380ff0577ac */ /* 0x000ea20008000800 */
[----:B------:R-:W1:Y:S02]  /*20710*/  LDC R12, c[0x0][0x3b8] ;  /* 0x0000ee00ff0c7b82 */ /* 0x000e640000000800 */
[----:B------:R4:W-:Y:S04]  /*20720*/  @P3 STG.E desc[UR14][R4.64], R16 ;  /* 0x0000001004003986 */ /* 0x0009e8000c10190e */
[----:B------:R4:W-:Y:S02]  /*20730*/  @P2 STG.E desc[UR14][R6.64], R14 ;  /* 0x0000000e06002986 */ /* 0x0009e4000c10190e */
[----:B----4-:R-:W-:-:S02]  /*20740*/  LEA R4, P3, R3, R0, 0x2 ;  /* 0x0000000003047211 */ /* 0x010fc400078610ff */
[----:B------:R-:W4:Y:S02]  /*20750*/  LDL.LU R16, [R1+0x1a4] ;  /* 0x0001a40001107983 */ /* 0x000f240000300800 */
[----:B------:R-:W-:Y:S01]  /*20760*/  LEA.HI.X.SX32 R5, R3, R10, 0x2, P3 ;  /* 0x0000000a03057211 */ /* 0x000fe200018f16ff */
[----:B------:R-:W-:Y:S01]  /*20770*/  IMAD R3, R8, 0x2, R3 ;  /* 0x0000000208037824 */ /* 0x000fe200078e0203 */
[----:B------:R-:W-:Y:S01]  /*20780*/  ISETP.LT.AND P2, PT, R15, UR6, !P0 ;  /* 0x000000060f007c0c */ /* 0x000fe2000c741270 */
[----:B------:R-:W4:Y:S01]  /*20790*/  LDL.LU R14, [R1+0x18] ;  /* 0x00001800010e7983 */ /* 0x000f220000300800 */
[----:B------:R-:W-:-:S03]  /*207a0*/  ISETP.LT.AND P3, PT, R21, UR7, !P0 ;  /* 0x0000000715007c0c */ /* 0x000fc6000c761270 */
[----:B------:R1:W-:Y:S01]  /*207b0*/  @P6 STG.E desc[UR14][R4.64], R17 ;  /* 0x0000001104006986 */ /* 0x0003e2000c10190e */
[----:B------:R-:W-:Y:S01]  /*207c0*/  IMAD R2, R9, 0x2, R3 ;  /* 0x0000000209027824 */ /* 0x000fe200078e0203 */
[----:B------:R-:W2:Y:S01]  /*207d0*/  LDC R8, c[0x0][0x3b8] ;  /* 0x0000ee00ff087b82 */ /* 0x000ea20000000800 */
[----:B------:R-:W1:Y:S01]  /*207e0*/  LDCU UR6, c[0x0][0x39c] ;  /* 0x00007380ff0677ac */ /* 0x000e620008000800 */
[----:B------:R-:W4:Y:S01]  /*207f0*/  LDL.LU R15, [R1+0x1a8] ;  /* 0x0001a800010f7983 */ /* 0x000f220000300800 */
[----:B------:R-:W1:Y:S03]  /*20800*/  LDCU UR7, c[0x0][0x39c] ;  /* 0x00007380ff0777ac */ /* 0x000e660008000800 */
[----:B------:R-:W4:Y:S02]  /*20810*/  LDL.LU R21, [R1+0x1c] ;  /* 0x00001c0001157983 */ /* 0x000f240000300800 */
[----:B------:R-:W2:Y:S01]  /*20820*/  LDC R9, c[0x0][0x3b8] ;  /* 0x0000ee00ff097b82 */ /* 0x000ea20000000800 */
[----:B-1----:R-:W-:-:S04]  /*20830*/  LEA R4, P6, R3, R0, 0x2 ;  /* 0x0000000003047211 */ /* 0x002fc800078c10ff */
[----:B------:R-:W-:Y:S02]  /*20840*/  LEA.HI.X.SX32 R5, R3, R10, 0x2, P6 ;  /* 0x0000000a03057211 */ /* 0x000fe400030f16ff */
[----:B------:R-:W-:-:S04]  /*20850*/  LEA R6, P6, R2, R0, 0x2 ;  /* 0x0000000002067211 */ /* 0x000fc800078c10ff */
[----:B------:R-:W-:Y:S01]  /*20860*/  LEA.HI.X.SX32 R7, R2, R10, 0x2, P6 ;  /* 0x0000000a02077211 */ /* 0x000fe200030f16ff */
[----:B---3--:R1:W-:Y:S01]  /*20870*/  @P5 STG.E desc[UR14][R4.64], R20 ;  /* 0x0000001404005986 */ /* 0x0083e2000c10190e */
[----:B------:R-:W-:Y:S01]  /*20880*/  ISETP.LT.AND P5, PT, R25, UR4, !P0 ;  /* 0x0000000419007c0c */ /* 0x000fe2000c7a1270 */
[----:B------:R-:W-:Y:S01]  /*20890*/  IMAD R3, R11, 0x2, R2 ;  /* 0x000000020b037824 */ /* 0x000fe200078e0202 */
[----:B------:R-:W3:Y:S01]  /*208a0*/  LDCU UR4, c[0x0][0x39c] ;  /* 0x00007380ff0477ac */ /* 0x000ee20008000800 */
[----:B------:R-:W3:Y:S01]  /*208b0*/  LDC R11, c[0x0][0x3b8] ;  /* 0x0000ee00ff0b7b82 */ /* 0x000ee20000000800 */
[----:B-1----:R-:W3:Y:S04]  /*208c0*/  LDL.LU R20, [R1+0x1ac] ;  /* 0x0001ac0001147983 */ /* 0x002ee80000300800 */
[----:B------:R-:W3:Y:S04]  /*208d0*/  LDL.LU R25, [R1+0x20] ;  /* 0x0000200001197983 */ /* 0x000ee80000300800 */
[----:B------:R1:W-:Y:S01]  /*208e0*/  @P4 STG.E desc[UR14][R6.64], R19 ;  /* 0x0000001306004986 */ /* 0x0003e2000c10190e */
[----:B--2---:R-:W-:Y:S01]  /*208f0*/  ISETP.LT.AND P4, PT, R26, UR5, !P0 ;  /* 0x000000051a007c0c */ /* 0x004fe2000c781270 */
[----:B------:R-:W-:Y:S01]  /*20900*/  IMAD R2, R13, 0x2, R3 ;  /* 0x000000020d027824 */ /* 0x000fe200078e0203 */
[C---:B------:R-:W-:Y:S01]  /*20910*/  LEA R4, P6, R3.reuse, R0, 0x2 ;  /* 0x0000000003047211 */ /* 0x040fe200078c10ff */
[----:B------:R-:W2:Y:S01]  /*20920*/  LDL.LU R17, [R1+0x1b0] ;  /* 0x0001b00001117983 */ /* 0x000ea20000300800 */
[----:B------:R-:W3:Y:S01]  /*20930*/  LDCU UR5, c[0x0][0x39c] ;  /* 0x00007380ff0577ac */ /* 0x000ee20008000800 */
[----:B------:R-:W2:Y:S02]  /*20940*/  LDC R13, c[0x0][0x3b8] ;  /* 0x0000ee00ff0d7b82 */ /* 0x000ea40000000800 */
[----:B------:R-:W2:Y:S01]  /*20950*/  LDL.LU R26, [R1+0x24] ;  /* 0x00002400011a7983 */ /* 0x000ea20000300800 */
[----:B------:R-:W-:-:S02]  /*20960*/  LEA.HI.X.SX32 R5, R3, R10, 0x2, P6 ;  /* 0x0000000a03057211 */ /* 0x000fc400030f16ff */
[C---:B-1----:R-:W-:Y:S01]  /*20970*/  LEA R6, P6, R2.reuse, R0, 0x2 ;  /* 0x0000000002067211 */ /* 0x042fe200078c10ff */
[----:B------:R-:W2:Y:S03]  /*20980*/  LDL.LU R19, [R1+0x1b4] ;  /* 0x0001b40001137983 */ /* 0x000ea60000300800 */
[----:B------:R-:W-:Y:S01]  /*20990*/  LEA.HI.X.SX32 R7, R2, R10, 0x2, P6 ;  /* 0x0000000a02077211 */ /* 0x000fe200030f16ff */
[----:B------:R-:W-:Y:S01]  /*209a0*/  IMAD R2, R8, 0x2, R2 ;  /* 0x0000000208027824 */ /* 0x000fe200078e0202 */
[----:B----4-:R1:W-:Y:S01]  /*209b0*/  @P2 STG.E desc[UR14][R4.64], R16 ;  /* 0x0000001004002986 */ /* 0x0103e2000c10190e */
[----:B------:R-:W4:Y:S03]  /*209c0*/  LDC R8, c[0x0][0x3b8] ;  /* 0x0000ee00ff087b82 */ /* 0x000f260000000800 */
[C---:B-1----:R-:W-:Y:S01]  /*209d0*/  LEA R4, P6, R2.reuse, R0, 0x2 ;  /* 0x0000000002047211 */ /* 0x042fe200078c10ff */
[----:B------:R-:W4:Y:S03]  /*209e0*/  LDL.LU R16, [R1+0x28] ;  /* 0x0000280001107983 */ /* 0x000f260000300800 */
[----:B------:R-:W-:Y:S01]  /*209f0*/  LEA.HI.X.SX32 R5, R2, R10, 0x2, P6 ;  /* 0x0000000a02057211 */ /* 0x000fe200030f16ff */
[----:B------:R1:W-:Y:S01]  /*20a00*/  @P3 STG.E desc[UR14][R6.64], R15 ;  /* 0x0000000f06003986 */ /* 0x0003e2000c10190e */
[----:B---3--:R-:W-:Y:S01]  /*20a10*/  ISETP.LT.AND P3, PT, R21, UR4, !P0 ;  /* 0x0000000415007c0c */ /* 0x008fe2000c761270 */
[----:B------:R-:W-:Y:S01]  /*20a20*/  IMAD R3, R12, 0x2, R2 ;  /* 0x000000020c037824 */ /* 0x000fe200078e0202 */
[----:B------:R-:W-:Y:S01]  /*20a30*/  ISETP.LT.AND P2, PT, R14, UR6, !P0 ;  /* 0x000000060e007c0c */ /* 0x000fe2000c741270 */
[----:B------:R-:W3:Y:S01]  /*20a40*/  LDCU UR6, c[0x0][0x39c] ;  /* 0x00007380ff0677ac */ /* 0x000ee20008000800 */
[----:B------:R-:W2:Y:S01]  /*20a50*/  LDC R12, c[0x0][0x3b8] ;  /* 0x0000ee00ff0c7b82 */ /* 0x000ea20000000800 */
[----:B-1----:R-:W4:Y:S01]  /*20a60*/  LDL.LU R15, [R1+0x1b8] ;  /* 0x0001b800010f7983 */ /* 0x002f220000300800 */
[----:B------:R-:W1:Y:S06]  /*20a70*/  LDCU UR4, c[0x0][0x39c] ;  /* 0x00007380ff0477ac */ /* 0x000e6c0008000800 */
[----:B------:R-:W1:Y:S01]  /*20a80*/  LDC R7, c[0x0][0x3b8] ;  /* 0x0000ee00ff077b82 */ /* 0x000e620000000800 */
[----:B------:R-:W4:Y:S04]  /*20a90*/  LDL.LU R21, [R1+0x2c] ;  /* 0x00002c0001157983 */ /* 0x000f280000300800 */
[----:B------:R-:W4:Y:S01]  /*20aa0*/  LDL.LU R14, [R1+0x1bc] ;  /* 0x0001bc00010e7983 */ /* 0x000f220000300800 */
[----:B------:R-:W-:Y:S01]  /*20ab0*/  LEA R2, P6, R3, R0, 0x2 ;  /* 0x0000000003027211 */ /* 0x000fe200078c10ff */
[----:B------:R-:W-:-:S02]  /*20ac0*/  IMAD R6, R11, 0x2, R3 ;  /* 0x000000020b067824 */ /* 0x000fc400078e0203 */
[----:B------:R-:W1:Y:S01]  /*20ad0*/  LDC R11, c[0x0][0x3b8] ;  /* 0x0000ee00ff0b7b82 */ /* 0x000e620000000800 */
[----:B------:R-:W-:Y:S01]  /*20ae0*/  LEA.HI.X.SX32 R3, R3, R10, 0x2, P6 ;  /* 0x0000000a03037211 */ /* 0x000fe200030f16ff */
[----:B------:R1:W-:Y:S01]  /*20af0*/  @P5 STG.E desc[UR14][R4.64], R20 ;  /* 0x0000001404005986 */ /* 0x0003e2000c10190e */
[----:B------:R-:W-:Y:S01]  /*20b00*/  ISETP.LT.AND P5, PT, R25, UR5, !P0 ;  /* 0x0000000519007c0c */ /* 0x000fe2000c7a1270 */
[----:B------:R-:W4:Y:S02]  /*20b10*/  LDCU UR5, c[0x0][0x39c] ;  /* 0x00007380ff0577ac */ /* 0x000f240008000800 */
[----:B------:R-:W4:Y:S04]  /*20b20*/  LDL.LU R25, [R1+0x34] ;  /* 0x0000340001197983 */ /* 0x000f280000300800 */
[----:B-1----:R-:W4:Y:S04]  /*20b30*/  LDL.LU R20, [R1+0x140] ;  /* 0x0001400001147983 */ /* 0x002f280000300800 */
[----:B--2---:R1:W-:Y:S01]  /*20b40*/  @P4 STG.E desc[UR14][R2.64], R17 ;  /* 0x0000001102004986 */ /* 0x0043e2000c10190e */
[----:B---3--:R-:W-:Y:S01]  /*20b50*/  ISETP.LT.AND P4, PT, R26, UR6, !P0 ;  /* 0x000000061a007c0c */ /* 0x008fe2000c781270 */
[----:B------:R-:W2:Y:S02]  /*20b60*/  LDCU UR6, c[0x0][0x39c] ;  /* 0x00007380ff0677ac */ /* 0x000ea40008000800 */
[----:B------:R-:W3:Y:S01]  /*20b70*/  LDL.LU R26, [R1+0x38] ;  /* 0x00003800011a7983 */ /* 0x000ee20000300800 */
[----:B------:R-:W-:-:S04]  /*20b80*/  LEA R4, P6, R6, R0, 0x2 ;  /* 0x0000000006047211 */ /* 0x000fc800078c10ff */
[----:B------:R-:W-:Y:S01]  /*20b90*/  LEA.HI.X.SX32 R5, R6, R10, 0x2, P6 ;  /* 0x0000000a06057211 */ /* 0x000fe200030f16ff */
[----:B------:R-:W-:Y:S02]  /*20ba0*/  IMAD R6, R9, 0x2, R6 ;  /* 0x0000000209067824 */ /* 0x000fe400078e0206 */
[----:B------:R-:W2:Y:S02]  /*20bb0*/  LDC R9, c[0x0][0x3b8] ;  /* 0x0000ee00ff097b82 */ /* 0x000ea40000000800 */
[----:B------:R4:W-:Y:S01]  /*20bc0*/  @P2 STG.E desc[UR14][R4.64], R19 ;  /* 0x0000001304002986 */ /* 0x0009e2000c10190e */
[----:B-1----:R-:W-:-:S04]  /*20bd0*/  LEA R2, P2, R6, R0, 0x2 ;  /* 0x0000000006027211 */ /* 0x002fc800078410ff */
[----:B------:R-:W-:Y:S01]  /*20be0*/  LEA.HI.X.SX32 R3, R6, R10, 0x2, P2 ;  /* 0x0000000a06037211 */ /* 0x000fe200010f16ff */
[----:B----4-:R-:W-:Y:S01]  /*20bf0*/  IMAD R5, R8, 0x2, R6 ;  /* 0x0000000208057824 */ /* 0x010fe200078e0206 */
[----:B------:R-:W4:Y:S01]  /*20c00*/  LDL.LU R19, [R1+0x144] ;  /* 0x0001440001137983 */ /* 0x000f220000300800 */
[----:B------:R-:W-:Y:S01]  /*20c10*/  ISETP.LT.AND P2, PT, R16, UR4, !P0 ;  /* 0x0000000410007c0c */ /* 0x000fe2000c741270 */
[----:B------:R-:W3:Y:S01]  /*20c20*/  LDCU UR4, c[0x0][0x39c] ;  /* 0x00007380ff0477ac */ /* 0x000ee20008000800 */
[----:B------:R-:W-:Y:S01]  /*20c30*/  IMAD R6, R12, 0x2, R5 ;  /* 0x000000020c067824 */ /* 0x000fe200078e0205 */
[C---:B------:R-:W-:Y:S01]  /*20c40*/  LEA R4, P6, R5.reuse, R0, 0x2 ;  /* 0x0000000005047211 */ /* 0x040fe200078c10ff */
[----:B------:R-:W4:Y:S01]  /*20c50*/  LDL.LU R16, [R1+0x3c] ;  /* 0x00003c0001107983 */ /* 0x000f220000300800 */
[----:B------:R-:W1:Y:S02]  /*20c60*/  LDC R8, c[0x0][0x3b8] ;  /* 0x0000ee00ff087b82 */ /* 0x000e640000000800 */
[----:B------:R-:W-:Y:S01]  /*20c70*/  LEA.HI.X.SX32 R5, R5, R10, 0x2, P6 ;  /* 0x0000000a05057211 */ /* 0x000fe200030f16ff */
[----:B------:R2:W-:Y:S05]  /*20c80*/  @P3 STG.E desc[UR14][R2.64], R15 ;  /* 0x0000000f02003986 */ /* 0x0005ea000c10190e */
[----:B------:R-:W1:Y:S01]  /*20c90*/  LDC R12, c[0x0][0x3b8] ;  /* 0x0000ee00ff0c7b82 */ /* 0x000e620000000800 */
[----:B------:R-:W-:Y:S01]  /*20ca0*/  ISETP.LT.AND P3, PT, R21, UR5, !P0 ;  /* 0x0000000515007c0c */ /* 0x000fe2000c761270 */
[----:B------:R-:W1:Y:S01]  /*20cb0*/  LDCU UR5, c[0x0][0x39c] ;  /* 0x00007380ff0577ac */ /* 0x000e620008000800 */
[----:B------:R2:W-:Y:S02]  /*20cc0*/  @P5 STG.E desc[UR14][R4.64], R14 ;  /* 0x0000000e04005986 */ /* 0x0005e4000c10190e */
[----:B--2---:R-:W-:-:S02]  /*20cd0*/  LEA R2, P6, R6, R0, 0x2 ;  /* 0x0000000006027211 */ /* 0x004fc400078c10ff */
[----:B------:R-:W2:Y:S02]  /*20ce0*/  LDL.LU R15, [R1+0x148] ;  /* 0x00014800010f7983 */ /* 0x000ea40000300800 */
[----:B------:R-:W-:Y:S02]  /*20cf0*/  LEA.HI.X.SX32 R3, R6, R10, 0x2, P6 ;  /* 0x0000000a06037211 */ /* 0x000fe400030f16ff */
[----:B------:R-:W2:Y:S04]  /*20d00*/  LDL.LU R21, [R1+0x40] ;  /* 0x0000400001157983 */ /* 0x000ea80000300800 */
[----:B------:R-:W2:Y:S01]  /*20d10*/  LDL.LU R14, [R1+0x44] ;  /* 0x00004400010e7983 */ /* 0x000ea20000300800 */
[----:B------:R-:W-:Y:S02]  /*20d20*/  ISETP.LT.AND P6, PT, R25, UR6, !P0 ;  /* 0x0000000619007c0c */ /* 0x000fe4000c7c1270 */
[----:B---3--:R-:W-:Y:S01]  /*20d30*/  ISETP.LT.AND P5, PT, R26, UR4, !P0 ;  /* 0x000000041a007c0c */ /* 0x008fe2000c7a1270 */
[----:B------:R-:W3:Y:S01]  /*20d40*/  LDL.LU R25, [R1+0x14c] ;  /* 0x00014c0001197983 */ /* 0x000ee20000300800 */
[----:B------:R-:W-:Y:S01]  /*20d50*/  IMAD R6, R7, 0x2, R6 ;  /* 0x0000000207067824 */ /* 0x000fe200078e0206 */
[----:B------:R-:W1:Y:S01]  /*20d60*/  LDCU UR6, c[0x0][0x39c] ;  /* 0x00007380ff0677ac */ /* 0x000e620008000800 */
[----:B------:R-:W2:Y:S01]  /*20d70*/  LDC R7, c[0x0][0x3b8] ;  /* 0x0000ee00ff077b82 */ /* 0x000ea20000000800 */
[----:B------:R1:W-:Y:S01]  /*20d80*/  @P4 STG.E desc[UR14][R2.64], R20 ;  /* 0x0000001402004986 */ /* 0x0003e2000c10190e */
[----:B------:R-:W2:Y:S03]  /*20d90*/  LDCU UR4, c[0x0][0x39c] ;  /* 0x00007380ff0477ac */ /* 0x000ea60008000800 */
[----:B-1----:R-:W3:Y:S04]  /*20da0*/  LDL.LU R20, [R1+0x100] ;  /* 0x0001000001147983 */ /* 0x002ee80000300800 */
[----:B------:R-:W3:Y:S01]  /*20db0*/  LDL.LU R26, [R1+0x48] ;  /* 0x00004800011a7983 */ /* 0x000ee20000300800 */
[----:B------:R-:W-:Y:S01]  /*20dc0*/  LEA R2, P4, R6, R0, 0x2 ;  /* 0x0000000006027211 */ /* 0x000fe200078810ff */
[----:B------:R-:W-:-:S02]  /*20dd0*/  IMAD R5, R8, 0x2, R6 ;  /* 0x0000000208057824 */ /* 0x000fc400078e0206 */
[----:B------:R-:W3:Y:S01]  /*20de0*/  LDL.LU R18, [R1+0x104] ;  /* 0x0001040001127983 */ /* 0x000ee20000300800 */
[----:B------:R-:W-:Y:S01]  /*20df0*/  LEA.HI.X.SX32 R3, R6, R10, 0x2, P4 ;  /* 0x0000000a06037211 */ /* 0x000fe200020f16ff */
[----:B------:R-:W-:Y:S01]  /*20e00*/  IMAD R6, R11, 0x2, R5 ;  /* 0x000000020b067824 */ /* 0x000fe200078e0205 */
[C---:B------:R-:W-:Y:S01]  /*20e10*/  LEA R4, P4, R5.reuse, R0, 0x2 ;  /* 0x0000000005047211 */ /* 0x040fe200078810ff */
[----:B------:R-:W3:Y:S01]  /*20e20*/  LDL.LU R17, [R1+0x4c] ;  /* 0x00004c0001117983 */ /* 0x000ee20000300800 */
[----:B------:R-:W1:Y:S02]  /*20e30*/  LDC R11, c[0x0][0x3b8] ;  /* 0x0000ee00ff0b7b82 */ /* 0x000e640000000800 */
[----:B------:R-:W-:Y:S01]  /*20e40*/  LEA.HI.X.SX32 R5, R5, R10, 0x2, P4 ;  /* 0x0000000a05057211 */ /* 0x000fe200020f16ff */
[----:B----4-:R4:W-:Y:S05]  /*20e50*/  @P2 STG.E desc[UR14][R2.64], R19 ;  /* 0x0000001302002986 */ /* 0x0109ea000c10190e */
[----:B------:R-:W1:Y:S01]  /*20e60*/  LDC R8, c[0x0][0x3b8] ;  /* 0x0000ee00ff087b82 */ /* 0x000e620000000800 */
[----:B----4-:R-:W-:-:S04]  /*20e70*/  LEA R2, P4, R6, R0, 0x2 ;  /* 0x0000000006027211 */ /* 0x010fc800078810ff */
[----:B------:R-:W-:Y:S01]  /*20e80*/  LEA.HI.X.SX32 R3, R6, R10, 0x2, P4 ;  /* 0x0000000a06037211 */ /* 0x000fe200020f16ff */
[----:B--2---:R2:W-:Y:S01]  /*20e90*/  @P3 STG.E desc[UR14][R4.64], R15 ;  /* 0x0000000f04003986 */ /* 0x0045e2000c10190e */
[----:B------:R-:W-:Y:S01]  /*20ea0*/  ISETP.LT.AND P4, PT, R21, UR6, !P0 ;  /* 0x0000000615007c0c */ /* 0x000fe2000c781270 */
[----:B------:R-:W-:Y:S01]  /*20eb0*/  IMAD R6, R7, 0x2, R6 ;  /* 0x0000000207067824 */ /* 0x000fe200078e0206 */
[----:B------:R-:W-:Y:S01]  /*20ec0*/  ISETP.LT.AND P2, PT, R16, UR5, !P0 ;  /* 0x0000000510007c0c */ /* 0x000fe2000c741270 */
[----:B------:R-:W4:Y:S01]  /*20ed0*/  LDCU UR5, c[0x0][0x39c] ;  /* 0x00007380ff0577ac */ /* 0x000f220008000800 */
[----:B--2---:R-:W2:Y:S01]  /*20ee0*/  LDL.LU R15, [R1+0x108] ;  /* 0x00010800010f7983 */ /* 0x004ea20000300800 */
[----:B------:R-:W-:-:S03]  /*20ef0*/  ISETP.LT.AND P3, PT, R14, UR7, !P0 ;  /* 0x000000070e007c0c */ /* 0x000fc6000c761270 */
[----:B---3--:R3:W-:Y:S01]  /*20f00*/  @P6 STG.E desc[UR14][R2.64], R25 ;  /* 0x0000001902006986 */ /* 0x0087e2000c10190e */
[----:B------:R-:W-:Y:S01]  /*20f10*/  IMAD R5, R9, 0x2, R6 ;  /* 0x0000000209057824 */ /* 0x000fe200078e0206 */
[----:B------:R-:W1:Y:S01]  /*20f20*/  LDCU UR6, c[0x0][0x39c] ;  /* 0x00007380ff0677ac */ /* 0x000e620008000800 */
[----:B------:R-:W2:Y:S01]  /*20f30*/  LDC R9, c[0x0][0x3b8] ;  /* 0x0000ee00ff097b82 */ /* 0x000ea20000000800 */
[----:B------:R-:W4:Y:S01]  /*20f40*/  LDL.LU R21, [R1+0x50] ;  /* 0x0000500001157983 */ /* 0x000f220000300800 */
[----:B------:R-:W1:Y:S03]  /*20f50*/  LDCU UR7, c[0x0][0x39c] ;  /* 0x00007380ff0777ac */ /* 0x000e660008000800 */
[----:B---3--:R-:W3:Y:S01]  /*20f60*/  LDL.LU R25, [R1+0x10c] ;  /* 0x00010c0001197983 */ /* 0x008ee20000300800 */
[----:B------:R-:W-:-:S03]  /*20f70*/  LEA R2, P6, R6, R0, 0x2 ;  /* 0x0000000006027211 */ /* 0x000fc600078c10ff */
[----:B------:R-:W3:Y:S01]  /*20f80*/  LDL.LU R19, [R1+0x54] ;  /* 0x0000540001137983 */ /* 0x000ee20000300800 */
[----:B------:R-:W-:-:S03]  /*20f90*/  LEA.HI.X.SX32 R3, R6, R10, 0x2, P6 ;  /* 0x0000000a06037211 */ /* 0x000fc600030f16ff */
[----:B------:R-:W3:Y:S04]  /*20fa0*/  LDL.LU R16, [R1+0xd0] ;  /* 0x0000d00001107983 */ /* 0x000ee80000300800 */
[----:B------:R1:W-:Y:S04]  /*20fb0*/  @P5 STG.E desc[UR14][R2.64], R20 ;  /* 0x0000001402005986 */ /* 0x0003e8000c10190e */
[----:B------:R-:W3:Y:S01]  /*20fc0*/  LDL.LU R14, [R1+0x58] ;  /* 0x00005800010e7983 */ /* 0x000ee20000300800 */
[----:B------:R-:W-:Y:S01]  /*20fd0*/  ISETP.LT.AND P5, PT, R26, UR4, !P0 ;  /* 0x000000041a007c0c */ /* 0x000fe2000c7a1270 */
[----:B------:R-:W-:Y:S01]  /*20fe0*/  IMAD R6, R12, 0x2, R5 ;  /* 0x000000020c067824 */ /* 0x000fe200078e0205 */
[C---:B------:R-:W-:Y:S01]  /*20ff0*/  LEA R4, P6, R5.reuse, R0, 0x2 ;  /* 0x0000000005047211 */ /* 0x040fe200078c10ff */
[----:B------:R-:W3:Y:S01]  /*21000*/  LDC R12, c[0x0][0x3b8] ;  /* 0x0000ee00ff0c7b82 */ /* 0x000ee20000000800 */
[----:B------:R-:W2:Y:S01]  /*21010*/  LDCU UR4, c[0x0][0x39c] ;  /* 0x00007380ff0477ac */ /* 0x000ea20008000800 */
[----:B-1----:R-:W3:Y:S04]  /*21020*/  LDL.LU R20, [R1+0xd4] ;  /* 0x0000d40001147983 */ /* 0x002ee80000300800 */
[----:B------:R-:W3:Y:S01]  /*21030*/  LDL.LU R26, [R1+0x5c] ;  /* 0x00005c00011a7983 */ /* 0x000ee20000300800 */
[----:B------:R-:W-:Y:S01]  /*21040*/  LEA.HI.X.SX32 R5, R5, R10, 0x2, P6 ;  /* 0x0000000a05057211 */ /* 0x000fe200030f16ff */
[----:B------:R-:W-:Y:S01]  /*21050*/  IMAD R7, R11, 0x2, R6 ;  /* 0x000000020b077824 */ /* 0x000fe200078e0206 */
[C---:B------:R-:W-:Y:S01]  /*21060*/  LEA R2, P6, R6.reuse, R0, 0x2 ;  /* 0x0000000006027211 */ /* 0x040fe200078c10ff */
[----:B------:R-:W1:Y:S02]  /*21070*/  LDC R11, c[0x0][0x3b8] ;  /* 0x0000ee00ff0b7b82 */ /* 0x000e640000000800 */
[----:B------:R2:W-:Y:S01]  /*21080*/  @P2 STG.E desc[UR14][R4.64], R18 ;  /* 0x0000001204002986 */ /* 0x0005e2000c10190e */
[----:B------:R-:W-:-:S02]  /*21090*/  LEA.HI.X.SX32 R3, R6, R10, 0x2, P6 ;  /* 0x0000000a06037211 */ /* 0x000fc400030f16ff */
[----:B--2---:R-:W-:-:S04]  /*210a0*/  LEA R4, P6, R7, R0, 0x2 ;  /* 0x0000000007047211 */ /* 0x004fc800078c10ff */
[----:B------:R-:W-:Y:S01]  /*210b0*/  LEA.HI.X.SX32 R5, R7, R10, 0x2, P6 ;  /* 0x0000000a07057211 */ /* 0x000fe200030f16ff */
[----:B------:R-:W-:Y:S01]  /*210c0*/  IMAD R7, R8, 0x2, R7 ;  /* 0x0000000208077824 */ /* 0x000fe200078e0207 */
[----:B------:R2:W-:Y:S01]  /*210d0*/  @P4 STG.E desc[UR14][R2.64], R15 ;  /* 0x0000000f02004986 */ /* 0x0005e2000c10190e */
[----:B----4-:R-:W-:Y:S01]  /*210e0*/  ISETP.LT.AND P2, PT, R17, UR5, !P0 ;  /* 0x0000000511007c0c */ /* 0x010fe2000c741270 */
[----:B------:R-:W4:Y:S01]  /*210f0*/  LDC R8, c[0x0][0x3b8] ;  /* 0x0000ee00ff087b82 */ /* 0x000f220000000800 */
[----:B------:R-:W1:Y:S01]  /*21100*/  LDCU UR5, c[0x0][0x39c] ;  /* 0x00007380ff0577ac */ /* 0x000e620008000800 */
[----:B--2---:R-:W2:Y:S01]  /*21110*/  LDL.LU R15, [R1+0xd8] ;  /* 0x0000d800010f7983 */ /* 0x004ea20000300800 */
[----:B------:R-:W-:-:S04]  /*21120*/  LEA R2, P6, R7, R0, 0x2 ;  /* 0x0000000007027211 */ /* 0x000fc800078c10ff */
[----:B------:R-:W-:Y:S02]  /*21130*/  LEA.HI.X.SX32 R3, R7, R10, 0x2, P6 ;  /* 0x0000000a07037211 */ /* 0x000fe400030f16ff */
[----:B------:R-:W-:Y:S01]  /*21140*/  ISETP.LT.AND P4, PT, R21, UR6, !P0 ;  /* 0x0000000615007c0c */ /* 0x000fe2000c781270 */
[----:B------:R-:W1:Y:S01]  /*21150*/  LDCU UR6, c[0x0][0x39c] ;  /* 0x00007380ff0677ac */ /* 0x000e620008000800 */
[----:B------:R-:W2:Y:S04]  /*21160*/  LDL.LU R21, [R1+0x80] ;  /* 0x0000800001157983 */ /* 0x000ea80000300800 */
[----:B---3--:R3:W-:Y:S02]  /*21170*/  @P3 STG.E desc[UR14][R4.64], R25 ;  /* 0x0000001904003986 */ /* 0x0087e4000c10190e */
[----:B---3--:R-:W-:-:S02]  /*21180*/  IMAD R5, R9, 0x2, R7 ;  /* 0x0000000209057824 */ /* 0x008fc400078e0207 */
[----:B------:R-:W3:Y:S01]  /*21190*/  LDL.LU R25, [R1+0x1f0] ;  /* 0x0001f00001197983 */ /* 0x000ee20000300800 */
[----:B------:R-:W-:Y:S01]  /*211a0*/  ISETP.LT.AND P3, PT, R19, UR4, !P0 ;  /* 0x0000000413007c0c */ /* 0x000fe2000c761270 */
[----:B------:R-:W2:Y:S01]  /*211b0*/  LDC R9, c[0x0][0x3b8] ;  /* 0x0000ee00ff097b82 */ /* 0x000ea20000000800 */
[----:B------:R-:W-:Y:S01]  /*211c0*/  IMAD R6, R12, 0x2, R5 ;  /* 0x000000020c067824 */ /* 0x000fe200078e0205 */
[C---:B------:R-:W-:Y:S01]  /*211d0*/  LEA R4, P6, R5.reuse, R0, 0x2 ;  /* 0x0000000005047211 */ /* 0x040fe200078c10ff */
[----:B------:R-:W3:Y:S01]  /*211e0*/  LDL.LU R23, [R1+0xdc] ;  /* 0x0000dc0001177983 */ /* 0x000ee20000300800 */
[----:B------:R-:W2:Y:S02]  /*211f0*/  LDCU UR4, c[0x0][0x39c] ;  /* 0x00007380ff0477ac */ /* 0x000ea40008000800 */
[----:B------:R-:W-:Y:S01]  /*21200*/  LEA.HI.X.SX32 R5, R5, R10, 0x2, P6 ;  /* 0x0000000a05057211 */ /* 0x000fe200030f16ff */
[----:B------:R-:W3:Y:S01]  /*21210*/  LDL.LU R22, [R1+0x84] ;  /* 0x0000840001167983 */ /* 0x000ee20000300800 */
[----:B------:R-:W2:Y:S03]  /*21220*/  LDC R12, c[0x0][0x3b8] ;  /* 0x0000ee00ff0c7b82 */ /* 0x000ea60000000800 */
[----:B------:R-:W-:Y:S04]  /*21230*/  @P5 STG.E desc[UR14][R2.64], R16 ;  /* 0x0000001002005986 */ /* 0x000fe8000c10190e */
[----:B------:R-:W3:Y:S04]  /*21240*/  LDL.LU R17, [R1+0xc0] ;  /* 0x0000c00001117983 */ /* 0x000ee80000300800 */
[----:B------:R4:W-:Y:S01]  /*21250*/  @P2 STG.E desc[UR14][R4.64], R20 ;  /* 0x0000001404002986 */ /* 0x0009e2000c10190e */
[----:B-1----:R-:W-:Y:S01]  /*21260*/  ISETP.LT.AND P2, PT, R26, UR6, !P0 ;  /* 0x000000061a007c0c */ /* 0x002fe2000c741270 */
[----:B------:R-:W1:Y:S02]  /*21270*/  LDCU UR6, c[0x0][0x39c] ;  /* 0x00007380ff0677ac */ /* 0x000e640008000800 */
[----:B----4-:R-:W1:Y:S04]  /*21280*/  LDL.LU R20, [R1+0x88] ;  /* 0x0000880001147983 */ /* 0x010e680000300800 */
[----:B------:R-:W4:Y:S04]  /*21290*/  LDL.LU R19, [R1+0xc4] ;  /* 0x0000c40001137983 */ /* 0x000f280000300800 */
[----:B------:R-:W4:Y:S01]  /*212a0*/  LDL.LU R26, [R1+0x8c] ;  /* 0x00008c00011a7983 */ /* 0x000f220000300800 */
[----:B------:R-:W-:-:S02]  /*212b0*/  LEA R2, P6, R6, R0, 0x2 ;  /* 0x0000000006027211 */ /* 0x000fc400078c10ff */
[----:B------:R-:W-:Y:S01]  /*212c0*/  ISETP.LT.AND P5, PT, R14, UR5, !P0 ;  /* 0x000000050e007c0c */ /* 0x000fe2000c7a1270 */
[----:B------:R-:W4:Y:S01]  /*212d0*/  LDL.LU R18, [R1+0xc8] ;  /* 0x0000c80001127983 */ /* 0x000f220000300800 */
[----:B------:R-:W-:Y:S01]  /*212e0*/  LEA.HI.X.SX32 R3, R6, R10, 0x2, P6 ;  /* 0x0000000a06037211 */ /* 0x000fe200030f16ff */
[----:B------:R-:W-:Y:S01]  /*212f0*/  IMAD R6, R8, 0x2, R6 ;  /* 0x0000000208067824 */ /* 0x000fe200078e0206 */
[----:B------:R-:W2:Y:S01]  /*21300*/  LDCU UR5, c[0x0][0x39c] ;  /* 0x00007380ff0577ac */ /* 0x000ea20008000800 */
[----:B------:R-:W1:Y:S02]  /*21310*/  LDC R14, c[0x0][0x3b8] ;  /* 0x0000ee00ff0e7b82 */ /* 0x000e640000000800 */
[----:B--2---:R2:W-:Y:S01]  /*21320*/  @P4 STG.E desc[UR14][R2.64], R15 ;  /* 0x0000000f02004986 */ /* 0x0045e2000c10190e */
[----:B------:R-:W-:Y:S01]  /*21330*/  IMAD R9, R9, 0x2, R6 ;  /* 0x0000000209097824 */ /* 0x000fe200078e0206 */
[----:B--2---:R-:W-:-:S04]  /*21340*/  LEA R2, P6, R6, R0, 0x2 ;  /* 0x0000000006027211 */ /* 0x004fc800078c10ff */
[----:B------:R-:W-:Y:S02]  /*21350*/  LEA.HI.X.SX32 R3, R6, R10, 0x2, P6 ;  /* 0x0000000a06037211 */ /* 0x000fe400030f16ff */
[----:B------:R-:W-:Y:S01]  /*21360*/  LEA R8, P6, R9, R0, 0x2 ;  /* 0x0000000009087211 */ /* 0x000fe200078c10ff */
[----:B------:R-:W-:-:S03]  /*21370*/  IMAD R11, R11, 0x2, R9 ;  /* 0x000000020b0b7824 */ /* 0x000fc600078e0209 */
[----:B------:R-:W-:Y:S02]  /*21380*/  LEA.HI.X.SX32 R9, R9, R10, 0x2, P6 ;  /* 0x0000000a09097211 */ /* 0x000fe400030f16ff */
[----:B------:R-:W-:Y:S01]  /*21390*/  ISETP.LT.AND P4, PT, R21, UR4, !P0 ;  /* 0x0000000415007c0c */ /* 0x000fe2000c781270 */
[----:B------:R-:W2:Y:S01]  /*213a0*/  LDCU UR4, c[0x0][0x39c] ;  /* 0x00007380ff0477ac */ /* 0x000ea20008000800 */
[----:B------:R-:W4:Y:S04]  /*213b0*/  LDL.LU R21, [R1+0x90] ;  /* 0x0000900001157983 */ /* 0x000f280000300800 */
[----:B------:R-:W4:Y:S04]  /*213c0*/  LDL.LU R16, [R1+0xcc] ;  /* 0x0000cc0001107983 */ /* 0x000f280000300800 */
[----:B------:R-:W4:Y:S04]  /*213d0*/  LDL.LU R15, [R1+0x94] ;  /* 0x00009400010f7983 */ /* 0x000f280000300800 */
[----:B---3--:R-:W3:Y:S04]  /*213e0*/  LDS.128 R4, [R25] ;  /* 0x0000000019047984 */ /* 0x008ee80000000c00 */
[----:B------:R2:W-:Y:S02]  /*213f0*/  @P3 STG.E desc[UR14][R2.64], R23 ;  /* 0x0000001702003986 */ /* 0x0005e4000c10190e */
[----:B--2---:R-:W-:-:S02]  /*21400*/  LEA R2, P6, R11, R0, 0x2 ;  /* 0x000000000b027211 */ /* 0x004fc400078c10ff */
[----:B------:R2:W-:Y:S02]  /*21410*/  @P5 STG.E desc[UR14][R8.64], R17 ;  /* 0x0000001108005986 */ /* 0x0005e4000c10190e */
[----:B------:R-:W-:Y:S02]  /*21420*/  LEA.HI.X.SX32 R3, R11, R10, 0x2, P6 ;  /* 0x0000000a0b037211 */ /* 0x000fe400030f16ff */
[----:B------:R-:W-:Y:S01]  /*21430*/  ISETP.LT.AND P3, PT, R22, UR5, !P0 ;  /* 0x0000000516007c0c */ /* 0x000fe2000c761270 */
[----:B------:R-:W3:Y:S01]  /*21440*/  LDCU UR5, c[0x0][0x39c] ;  /* 0x00007380ff0577ac */ /* 0x000ee20008000800 */
[----:B--2---:R-:W2:Y:S01]  /*21450*/  LDC R17, c[0x0][0x3b8] ;  /* 0x0000ee00ff117b82 */ /* 0x004ea20000000800 */
[----:B-1----:R-:W-:Y:S01]  /*21460*/  ISETP.LT.AND P5, PT, R20, UR6, !P0 ;  /* 0x0000000614007c0c */ /* 0x002fe2000c7a1270 */
[----:B------:R-:W-:Y:S01]  /*21470*/  IMAD R9, R12, 0x2, R11 ;  /* 0x000000020c097824 */ /* 0x000fe200078e020b */
[----:B------:R-:W2:Y:S01]  /*21480*/  LDL.LU R20, [R1+0x98] ;  /* 0x0000980001147983 */ /* 0x000ea20000300800 */
[----:B------:R-:W1:Y:S04]  /*21490*/  LDCU UR6, c[0x0][0x39c] ;  /* 0x00007380ff0677ac */ /* 0x000e680008000800 */
[----:B------:R-:W1:Y:S01]  /*214a0*/  LDC R12, c[0x0][0x3b8] ;  /* 0x0000ee00ff0c7b82 */ /* 0x000e620000000800 */
[----:B----4-:R4:W-:Y:S01]  /*214b0*/  @P2 STG.E desc[UR14][R2.64], R19 ;  /* 0x0000001302002986 */ /* 0x0109e2000c10190e */
[----:B------:R-:W-:Y:S01]  /*214c0*/  ISETP.LT.AND P2, PT, R26, UR4, !P0 ;  /* 0x000000041a007c0c */ /* 0x000fe2000c741270 */
[----:B------:R-:W2:Y:S02]  /*214d0*/  LDCU UR4, c[0x0][0x39c] ;  /* 0x00007380ff0477ac */ /* 0x000ea40008000800 */
[----:B------:R-:W2:Y:S01]  /*214e0*/  LDL.LU R26, [R1+0x9c] ;  /* 0x00009c00011a7983 */ /* 0x000ea20000300800 */
[----:B------:R-:W-:-:S03]  /*214f0*/  LEA R8, P6, R9, R0, 0x2 ;  /* 0x0000000009087211 */ /* 0x000fc600078c10ff */
[----:B------:R-:W2:Y:S01]  /*21500*/  LDL.LU R22, [R1+0xa0] ;  /* 0x0000a00001167983 */ /* 0x000ea20000300800 */
[----:B----4-:R-:W-:Y:S01]  /*21510*/  IMAD R3, R13, 0x2, R9 ;  /* 0x000000020d037824 */ /* 0x010fe200078e0209 */
[----:B------:R-:W-:Y:S01]  /*21520*/  LEA.HI.X.SX32 R9, R9, R10, 0x2, P6 ;  /* 0x0000000a09097211 */ /* 0x000fe200030f16ff */
[----:B------:R-:W4:Y:S02]  /*21530*/  LDC R19, c[0x0][0x3b8] ;  /* 0x0000ee00ff137b82 */ /* 0x000f240000000800 */
[----:B------:R-:W-:Y:S01]  /*21540*/  IMAD R11, R14, 0x2, R3 ;  /* 0x000000020e0b7824 */ /* 0x000fe200078e0203 */
[C---:B------:R-:W-:Y:S01]  /*21550*/  LEA R2, P6, R3.reuse, R0, 0x2 ;  /* 0x0000000003027211 */ /* 0x040fe200078c10ff */
[----:B------:R3:W-:Y:S03]  /*21560*/  @P4 STG.E desc[UR14][R8.64], R18 ;  /* 0x0000001208004986 */ /* 0x0007e6000c10190e */
[----:B------:R-:W-:-:S02]  /*21570*/  LEA.HI.X.SX32 R3, R3, R10, 0x2, P6 ;  /* 0x0000000a03037211 */ /* 0x000fc400030f16ff */
[C---:B---3--:R-:W-:Y:S01]  /*21580*/  LEA R8, P6, R11.reuse, R0, 0x2 ;  /* 0x000000000b087211 */ /* 0x048fe200078c10ff */
[----:B------:R-:W3:Y:S03]  /*21590*/  LDC R18, c[0x0][0x3b8] ;  /* 0x0000ee00ff127b82 */ /* 0x000ee60000000800 */
[----:B------:R-:W-:Y:S01]  /*215a0*/  LEA.HI.X.SX32 R9, R11, R10, 0x2, P6 ;  /* 0x0000000a0b097211 */ /* 0x000fe200030f16ff */
[----:B-1----:R-:W-:Y:S01]  /*215b0*/  IMAD R11, R12, 0x2, R11 ;  /* 0x000000020c0b7824 */ /* 0x002fe200078e020b */
[----:B------:R-:W-:Y:S01]  /*215c0*/  ISETP.LT.AND P4, PT, R21, UR5, !P0 ;  /* 0x0000000515007c0c */ /* 0x000fe2000c781270 */
[----:B------:R-:W1:Y:S01]  /*215d0*/  LDCU UR5, c[0x0][0x39c] ;  /* 0x00007380ff0577ac */ /* 0x000e620008000800 */
[----:B------:R-:W3:Y:S04]  /*215e0*/  LDL.LU R21, [R1+0xa4] ;  /* 0x0000a40001157983 */ /* 0x000ee80000300800 */
[----:B------:R4:W-:Y:S04]  /*215f0*/  @P3 STG.E desc[UR14][R2.64], R16 ;  /* 0x0000001002003986 */ /* 0x0009e8000c10190e */
[----:B------:R1:W-:Y:S01]  /*21600*/  @P5 STG.E desc[UR14][R8.64], R4 ;  /* 0x0000000408005986 */ /* 0x0003e2000c10190e */
[C---:B----4-:R-:W-:Y:S01]  /*21610*/  LEA R2, P5, R11.reuse, R0, 0x2 ;  /* 0x000000000b027211 */ /* 0x050fe200078a10ff */
[----:B------:R-:W4:Y:S03]  /*21620*/  LDC R16, c[0x0][0x3b8] ;  /* 0x0000ee00ff107b82 */ /* 0x000f260000000800 */
[----:B------:R-:W-:-:S05]  /*21630*/  LEA.HI.X.SX32 R3, R11, R10, 0x2, P5 ;  /* 0x0000000a0b037211 */ /* 0x000fca00028f16ff */
[----:B------:R2:W-:Y:S01]  /*21640*/  @P2 STG.E desc[UR14][R2.64], R5 ;  /* 0x0000000502002986 */ /* 0x0005e2000c10190e */
[----:B------:R-:W-:Y:S01]  /*21650*/  ISETP.LT.AND P3, PT, R15, UR6, !P0 ;  /* 0x000000060f007c0c */ /* 0x000fe2000c761270 */
[----:B------:R-:W2:Y:S01]  /*21660*/  LDCU UR6, c[0x0][0x39c] ;  /* 0x00007380ff0677ac */ /* 0x000ea20008000800 */
[----:B-1----:R-:W1:Y:S01]  /*21670*/  LDC R4, c[0x0][0x3b8] ;  /* 0x0000ee00ff047b82 */ /* 0x002e620000000800 */
[----:B------:R-:W1:Y:S01]  /*21680*/  LDS.128 R12, [R25+0x2000] ;  /* 0x00200000190c7984 */ /* 0x000e620000000c00 */
[----:B--2---:R-:W-:Y:S01]  /*21690*/  ISETP.LT.AND P5, PT, R20, UR4, !P0 ;  /* 0x0000000414007c0c */ /* 0x004fe2000c7a1270 */
[----:B------:R-:W-:Y:S02]  /*216a0*/  IMAD R9, R17, 0x2, R11 ;  /* 0x0000000211097824 */ /* 0x000fe400078e020b */
[----:B------:R-:W2:Y:S01]  /*216b0*/  LDL.LU R20, [R1+0xa8] ;  /* 0x0000a80001147983 */ /* 0x000ea20000300800 */
[----:B------:R-:W2:Y:S02]  /*216c0*/  LDCU UR4, c[0x0][0x39c] ;  /* 0x00007380ff0477ac */ /* 0x000ea40008000800 */
[----:B------:R-:W2:Y:S01]  /*216d0*/  LDC R17, c[0x0][0x3b8] ;  /* 0x0000ee00ff117b82 */ /* 0x000ea20000000800 */
[----:B------:R-:W2:Y:S01]  /*216e0*/  LDL.LU R23, [R1+0xac] ;  /* 0x0000ac0001177983 */ /* 0x000ea20000300800 */
[----:B------:R-:W-:Y:S01]  /*216f0*/  ISETP.LT.AND P2, PT, R26, UR5, !P0 ;  /* 0x000000051a007c0c */ /* 0x000fe2000c741270 */
[----:B------:R-:W-:-:S02]  /*21700*/  IMAD R11, R19, 0x2, R9 ;  /* 0x00000002130b7824 */ /* 0x000fc400078e0209 */
[----:B------:R-:W2:Y:S01]  /*21710*/  LDL.LU R26, [R1+0xb0] ;  /* 0x0000b000011a7983 */ /* 0x000ea20000300800 */
[C---:B------:R-:W-:Y:S01]  /*21720*/  LEA R8, P6, R9.reuse, R0, 0x2 ;  /* 0x0000000009087211 */ /* 0x040fe200078c10ff */
[----:B------:R-:W1:Y:S03]  /*21730*/  LDCU UR5, c[0x0][0x39c] ;  /* 0x00007380ff0577ac */ /* 0x000e660008000800 */
[----:B------:R-:W-:Y:S02]  /*21740*/  LEA.HI.X.SX32 R9, R9, R10, 0x2, P6 ;  /* 0x0000000a09097211 */ /* 0x000fe400030f16ff */
[C---:B------:R-:W-:Y:S01]  /*21750*/  LEA R2, P6, R11.reuse, R0, 0x2 ;  /* 0x000000000b027211 */ /* 0x040fe200078c10ff */
[----:B----4-:R-:W-:Y:S02]  /*21760*/  IMAD R19, R16, 0x2, R11 ;  /* 0x0000000210137824 */ /* 0x010fe400078e020b */
[----:B------:R4:W-:Y:S01]  /*21770*/  @P4 STG.E desc[UR14][R8.64], R6 ;  /* 0x0000000608004986 */ /* 0x0009e2000c10190e */
[----:B------:R-:W-:Y:S01]  /*21780*/  LEA.HI.X.SX32 R3, R11, R10, 0x2, P6 ;  /* 0x0000000a0b037211 */ /* 0x000fe200030f16ff */
[----:B------:R-:W2:Y:S01]  /*21790*/  LDC R16, c[0x0][0x3b8] ;  /* 0x0000ee00ff107b82 */ /* 0x000ea20000000800 */
[----:B------:R-:W-:Y:S01]  /*217a0*/  ISETP.LT.AND P6, PT, R22, UR6, !P0 ;  /* 0x0000000616007c0c */ /* 0x000fe2000c7c1270 */
[----:B------:R-:W2:Y:S01]  /*217b0*/  LDCU UR6, c[0x0][0x39c] ;  /* 0x00007380ff0677ac */ /* 0x000ea20008000800 */
[----:B------:R-:W2:Y:S04]  /*217c0*/  LDL.LU R22, [R1+0xb4] ;  /* 0x0000b40001167983 */ /* 0x000ea80000300800 */
[----:B------:R1:W-:Y:S01]  /*217d0*/  @P3 STG.E desc[UR14][R2.64], R7 ;  /* 0x0000000702003986 */ /* 0x0003e2000c10190e */
[----:B------:R-:W2:Y:S01]  /*217e0*/  LDC R11, c[0x0][0x3b8] ;  /* 0x0000ee00ff0b7b82 */ /* 0x000ea20000000800 */
[----:B----4-:R-:W-:-:S04]  /*217f0*/  LEA R8, P3, R19, R0, 0x2 ;  /* 0x0000000013087211 */ /* 0x010fc800078610ff */
[----:B------:R-:W-:-:S05]  /*21800*/  LEA.HI.X.SX32 R9, R19, R10, 0x2, P3 ;  /* 0x0000000a13097211 */ /* 0x000fca00018f16ff */
[----:B-1----:R1:W-:Y:S01]  /*21810*/  @P5 STG.E desc[UR14][R8.64], R12 ;  /* 0x0000000c08005986 */ /* 0x0023e2000c10190e */
[----:B---3--:R-:W-:Y:S01]  /*21820*/  ISETP.LT.AND P4, PT, R21, UR7, !P0 ;  /* 0x0000000715007c0c */ /* 0x008fe2000c781270 */
[----:B------:R-:W-:Y:S01]  /*21830*/  IMAD R21, R4, 0x2, R19 ;  /* 0x0000000204157824 */ /* 0x000fe200078e0213 */
[----:B------:R-:W3:Y:S01]  /*21840*/  LDCU UR7, c[0x0][0x39c] ;  /* 0x00007380ff0777ac */ /* 0x000ee20008000800 */
[----:B------:R-:W4:Y:S02]  /*21850*/  LDS.128 R4, [R25+0x4000] ;  /* 0x0040000019047984 */ /* 0x000f240000000c00 */
[----:B------:R-:W-:Y:S01]  /*21860*/  IMAD R19, R18, 0x2, R21 ;  /* 0x0000000212137824 */ /* 0x000fe200078e0215 */
[C---:B------:R-:W-:Y:S01]  /*21870*/  LEA R2, P3, R21.reuse, R0, 0x2 ;  /* 0x0000000015027211 */ /* 0x040fe200078610ff */
[----:B------:R-:W2:Y:S03]  /*21880*/  LDC R18, c[0x0][0x3b8] ;  /* 0x0000ee00ff127b82 */ /* 0x000ea60000000800 */
[----:B------:R-:W-:-:S02]  /*21890*/  LEA.HI.X.SX32 R3, R21, R10, 0x2, P3 ;  /* 0x0000000a15037211 */ /* 0x000fc400018f16ff */
[----:B-1----:R-:W-:-:S04]  /*218a0*/  LEA R8, P3, R19, R0, 0x2 ;  /* 0x0000000013087211 */ /* 0x002fc800078610ff */
[----:B------:R-:W-:Y:S01]  /*218b0*/  LEA.HI.X.SX32 R9, R19, R10, 0x2, P3 ;  /* 0x0000000a13097211 */ /* 0x000fe200018f16ff */
[----:B------:R1:W-:Y:S04]  /*218c0*/  @P2 STG.E desc[UR14][R2.64], R13 ;  /* 0x0000000d02002986 */ /* 0x0003e8000c10190e */
[----:B------:R1:W-:Y:S01]  /*218d0*/  @P6 STG.E desc[UR14][R8.64], R14 ;  /* 0x0000000e08006986 */ /* 0x0003e2000c10190e */
[----:B--2---:R-:W-:Y:S01]  /*218e0*/  ISETP.LT.AND P5, PT, R20, UR4, !P0 ;  /* 0x0000000414007c0c */ /* 0x004fe2000c7a1270 */
[----:B------:R-:W-:Y:S02]  /*218f0*/  IMAD R21, R17, 0x2, R19 ;  /* 0x0000000211157824 */ /* 0x000fe400078e0213 */
[----:B------:R-:W2:Y:S01]  /*21900*/  LDL.LU R20, [R1+0xb8] ;  /* 0x0000b80001147983 */ /* 0x000ea20000300800 */
[----:B------:R-:W4:Y:S01]  /*21910*/  LDC R17, c[0x0][0x3b8] ;  /* 0x0000ee00ff117b82 */ /* 0x000f220000000800 */
[----:B------:R-:W-:Y:S01]  /*21920*/  ISETP.LT.AND P3, PT, R23, UR5, !P0 ;  /* 0x0000000517007c0c */ /* 0x000fe2000c761270 */
[----:B------:R-:W2:Y:S01]  /*21930*/  LDCU UR4, c[0x0][0x39c] ;  /* 0x00007380ff0477ac */ /* 0x000ea20008000800 */
[----:B------:R-:W2:Y:S01]  /*21940*/  LDL.LU R24, [R1+0xbc] ;  /* 0x0000bc0001187983 */ /* 0x000ea20000300800 */
[----:B------:R-:W-:Y:S01]  /*21950*/  ISETP.LT.AND P6, PT, R26, UR6, !P0 ;  /* 0x000000061a007c0c */ /* 0x000fe2000c7c1270 */
[----:B------:R-:W2:Y:S02]  /*21960*/  LDCU UR5, c[0x0][0x39c] ;  /* 0x00007380ff0577ac */ /* 0x000ea40008000800 */
[----:B------:R-:W2:Y:S01]  /*21970*/  LDL.LU R26, [R1+0x30] ;  /* 0x00003000011a7983 */ /* 0x000ea20000300800 */
[C---:B-1----:R-:W-:Y:S01]  /*21980*/  LEA R2, P2, R21.reuse, R0, 0x2 ;  /* 0x0000000015027211 */ /* 0x042fe200078410ff */
[----:B------:R-:W1:Y:S01]  /*21990*/  LDC R23, c[0x0][0x3b8] ;  /* 0x0000ee00ff177b82 */ /* 0x000e620000000800 */
[----:B------:R-:W1:Y:S02]  /*219a0*/  LDCU UR6, c[0x0][0x39c] ;  /* 0x00007380ff0677ac */ /* 0x000e640008000800 */
[----:B------:R-:W-:Y:S01]  /*219b0*/  LEA.HI.X.SX32 R3, R21, R10, 0x2, P2 ;  /* 0x0000000a15037211 */ /* 0x000fe200010f16ff */
[----:B------:R-:W-:-:S04]  /*219c0*/  IMAD R21, R11, 0x2, R21 ;  /* 0x000000020b157824 */ /* 0x000fc800078e0215 */
[----:B------:R-:W1:Y:S01]  /*219d0*/  LDC R11, c[0x0][0x3b8] ;  /* 0x0000ee00ff0b7b82 */ /* 0x000e620000000800 */
[----:B------:R-:W-:Y:S04]  /*219e0*/  @P4 STG.E desc[UR14][R2.64], R15 ;  /* 0x0000000f02004986 */ /* 0x000fe8000c10190e */
[----:B------:R3:W1:Y:S02]  /*219f0*/  LDS.128 R12, [R25+0x6000] ;  /* 0x00600000190c7984 */ /* 0x0006640000000c00 */
[----:B---3--:R-:W-:Y:S02]  /*21a00*/  ISETP.LT.AND P2, PT, R22, UR7, !P0 ;  /* 0x0000000716007c0c */ /* 0x008fe4000c741270 */
[----:B------:R-:W3:Y:S01]  /*21a10*/  LDC R22, c[0x0][0x3b8] ;  /* 0x0000ee00ff167b82 */ /* 0x000ee20000000800 */
[----:B------:R-:W-:Y:S01]  /*21a20*/  LEA R8, P4, R21, R0, 0x2 ;  /* 0x0000000015087211 */ /* 0x000fe200078810ff */
[----:B------:R-:W-:-:S03]  /*21a30*/  IMAD R25, R16, 0x2, R21 ;  /* 0x0000000210197824 */ /* 0x000fc600078e0215 */
[----:B------:R-:W-:-:S03]  /*21a40*/  LEA.HI.X.SX32 R9, R21, R10, 0x2, P4 ;  /* 0x0000000a15097211 */ /* 0x000fc600020f16ff */
[----:B------:R-:W3:Y:S01]  /*21a50*/  LDC R19, c[0x0][0x3b8] ;  /* 0x0000ee00ff137b82 */ /* 0x000ee20000000800 */
[----:B----4-:R-:W-:Y:S01]  /*21a60*/  IMAD R3, R17, 0x2, R25 ;  /* 0x0000000211037824 */ /* 0x010fe200078e0219 */
[-C--:B------:R-:W-:Y:S01]  /*21a70*/  LEA R16, P4, R25, R0.reuse, 0x2 ;  /* 0x0000000019107211 */ /* 0x080fe200078810ff */
[----:B------:R4:W-:Y:S02]  /*21a80*/  @P5 STG.E desc[UR14][R8.64], R4 ;  /* 0x0000000408005986 */ /* 0x0009e4000c10190e */
[----:B------:R-:W-:Y:S01]  /*21a90*/  IMAD R21, R18, 0x2, R3 ;  /* 0x0000000212157824 */ /* 0x000fe200078e0203 */
[----:B------:R-:W-:Y:S02]  /*21aa0*/  LEA R2, P5, R3, R0, 0x2 ;  /* 0x0000000003027211 */ /* 0x000fe400078a10ff */
[-C--:B------:R-:W-:Y:S01]  /*21ab0*/  LEA.HI.X.SX32 R17, R25, R10.reuse, 0x2, P4 ;  /* 0x0000000a19117211 */ /* 0x080fe200020f16ff */
[----:B-1----:R-:W-:Y:S01]  /*21ac0*/  IMAD R11, R11, 0x2, R21 ;  /* 0x000000020b0b7824 */ /* 0x002fe200078e0215 */
[----:B------:R-:W-:-:S03]  /*21ad0*/  LEA.HI.X.SX32 R3, R3, R10, 0x2, P5 ;  /* 0x0000000a03037211 */ /* 0x000fc600028f16ff */
[----:B------:R-:W-:Y:S01]  /*21ae0*/  IMAD R23, R23, 0x2, R11 ;  /* 0x0000000217177824 */ /* 0x000fe200078e020b */
[----:B------:R1:W-:Y:S03]  /*21af0*/  @P3 STG.E desc[UR14][R16.64], R5 ;  /* 0x0000000510003986 */ /* 0x0003e6000c10190e */
[----:B---3--:R-:W-:Y:S01]  /*21b00*/  IMAD R25, R22, 0x2, R23 ;  /* 0x0000000216197824 */ /* 0x008fe200078e0217 */
[----:B------:R3:W-:Y:S03]  /*21b10*/  @P6 STG.E desc[UR14][R2.64], R6 ;  /* 0x0000000602006986 */ /* 0x0007e6000c10190e */
[----:B------:R-:W-:Y:S01]  /*21b20*/  IMAD R19, R19, 0x2, R25 ;  /* 0x0000000213137824 */ /* 0x000fe200078e0219 */
[----:B--2---:R-:W-:Y:S02]  /*21b30*/  ISETP.LT.AND P4, PT, R20, UR4, !P0 ;  /* 0x0000000414007c0c */ /* 0x004fe4000c781270 */
[----:B------:R-:W-:-:S02]  /*21b40*/  LEA R20, P5, R21, R0, 0x2 ;  /* 0x0000000015147211 */ /* 0x000fc400078a10ff */
[----:B------:R-:W-:Y:S02]  /*21b50*/  ISETP.LT.AND P3, PT, R24, UR5, !P0 ;  /* 0x0000000518007c0c */ /* 0x000fe4000c761270 */
[----:B------:R-:W-:Y:S02]  /*21b60*/  LEA.HI.X.SX32 R21, R21, R10, 0x2, P5 ;  /* 0x0000000a15157211 */ /* 0x000fe400028f16ff */
[C---:B----4-:R-:W-:Y:S02]  /*21b70*/  LEA R8, P5, R11.reuse, R0, 0x2 ;  /* 0x000000000b087211 */ /* 0x050fe400078a10ff */
[----:B------:R-:W-:Y:S01]  /*21b80*/  ISETP.LT.AND P0, PT, R26, UR6, !P0 ;  /* 0x000000061a007c0c */ /* 0x000fe2000c701270 */
[----:B------:R2:W-:Y:S01]  /*21b90*/  @P2 STG.E desc[UR14][R20.64], R7 ;  /* 0x0000000714002986 */ /* 0x0005e2000c10190e */
[----:B------:R-:W-:Y:S02]  /*21ba0*/  LEA.HI.X.SX32 R9, R11, R10, 0x2, P5 ;  /* 0x0000000a0b097211 */ /* 0x000fe400028f16ff */
[----:B------:R-:W-:-:S02]  /*21bb0*/  LEA R4, P5, R23, R0, 0x2 ;  /* 0x0000000017047211 */ /* 0x000fc400078a10ff */
[----:B-1----:R-:W-:Y:S02]  /*21bc0*/  LEA R16, P2, R25, R0, 0x2 ;  /* 0x0000000019107211 */ /* 0x002fe400078410ff */
[-C--:B------:R-:W-:Y:S02]  /*21bd0*/  LEA.HI.X.SX32 R5, R23, R10.reuse, 0x2, P5 ;  /* 0x0000000a17057211 */ /* 0x080fe400028f16ff */
[----:B------:R-:W-:Y:S01]  /*21be0*/  LEA.HI.X.SX32 R17, R25, R10, 0x2, P2 ;  /* 0x0000000a19117211 */ /* 0x000fe200010f16ff */
[----:B------:R2:W-:Y:S01]  /*21bf0*/  @P4 STG.E desc[UR14][R8.64], R12 ;  /* 0x0000000c08004986 */ /* 0x0005e2000c10190e */
[----:B---3--:R-:W-:-:S03]  /*21c00*/  LEA R2, P2, R19, R0, 0x2 ;  /* 0x0000000013027211 */ /* 0x008fc600078410ff */
[----:B------:R2:W-:Y:S01]  /*21c10*/  @P3 STG.E desc[UR14][R4.64], R13 ;  /* 0x0000000d04003986 */ /* 0x0005e2000c10190e */
[----:B------:R-:W-:-:S03]  /*21c20*/  LEA.HI.X.SX32 R3, R19, R10, 0x2, P2 ;  /* 0x0000000a13037211 */ /* 0x000fc600010f16ff */
[----:B------:R2:W-:Y:S01]  /*21c30*/  @P0 STG.E desc[UR14][R16.64], R14 ;  /* 0x0000000e10000986 */ /* 0x0005e2000c10190e */
[----:B------:R-:W-:Y:S05]  /*21c40*/  @!P1 EXIT ;  /* 0x000000000000994d */ /* 0x000fea0003800000 */
[----:B------:R-:W-:Y:S01]  /*21c50*/  STG.E desc[UR14][R2.64], R15 ;  /* 0x0000000f02007986 */ /* 0x000fe2000c10190e */
[----:B------:R-:W-:Y:S05]  /*21c60*/  EXIT ;  /* 0x000000000000794d */ /* 0x000fea0003800000 */
.L_x_3:
[----:B------:R-:W-:-:S00]  /*21c70*/  BRA `(.L_x_3) ;  /* 0xfffffffc00fc7947 */ /* 0x000fc0000383ffff */
[----:B------:R-:W-:-:S00]  /*21c80*/  NOP ;  /* 0x0000000000007918 */ /* 0x000fc00000000000 */
[----:B------:R-:W-:-:S00]  /*21c90*/  NOP ;  /* 0x0000000000007918 */ /* 0x000fc00000000000 */
[----:B------:R-:W-:-:S00]  /*21ca0*/  NOP ;  /* 0x0000000000007918 */ /* 0x000fc00000000000 */
[----:B------:R-:W-:-:S00]  /*21cb0*/  NOP ;  /* 0x0000000000007918 */ /* 0x000fc00000000000 */
[----:B------:R-:W-:-:S00]  /*21cc0*/  NOP ;  /* 0x0000000000007918 */ /* 0x000fc00000000000 */
[----:B------:R-:W-:-:S00]  /*21cd0*/  NOP ;  /* 0x0000000000007918 */ /* 0x000fc00000000000 */
[----:B------:R-:W-:-:S00]  /*21ce0*/  NOP ;  /* 0x0000000000007918 */ /* 0x000fc00000000000 */
[----:B------:R-:W-:-:S00]  /*21cf0*/  NOP ;  /* 0x0000000000007918 */ /* 0x000fc00000000000 */
.L_x_4:


//--------------------- .nv.shared.matmul_kernel  --------------------------
	.section	.nv.shared.matmul_kernel,"aw",@nobits
	.sectionflags	@""
	.align	16
	.zero		1024


//--------------------- .nv.shared.reserved.0     --------------------------
	.section	.nv.shared.reserved.0,"aw",@nobits
	.weak		__nv_reservedSMEM_offset_0_alias
	.size		__nv_reservedSMEM_offset_0_alias, 0, 64
	.other		__nv_reservedSMEM_offset_0_alias,@"STO_CUDA_RESERVED_SHARED STV_DEFAULT"
__nv_reservedSMEM_offset_0_alias:
	.zero		0
	.zero		64


//--------------------- .nv.constant0.matmul_kernel --------------------------
	.section	.nv.constant0.matmul_kernel,"a",@progbits
	.sectionflags	@""
	.align	4
.nv.constant0.matmul_kernel:
	.zero		976


//--------------------- SYMBOLS --------------------------

	.type		.nv.reservedSmem.offset0,@object
	.size		.nv.reservedSmem.offset0,0x4
	.type		.nv.reservedSmem.cap,@object
	.size		.nv.reservedSmem.cap,0x4
